//
// Generated by NVIDIA NVVM Compiler
//
// Compiler Build ID: CL-36424714
// Cuda compilation tools, release 13.0, V13.0.88
// Based on NVVM 20.0.0
//

.version 9.0
.target sm_100
.address_size 64

	// .globl	_Z24decode_rows_kernel_fixedPdS_S_diii
.func  (.param .b64 func_retval0) __internal_accurate_pow
(
	.param .b64 __internal_accurate_pow_param_0
)
;
.const .align 4 .b8 d_G[3100];
.const .align 4 .b8 d_H[744];
// _ZZ24decode_rows_kernel_fixedPdS_S_diiiE6states has been demoted
// _ZZ27decode_columns_kernel_fixedPdS_S_diiiE6states has been demoted

.visible .entry _Z24decode_rows_kernel_fixedPdS_S_diii(
	.param .u64 .ptr .align 1 _Z24decode_rows_kernel_fixedPdS_S_diii_param_0,
	.param .u64 .ptr .align 1 _Z24decode_rows_kernel_fixedPdS_S_diii_param_1,
	.param .u64 .ptr .align 1 _Z24decode_rows_kernel_fixedPdS_S_diii_param_2,
	.param .f64 _Z24decode_rows_kernel_fixedPdS_S_diii_param_3,
	.param .u32 _Z24decode_rows_kernel_fixedPdS_S_diii_param_4,
	.param .u32 _Z24decode_rows_kernel_fixedPdS_S_diii_param_5,
	.param .u32 _Z24decode_rows_kernel_fixedPdS_S_diii_param_6
)
{
	.local .align 8 .b8 	__local_depot0[1736];
	.reg .b64 	%SP;
	.reg .b64 	%SPL;
	.reg .pred 	%p<287>;
	.reg .b16 	%rs<314>;
	.reg .b32 	%r<1069>;
	.reg .b32 	%f<25>;
	.reg .b64 	%rd<260>;
	.reg .b64 	%fd<1235>;
	// demoted variable
	.shared .align 8 .b8 _ZZ24decode_rows_kernel_fixedPdS_S_diiiE6states[14080];
	mov.u64 	%SPL, __local_depot0;
	ld.param.u64 	%rd93, [_Z24decode_rows_kernel_fixedPdS_S_diii_param_0];
	ld.param.u64 	%rd94, [_Z24decode_rows_kernel_fixedPdS_S_diii_param_2];
	ld.param.f64 	%fd180, [_Z24decode_rows_kernel_fixedPdS_S_diii_param_3];
	ld.param.u32 	%r346, [_Z24decode_rows_kernel_fixedPdS_S_diii_param_4];
	ld.param.u32 	%r347, [_Z24decode_rows_kernel_fixedPdS_S_diii_param_5];
	ld.param.u32 	%r348, [_Z24decode_rows_kernel_fixedPdS_S_diii_param_6];
	cvta.to.global.u64 	%rd1, %rd93;
	cvta.to.global.u64 	%rd2, %rd94;
	add.u64 	%rd3, %SPL, 0;
	add.u64 	%rd4, %SPL, 248;
	add.u64 	%rd248, %SPL, 496;
	add.u64 	%rd249, %SPL, 744;
	add.u64 	%rd251, %SPL, 992;
	add.u64 	%rd8, %SPL, 1240;
	add.u64 	%rd9, %SPL, 1488;
	mov.u32 	%r1, %ctaid.y;
	mov.u32 	%r349, %ctaid.x;
	mov.u32 	%r350, %ntid.x;
	mov.u32 	%r2, %tid.x;
	mad.lo.s32 	%r3, %r349, %r350, %r2;
	setp.ge.s32 	%p3, %r1, %r348;
	setp.ge.s32 	%p4, %r3, %r346;
	or.pred  	%p5, %p4, %p3;
	@%p5 bra 	$L__BB0_395;
	and.b32  	%r4, %r2, 7;
	mov.u32 	%r351, _ZZ24decode_rows_kernel_fixedPdS_S_diiiE6states;
	mad.lo.s32 	%r5, %r4, 1760, %r351;
	mul.lo.s32 	%r352, %r346, %r1;
	mul.lo.s32 	%r6, %r352, %r346;
	setp.lt.s32 	%p6, %r346, 1;
	@%p6 bra 	$L__BB0_25;
	mad.lo.s32 	%r7, %r346, %r3, %r6;
	add.s32 	%r8, %r346, -1;
	and.b32  	%r9, %r346, 15;
	setp.lt.u32 	%p7, %r8, 15;
	mov.b32 	%r960, 0;
	@%p7 bra 	$L__BB0_5;
	and.b32  	%r960, %r346, 2147483632;
	mov.b32 	%r958, 0;
$L__BB0_4:
	.pragma "nounroll";
	add.s32 	%r355, %r7, %r958;
	mul.wide.s32 	%rd102, %r355, 8;
	add.s64 	%rd103, %rd1, %rd102;
	ld.global.f64 	%fd181, [%rd103];
	add.s64 	%rd104, %rd2, %rd102;
	ld.global.f64 	%fd182, [%rd104];
	fma.rn.f64 	%fd183, %fd180, %fd182, %fd181;
	mul.wide.u32 	%rd105, %r958, 8;
	add.s64 	%rd106, %rd251, %rd105;
	st.local.f64 	[%rd106], %fd183;
	ld.global.f64 	%fd184, [%rd103+8];
	ld.global.f64 	%fd185, [%rd104+8];
	fma.rn.f64 	%fd186, %fd180, %fd185, %fd184;
	st.local.f64 	[%rd106+8], %fd186;
	ld.global.f64 	%fd187, [%rd103+16];
	ld.global.f64 	%fd188, [%rd104+16];
	fma.rn.f64 	%fd189, %fd180, %fd188, %fd187;
	st.local.f64 	[%rd106+16], %fd189;
	ld.global.f64 	%fd190, [%rd103+24];
	ld.global.f64 	%fd191, [%rd104+24];
	fma.rn.f64 	%fd192, %fd180, %fd191, %fd190;
	st.local.f64 	[%rd106+24], %fd192;
	ld.global.f64 	%fd193, [%rd103+32];
	ld.global.f64 	%fd194, [%rd104+32];
	fma.rn.f64 	%fd195, %fd180, %fd194, %fd193;
	st.local.f64 	[%rd106+32], %fd195;
	ld.global.f64 	%fd196, [%rd103+40];
	ld.global.f64 	%fd197, [%rd104+40];
	fma.rn.f64 	%fd198, %fd180, %fd197, %fd196;
	st.local.f64 	[%rd106+40], %fd198;
	ld.global.f64 	%fd199, [%rd103+48];
	ld.global.f64 	%fd200, [%rd104+48];
	fma.rn.f64 	%fd201, %fd180, %fd200, %fd199;
	st.local.f64 	[%rd106+48], %fd201;
	ld.global.f64 	%fd202, [%rd103+56];
	ld.global.f64 	%fd203, [%rd104+56];
	fma.rn.f64 	%fd204, %fd180, %fd203, %fd202;
	st.local.f64 	[%rd106+56], %fd204;
	ld.global.f64 	%fd205, [%rd103+64];
	ld.global.f64 	%fd206, [%rd104+64];
	fma.rn.f64 	%fd207, %fd180, %fd206, %fd205;
	st.local.f64 	[%rd106+64], %fd207;
	ld.global.f64 	%fd208, [%rd103+72];
	ld.global.f64 	%fd209, [%rd104+72];
	fma.rn.f64 	%fd210, %fd180, %fd209, %fd208;
	st.local.f64 	[%rd106+72], %fd210;
	ld.global.f64 	%fd211, [%rd103+80];
	ld.global.f64 	%fd212, [%rd104+80];
	fma.rn.f64 	%fd213, %fd180, %fd212, %fd211;
	st.local.f64 	[%rd106+80], %fd213;
	ld.global.f64 	%fd214, [%rd103+88];
	ld.global.f64 	%fd215, [%rd104+88];
	fma.rn.f64 	%fd216, %fd180, %fd215, %fd214;
	st.local.f64 	[%rd106+88], %fd216;
	ld.global.f64 	%fd217, [%rd103+96];
	ld.global.f64 	%fd218, [%rd104+96];
	fma.rn.f64 	%fd219, %fd180, %fd218, %fd217;
	st.local.f64 	[%rd106+96], %fd219;
	ld.global.f64 	%fd220, [%rd103+104];
	ld.global.f64 	%fd221, [%rd104+104];
	fma.rn.f64 	%fd222, %fd180, %fd221, %fd220;
	st.local.f64 	[%rd106+104], %fd222;
	ld.global.f64 	%fd223, [%rd103+112];
	ld.global.f64 	%fd224, [%rd104+112];
	fma.rn.f64 	%fd225, %fd180, %fd224, %fd223;
	st.local.f64 	[%rd106+112], %fd225;
	ld.global.f64 	%fd226, [%rd103+120];
	ld.global.f64 	%fd227, [%rd104+120];
	fma.rn.f64 	%fd228, %fd180, %fd227, %fd226;
	st.local.f64 	[%rd106+120], %fd228;
	add.s32 	%r958, %r958, 16;
	setp.ne.s32 	%p8, %r958, %r960;
	@%p8 bra 	$L__BB0_4;
$L__BB0_5:
	setp.eq.s32 	%p9, %r9, 0;
	@%p9 bra 	$L__BB0_14;
	and.b32  	%r14, %r346, 7;
	setp.lt.u32 	%p10, %r9, 8;
	@%p10 bra 	$L__BB0_8;
	add.s32 	%r356, %r7, %r960;
	mul.wide.s32 	%rd107, %r356, 8;
	add.s64 	%rd108, %rd1, %rd107;
	ld.global.f64 	%fd229, [%rd108];
	add.s64 	%rd109, %rd2, %rd107;
	ld.global.f64 	%fd230, [%rd109];
	fma.rn.f64 	%fd231, %fd180, %fd230, %fd229;
	mul.wide.u32 	%rd110, %r960, 8;
	add.s64 	%rd111, %rd251, %rd110;
	st.local.f64 	[%rd111], %fd231;
	ld.global.f64 	%fd232, [%rd108+8];
	ld.global.f64 	%fd233, [%rd109+8];
	fma.rn.f64 	%fd234, %fd180, %fd233, %fd232;
	st.local.f64 	[%rd111+8], %fd234;
	ld.global.f64 	%fd235, [%rd108+16];
	ld.global.f64 	%fd236, [%rd109+16];
	fma.rn.f64 	%fd237, %fd180, %fd236, %fd235;
	st.local.f64 	[%rd111+16], %fd237;
	ld.global.f64 	%fd238, [%rd108+24];
	ld.global.f64 	%fd239, [%rd109+24];
	fma.rn.f64 	%fd240, %fd180, %fd239, %fd238;
	st.local.f64 	[%rd111+24], %fd240;
	ld.global.f64 	%fd241, [%rd108+32];
	ld.global.f64 	%fd242, [%rd109+32];
	fma.rn.f64 	%fd243, %fd180, %fd242, %fd241;
	st.local.f64 	[%rd111+32], %fd243;
	ld.global.f64 	%fd244, [%rd108+40];
	ld.global.f64 	%fd245, [%rd109+40];
	fma.rn.f64 	%fd246, %fd180, %fd245, %fd244;
	st.local.f64 	[%rd111+40], %fd246;
	ld.global.f64 	%fd247, [%rd108+48];
	ld.global.f64 	%fd248, [%rd109+48];
	fma.rn.f64 	%fd249, %fd180, %fd248, %fd247;
	st.local.f64 	[%rd111+48], %fd249;
	ld.global.f64 	%fd250, [%rd108+56];
	ld.global.f64 	%fd251, [%rd109+56];
	fma.rn.f64 	%fd252, %fd180, %fd251, %fd250;
	st.local.f64 	[%rd111+56], %fd252;
	add.s32 	%r960, %r960, 8;
$L__BB0_8:
	setp.eq.s32 	%p11, %r14, 0;
	@%p11 bra 	$L__BB0_14;
	and.b32  	%r17, %r346, 3;
	setp.lt.u32 	%p12, %r14, 4;
	@%p12 bra 	$L__BB0_11;
	add.s32 	%r357, %r7, %r960;
	mul.wide.s32 	%rd112, %r357, 8;
	add.s64 	%rd113, %rd1, %rd112;
	ld.global.f64 	%fd253, [%rd113];
	add.s64 	%rd114, %rd2, %rd112;
	ld.global.f64 	%fd254, [%rd114];
	fma.rn.f64 	%fd255, %fd180, %fd254, %fd253;
	mul.wide.u32 	%rd115, %r960, 8;
	add.s64 	%rd116, %rd251, %rd115;
	st.local.f64 	[%rd116], %fd255;
	ld.global.f64 	%fd256, [%rd113+8];
	ld.global.f64 	%fd257, [%rd114+8];
	fma.rn.f64 	%fd258, %fd180, %fd257, %fd256;
	st.local.f64 	[%rd116+8], %fd258;
	ld.global.f64 	%fd259, [%rd113+16];
	ld.global.f64 	%fd260, [%rd114+16];
	fma.rn.f64 	%fd261, %fd180, %fd260, %fd259;
	st.local.f64 	[%rd116+16], %fd261;
	ld.global.f64 	%fd262, [%rd113+24];
	ld.global.f64 	%fd263, [%rd114+24];
	fma.rn.f64 	%fd264, %fd180, %fd263, %fd262;
	st.local.f64 	[%rd116+24], %fd264;
	add.s32 	%r960, %r960, 4;
$L__BB0_11:
	setp.eq.s32 	%p13, %r17, 0;
	@%p13 bra 	$L__BB0_14;
	mov.b32 	%r963, 0;
$L__BB0_13:
	.pragma "nounroll";
	add.s32 	%r359, %r7, %r960;
	mul.wide.s32 	%rd117, %r359, 8;
	add.s64 	%rd118, %rd1, %rd117;
	ld.global.f64 	%fd265, [%rd118];
	add.s64 	%rd119, %rd2, %rd117;
	ld.global.f64 	%fd266, [%rd119];
	fma.rn.f64 	%fd267, %fd180, %fd266, %fd265;
	mul.wide.u32 	%rd120, %r960, 8;
	add.s64 	%rd121, %rd251, %rd120;
	st.local.f64 	[%rd121], %fd267;
	add.s32 	%r960, %r960, 1;
	add.s32 	%r963, %r963, 1;
	setp.ne.s32 	%p14, %r963, %r17;
	@%p14 bra 	$L__BB0_13;
$L__BB0_14:
	and.b32  	%r24, %r346, 7;
	setp.lt.u32 	%p15, %r8, 7;
	mov.b32 	%r964, 0;
	@%p15 bra 	$L__BB0_17;
	and.b32  	%r964, %r346, 2147483640;
	mov.b32 	%r967, 0;
$L__BB0_16:
	.pragma "nounroll";
	mul.wide.u32 	%rd122, %r967, 8;
	add.s64 	%rd123, %rd251, %rd122;
	ld.local.f64 	%fd268, [%rd123];
	setp.leu.f64 	%p16, %fd268, 0d0000000000000000;
	selp.u16 	%rs36, 1, 0, %p16;
	add.s32 	%r362, %r5, %r967;
	st.shared.u8 	[%r362+620], %rs36;
	abs.f64 	%fd269, %fd268;
	mad.lo.s32 	%r363, %r967, 7, %r362;
	st.shared.f64 	[%r363+248], %fd269;
	shl.b32 	%r364, %r967, 2;
	sub.s32 	%r365, %r363, %r364;
	st.shared.u32 	[%r365+496], %r967;
	add.s32 	%r366, %r967, 1;
	ld.local.f64 	%fd270, [%rd123+8];
	setp.leu.f64 	%p17, %fd270, 0d0000000000000000;
	selp.u16 	%rs37, 1, 0, %p17;
	mad.lo.s32 	%r367, %r967, -3, %r365;
	st.shared.u8 	[%r367+621], %rs37;
	abs.f64 	%fd271, %fd270;
	st.shared.f64 	[%r363+256], %fd271;
	st.shared.u32 	[%r365+500], %r366;
	add.s32 	%r368, %r967, 2;
	ld.local.f64 	%fd272, [%rd123+16];
	setp.leu.f64 	%p18, %fd272, 0d0000000000000000;
	selp.u16 	%rs38, 1, 0, %p18;
	st.shared.u8 	[%r367+622], %rs38;
	abs.f64 	%fd273, %fd272;
	st.shared.f64 	[%r363+264], %fd273;
	st.shared.u32 	[%r365+504], %r368;
	add.s32 	%r369, %r967, 3;
	ld.local.f64 	%fd274, [%rd123+24];
	setp.leu.f64 	%p19, %fd274, 0d0000000000000000;
	selp.u16 	%rs39, 1, 0, %p19;
	st.shared.u8 	[%r367+623], %rs39;
	abs.f64 	%fd275, %fd274;
	st.shared.f64 	[%r363+272], %fd275;
	st.shared.u32 	[%r365+508], %r369;
	add.s32 	%r370, %r967, 4;
	ld.local.f64 	%fd276, [%rd123+32];
	setp.leu.f64 	%p20, %fd276, 0d0000000000000000;
	selp.u16 	%rs40, 1, 0, %p20;
	st.shared.u8 	[%r367+624], %rs40;
	abs.f64 	%fd277, %fd276;
	st.shared.f64 	[%r363+280], %fd277;
	st.shared.u32 	[%r365+512], %r370;
	add.s32 	%r371, %r967, 5;
	ld.local.f64 	%fd278, [%rd123+40];
	setp.leu.f64 	%p21, %fd278, 0d0000000000000000;
	selp.u16 	%rs41, 1, 0, %p21;
	st.shared.u8 	[%r367+625], %rs41;
	abs.f64 	%fd279, %fd278;
	st.shared.f64 	[%r363+288], %fd279;
	st.shared.u32 	[%r365+516], %r371;
	add.s32 	%r372, %r967, 6;
	ld.local.f64 	%fd280, [%rd123+48];
	setp.leu.f64 	%p22, %fd280, 0d0000000000000000;
	selp.u16 	%rs42, 1, 0, %p22;
	st.shared.u8 	[%r367+626], %rs42;
	abs.f64 	%fd281, %fd280;
	st.shared.f64 	[%r363+296], %fd281;
	st.shared.u32 	[%r365+520], %r372;
	add.s32 	%r373, %r967, 7;
	ld.local.f64 	%fd282, [%rd123+56];
	setp.leu.f64 	%p23, %fd282, 0d0000000000000000;
	selp.u16 	%rs43, 1, 0, %p23;
	st.shared.u8 	[%r367+627], %rs43;
	abs.f64 	%fd283, %fd282;
	st.shared.f64 	[%r363+304], %fd283;
	st.shared.u32 	[%r365+524], %r373;
	add.s32 	%r967, %r967, 8;
	setp.eq.s32 	%p24, %r967, %r964;
	@%p24 bra 	$L__BB0_17;
	bra.uni 	$L__BB0_16;
$L__BB0_17:
	setp.eq.s32 	%p25, %r24, 0;
	@%p25 bra 	$L__BB0_25;
	and.b32  	%r27, %r346, 3;
	setp.lt.u32 	%p26, %r24, 4;
	@%p26 bra 	$L__BB0_20;
	mul.wide.u32 	%rd124, %r964, 8;
	add.s64 	%rd125, %rd251, %rd124;
	ld.local.f64 	%fd284, [%rd125];
	setp.leu.f64 	%p27, %fd284, 0d0000000000000000;
	selp.u16 	%rs44, 1, 0, %p27;
	add.s32 	%r374, %r5, %r964;
	st.shared.u8 	[%r374+620], %rs44;
	abs.f64 	%fd285, %fd284;
	mad.lo.s32 	%r375, %r964, 7, %r374;
	st.shared.f64 	[%r375+248], %fd285;
	shl.b32 	%r376, %r964, 2;
	sub.s32 	%r377, %r375, %r376;
	st.shared.u32 	[%r377+496], %r964;
	add.s32 	%r378, %r964, 1;
	ld.local.f64 	%fd286, [%rd125+8];
	setp.leu.f64 	%p28, %fd286, 0d0000000000000000;
	selp.u16 	%rs45, 1, 0, %p28;
	mad.lo.s32 	%r379, %r964, -3, %r377;
	st.shared.u8 	[%r379+621], %rs45;
	abs.f64 	%fd287, %fd286;
	st.shared.f64 	[%r375+256], %fd287;
	st.shared.u32 	[%r377+500], %r378;
	add.s32 	%r380, %r964, 2;
	ld.local.f64 	%fd288, [%rd125+16];
	setp.leu.f64 	%p29, %fd288, 0d0000000000000000;
	selp.u16 	%rs46, 1, 0, %p29;
	st.shared.u8 	[%r379+622], %rs46;
	abs.f64 	%fd289, %fd288;
	st.shared.f64 	[%r375+264], %fd289;
	st.shared.u32 	[%r377+504], %r380;
	add.s32 	%r381, %r964, 3;
	ld.local.f64 	%fd290, [%rd125+24];
	setp.leu.f64 	%p30, %fd290, 0d0000000000000000;
	selp.u16 	%rs47, 1, 0, %p30;
	st.shared.u8 	[%r379+623], %rs47;
	abs.f64 	%fd291, %fd290;
	st.shared.f64 	[%r375+272], %fd291;
	st.shared.u32 	[%r377+508], %r381;
	add.s32 	%r964, %r964, 4;
$L__BB0_20:
	setp.eq.s32 	%p31, %r27, 0;
	@%p31 bra 	$L__BB0_25;
	setp.eq.s32 	%p32, %r27, 1;
	@%p32 bra 	$L__BB0_23;
	mul.wide.u32 	%rd126, %r964, 8;
	add.s64 	%rd127, %rd251, %rd126;
	ld.local.f64 	%fd292, [%rd127];
	setp.leu.f64 	%p33, %fd292, 0d0000000000000000;
	selp.u16 	%rs48, 1, 0, %p33;
	add.s32 	%r382, %r5, %r964;
	st.shared.u8 	[%r382+620], %rs48;
	abs.f64 	%fd293, %fd292;
	mad.lo.s32 	%r383, %r964, 7, %r382;
	st.shared.f64 	[%r383+248], %fd293;
	shl.b32 	%r384, %r964, 2;
	sub.s32 	%r385, %r383, %r384;
	st.shared.u32 	[%r385+496], %r964;
	add.s32 	%r386, %r964, 1;
	ld.local.f64 	%fd294, [%rd127+8];
	setp.leu.f64 	%p34, %fd294, 0d0000000000000000;
	selp.u16 	%rs49, 1, 0, %p34;
	mad.lo.s32 	%r387, %r964, -3, %r385;
	st.shared.u8 	[%r387+621], %rs49;
	abs.f64 	%fd295, %fd294;
	st.shared.f64 	[%r383+256], %fd295;
	st.shared.u32 	[%r385+500], %r386;
	add.s32 	%r964, %r964, 2;
$L__BB0_23:
	and.b32  	%r388, %r346, 1;
	setp.eq.b32 	%p35, %r388, 1;
	not.pred 	%p36, %p35;
	@%p36 bra 	$L__BB0_25;
	mul.wide.u32 	%rd128, %r964, 8;
	add.s64 	%rd129, %rd251, %rd128;
	ld.local.f64 	%fd296, [%rd129];
	setp.leu.f64 	%p37, %fd296, 0d0000000000000000;
	selp.u16 	%rs50, 1, 0, %p37;
	add.s32 	%r389, %r5, %r964;
	st.shared.u8 	[%r389+620], %rs50;
	abs.f64 	%fd297, %fd296;
	mad.lo.s32 	%r390, %r964, 7, %r389;
	st.shared.f64 	[%r390+248], %fd297;
	shl.b32 	%r391, %r964, 2;
	sub.s32 	%r392, %r390, %r391;
	st.shared.u32 	[%r392+496], %r964;
$L__BB0_25:
	add.s32 	%r32, %r346, -1;
	setp.lt.s32 	%p38, %r346, 2;
	@%p38 bra 	$L__BB0_69;
	add.s32 	%r33, %r346, -2;
	cvt.u16.u32 	%rs1, %r346;
	mov.b32 	%r969, 0;
	mov.b16 	%rs294, 0;
	mov.u16 	%rs295, %rs294;
	mov.u32 	%r968, %r32;
$L__BB0_27:
	sub.s32 	%r394, %r969, %r346;
	setp.gt.s32 	%p39, %r394, -2;
	@%p39 bra 	$L__BB0_68;
	sub.s32 	%r396, %r33, %r969;
	setp.lt.u32 	%p40, %r396, 7;
	mov.b32 	%r971, 0;
	@%p40 bra 	$L__BB0_47;
	and.b32  	%r971, %r968, -8;
	mov.b32 	%r970, 0;
$L__BB0_30:
	.pragma "nounroll";
	shl.b32 	%r398, %r970, 3;
	add.s32 	%r42, %r5, %r398;
	ld.shared.f64 	%fd1, [%r42+248];
	ld.shared.f64 	%fd1185, [%r42+256];
	setp.leu.f64 	%p41, %fd1, %fd1185;
	shl.b32 	%r399, %r970, 2;
	sub.s32 	%r43, %r42, %r399;
	@%p41 bra 	$L__BB0_32;
	st.shared.f64 	[%r42+248], %fd1185;
	st.shared.f64 	[%r42+256], %fd1;
	ld.shared.v2.u32 	{%r400, %r401}, [%r43+496];
	st.shared.v2.u32 	[%r43+496], {%r401, %r400};
	ld.shared.f64 	%fd1185, [%r42+256];
$L__BB0_32:
	ld.shared.f64 	%fd1186, [%r42+264];
	setp.leu.f64 	%p42, %fd1185, %fd1186;
	@%p42 bra 	$L__BB0_34;
	st.shared.f64 	[%r42+256], %fd1186;
	st.shared.f64 	[%r42+264], %fd1185;
	ld.shared.u32 	%r402, [%r43+500];
	ld.shared.u32 	%r403, [%r43+504];
	st.shared.u32 	[%r43+500], %r403;
	st.shared.u32 	[%r43+504], %r402;
	ld.shared.f64 	%fd1186, [%r42+264];
$L__BB0_34:
	ld.shared.f64 	%fd1187, [%r42+272];
	setp.leu.f64 	%p43, %fd1186, %fd1187;
	@%p43 bra 	$L__BB0_36;
	st.shared.f64 	[%r42+264], %fd1187;
	st.shared.f64 	[%r42+272], %fd1186;
	ld.shared.v2.u32 	{%r404, %r405}, [%r43+504];
	st.shared.v2.u32 	[%r43+504], {%r405, %r404};
	ld.shared.f64 	%fd1187, [%r42+272];
$L__BB0_36:
	ld.shared.f64 	%fd1188, [%r42+280];
	setp.leu.f64 	%p44, %fd1187, %fd1188;
	@%p44 bra 	$L__BB0_38;
	st.shared.f64 	[%r42+272], %fd1188;
	st.shared.f64 	[%r42+280], %fd1187;
	ld.shared.u32 	%r406, [%r43+508];
	ld.shared.u32 	%r407, [%r43+512];
	st.shared.u32 	[%r43+508], %r407;
	st.shared.u32 	[%r43+512], %r406;
	ld.shared.f64 	%fd1188, [%r42+280];
$L__BB0_38:
	ld.shared.f64 	%fd1189, [%r42+288];
	setp.leu.f64 	%p45, %fd1188, %fd1189;
	@%p45 bra 	$L__BB0_40;
	st.shared.f64 	[%r42+280], %fd1189;
	st.shared.f64 	[%r42+288], %fd1188;
	ld.shared.v2.u32 	{%r408, %r409}, [%r43+512];
	st.shared.v2.u32 	[%r43+512], {%r409, %r408};
	ld.shared.f64 	%fd1189, [%r42+288];
$L__BB0_40:
	ld.shared.f64 	%fd1190, [%r42+296];
	setp.leu.f64 	%p46, %fd1189, %fd1190;
	@%p46 bra 	$L__BB0_42;
	st.shared.f64 	[%r42+288], %fd1190;
	st.shared.f64 	[%r42+296], %fd1189;
	ld.shared.u32 	%r410, [%r43+516];
	ld.shared.u32 	%r411, [%r43+520];
	st.shared.u32 	[%r43+516], %r411;
	st.shared.u32 	[%r43+520], %r410;
	ld.shared.f64 	%fd1190, [%r42+296];
$L__BB0_42:
	ld.shared.f64 	%fd1191, [%r42+304];
	setp.leu.f64 	%p47, %fd1190, %fd1191;
	@%p47 bra 	$L__BB0_44;
	st.shared.f64 	[%r42+296], %fd1191;
	st.shared.f64 	[%r42+304], %fd1190;
	ld.shared.v2.u32 	{%r412, %r413}, [%r43+520];
	st.shared.v2.u32 	[%r43+520], {%r413, %r412};
	ld.shared.f64 	%fd1191, [%r42+304];
$L__BB0_44:
	ld.shared.f64 	%fd23, [%r42+312];
	setp.leu.f64 	%p48, %fd1191, %fd23;
	@%p48 bra 	$L__BB0_46;
	st.shared.f64 	[%r42+304], %fd23;
	st.shared.f64 	[%r42+312], %fd1191;
	ld.shared.u32 	%r414, [%r43+524];
	ld.shared.u32 	%r415, [%r43+528];
	st.shared.u32 	[%r43+524], %r415;
	st.shared.u32 	[%r43+528], %r414;
$L__BB0_46:
	add.s32 	%r970, %r970, 8;
	setp.ne.s32 	%p49, %r970, %r971;
	@%p49 bra 	$L__BB0_30;
$L__BB0_47:
	and.b32  	%r416, %r968, 7;
	setp.eq.s32 	%p50, %r416, 0;
	@%p50 bra 	$L__BB0_68;
	not.b16 	%rs53, %rs295;
	add.s16 	%rs54, %rs53, %rs1;
	cvt.u32.u16 	%r417, %rs54;
	and.b32  	%r46, %r417, 7;
	add.s32 	%r418, %r46, -1;
	setp.lt.u32 	%p51, %r418, 3;
	@%p51 bra 	$L__BB0_58;
	shl.b32 	%r419, %r971, 3;
	add.s32 	%r47, %r5, %r419;
	ld.shared.f64 	%fd24, [%r47+248];
	ld.shared.f64 	%fd1192, [%r47+256];
	setp.leu.f64 	%p52, %fd24, %fd1192;
	shl.b32 	%r420, %r971, 2;
	sub.s32 	%r48, %r47, %r420;
	@%p52 bra 	$L__BB0_51;
	st.shared.f64 	[%r47+248], %fd1192;
	st.shared.f64 	[%r47+256], %fd24;
	ld.shared.u32 	%r421, [%r48+496];
	ld.shared.u32 	%r422, [%r48+500];
	st.shared.u32 	[%r48+496], %r422;
	st.shared.u32 	[%r48+500], %r421;
	ld.shared.f64 	%fd1192, [%r47+256];
$L__BB0_51:
	ld.shared.f64 	%fd1193, [%r47+264];
	setp.leu.f64 	%p53, %fd1192, %fd1193;
	@%p53 bra 	$L__BB0_53;
	st.shared.f64 	[%r47+256], %fd1193;
	st.shared.f64 	[%r47+264], %fd1192;
	ld.shared.u32 	%r423, [%r48+500];
	ld.shared.u32 	%r424, [%r48+504];
	st.shared.u32 	[%r48+500], %r424;
	st.shared.u32 	[%r48+504], %r423;
	ld.shared.f64 	%fd1193, [%r47+264];
$L__BB0_53:
	ld.shared.f64 	%fd1194, [%r47+272];
	setp.leu.f64 	%p54, %fd1193, %fd1194;
	@%p54 bra 	$L__BB0_55;
	st.shared.f64 	[%r47+264], %fd1194;
	st.shared.f64 	[%r47+272], %fd1193;
	ld.shared.u32 	%r425, [%r48+504];
	ld.shared.u32 	%r426, [%r48+508];
	st.shared.u32 	[%r48+504], %r426;
	st.shared.u32 	[%r48+508], %r425;
	ld.shared.f64 	%fd1194, [%r47+272];
$L__BB0_55:
	ld.shared.f64 	%fd34, [%r47+280];
	setp.leu.f64 	%p55, %fd1194, %fd34;
	@%p55 bra 	$L__BB0_57;
	st.shared.f64 	[%r47+272], %fd34;
	st.shared.f64 	[%r47+280], %fd1194;
	ld.shared.u32 	%r427, [%r48+508];
	ld.shared.u32 	%r428, [%r48+512];
	st.shared.u32 	[%r48+508], %r428;
	st.shared.u32 	[%r48+512], %r427;
$L__BB0_57:
	add.s32 	%r971, %r971, 4;
$L__BB0_58:
	and.b32  	%r429, %r46, 3;
	setp.eq.s32 	%p56, %r429, 0;
	@%p56 bra 	$L__BB0_68;
	xor.b16  	%rs55, %rs294, 3;
	add.s16 	%rs5, %rs55, %rs1;
	and.b16  	%rs56, %rs5, 3;
	setp.eq.s16 	%p57, %rs56, 1;
	@%p57 bra 	$L__BB0_65;
	shl.b32 	%r430, %r971, 3;
	add.s32 	%r51, %r5, %r430;
	ld.shared.f64 	%fd35, [%r51+248];
	ld.shared.f64 	%fd1195, [%r51+256];
	setp.leu.f64 	%p58, %fd35, %fd1195;
	shl.b32 	%r431, %r971, 2;
	sub.s32 	%r52, %r51, %r431;
	@%p58 bra 	$L__BB0_62;
	st.shared.f64 	[%r51+248], %fd1195;
	st.shared.f64 	[%r51+256], %fd35;
	ld.shared.u32 	%r432, [%r52+496];
	ld.shared.u32 	%r433, [%r52+500];
	st.shared.u32 	[%r52+496], %r433;
	st.shared.u32 	[%r52+500], %r432;
	ld.shared.f64 	%fd1195, [%r51+256];
$L__BB0_62:
	ld.shared.f64 	%fd39, [%r51+264];
	setp.leu.f64 	%p59, %fd1195, %fd39;
	@%p59 bra 	$L__BB0_64;
	st.shared.f64 	[%r51+256], %fd39;
	st.shared.f64 	[%r51+264], %fd1195;
	ld.shared.u32 	%r434, [%r52+500];
	ld.shared.u32 	%r435, [%r52+504];
	st.shared.u32 	[%r52+500], %r435;
	st.shared.u32 	[%r52+504], %r434;
$L__BB0_64:
	add.s32 	%r971, %r971, 2;
$L__BB0_65:
	and.b16  	%rs57, %rs5, 1;
	setp.eq.b16 	%p60, %rs57, 1;
	not.pred 	%p61, %p60;
	@%p61 bra 	$L__BB0_68;
	shl.b32 	%r436, %r971, 3;
	add.s32 	%r55, %r5, %r436;
	ld.shared.f64 	%fd40, [%r55+248];
	ld.shared.f64 	%fd41, [%r55+256];
	setp.leu.f64 	%p62, %fd40, %fd41;
	@%p62 bra 	$L__BB0_68;
	st.shared.f64 	[%r55+248], %fd41;
	st.shared.f64 	[%r55+256], %fd40;
	shl.b32 	%r437, %r971, 2;
	sub.s32 	%r438, %r55, %r437;
	ld.shared.u32 	%r439, [%r438+496];
	ld.shared.u32 	%r440, [%r438+500];
	st.shared.u32 	[%r438+496], %r440;
	st.shared.u32 	[%r438+500], %r439;
$L__BB0_68:
	add.s32 	%r969, %r969, 1;
	add.s32 	%r968, %r968, -1;
	setp.eq.s32 	%p63, %r969, %r32;
	add.s16 	%rs295, %rs295, 1;
	add.s16 	%rs294, %rs294, 1;
	@%p63 bra 	$L__BB0_69;
	bra.uni 	$L__BB0_27;
$L__BB0_69:
	setp.lt.s32 	%p64, %r346, 1;
	@%p64 bra 	$L__BB0_81;
	and.b32  	%r39, %r346, 7;
	setp.lt.u32 	%p65, %r32, 7;
	mov.b32 	%r975, 0;
	@%p65 bra 	$L__BB0_73;
	and.b32  	%r975, %r346, 2147483640;
	mov.b32 	%r974, 0;
$L__BB0_72:
	.pragma "nounroll";
	add.s32 	%r443, %r5, %r974;
	ld.shared.u32 	%r444, [%r443+620];
	bfe.u32 	%r445, %r444, 0, 8;
	st.shared.u8 	[%r443+651], %r445;
	mov.b16 	%rs58, 0;
	st.shared.v2.u8 	[%r443+682], {%rs58, %rs58};
	ld.shared.u32 	%r446, [%r443+624];
	bfe.u32 	%r447, %r446, 24, 8;
	prmt.b32 	%r448, %r444, %r446, 0x4321U;
	st.shared.u32 	[%r443+652], %r448;
	mov.b32 	%r449, 0;
	st.shared.u32 	[%r443+684], %r449;
	bfe.u32 	%r450, %r446, 16, 8;
	cvt.u16.u32 	%rs59, %r450;
	bfe.u32 	%r451, %r446, 8, 8;
	cvt.u16.u32 	%rs60, %r451;
	st.shared.v2.u8 	[%r443+656], {%rs60, %rs59};
	st.shared.u8 	[%r443+658], %r447;
	st.shared.v2.u8 	[%r443+688], {%rs58, %rs58};
	add.s32 	%r974, %r974, 8;
	setp.ne.s32 	%p66, %r974, %r975;
	@%p66 bra 	$L__BB0_72;
$L__BB0_73:
	setp.eq.s32 	%p67, %r39, 0;
	@%p67 bra 	$L__BB0_81;
	and.b32  	%r61, %r346, 3;
	setp.lt.u32 	%p68, %r39, 4;
	@%p68 bra 	$L__BB0_76;
	add.s32 	%r452, %r5, %r975;
	ld.shared.u8 	%rs61, [%r452+620];
	st.shared.u8 	[%r452+651], %rs61;
	mov.b16 	%rs62, 0;
	st.shared.u8 	[%r452+682], %rs62;
	ld.shared.u8 	%rs63, [%r452+621];
	st.shared.u8 	[%r452+652], %rs63;
	st.shared.u8 	[%r452+683], %rs62;
	ld.shared.u8 	%rs64, [%r452+622];
	st.shared.u8 	[%r452+653], %rs64;
	st.shared.u8 	[%r452+684], %rs62;
	ld.shared.u8 	%rs65, [%r452+623];
	st.shared.u8 	[%r452+654], %rs65;
	st.shared.u8 	[%r452+685], %rs62;
	add.s32 	%r975, %r975, 4;
$L__BB0_76:
	setp.eq.s32 	%p69, %r61, 0;
	@%p69 bra 	$L__BB0_81;
	setp.eq.s32 	%p70, %r61, 1;
	@%p70 bra 	$L__BB0_79;
	add.s32 	%r453, %r5, %r975;
	ld.shared.u8 	%rs66, [%r453+620];
	st.shared.u8 	[%r453+651], %rs66;
	mov.b16 	%rs67, 0;
	st.shared.u8 	[%r453+682], %rs67;
	ld.shared.u8 	%rs68, [%r453+621];
	st.shared.u8 	[%r453+652], %rs68;
	st.shared.u8 	[%r453+683], %rs67;
	add.s32 	%r975, %r975, 2;
$L__BB0_79:
	and.b32  	%r454, %r346, 1;
	setp.eq.b32 	%p71, %r454, 1;
	not.pred 	%p72, %p71;
	@%p72 bra 	$L__BB0_81;
	add.s32 	%r455, %r5, %r975;
	ld.shared.u8 	%rs69, [%r455+620];
	st.shared.u8 	[%r455+651], %rs69;
	mov.b16 	%rs70, 0;
	st.shared.u8 	[%r455+682], %rs70;
$L__BB0_81:
	setp.lt.s32 	%p73, %r346, 1;
	mov.b32 	%r456, 1;
	mov.b32 	%r457, 0;
	st.shared.v2.u32 	[%r5+1744], {%r457, %r456};
	mov.b64 	%rd130, 4607182418800017408;
	st.shared.u64 	[%r5+1752], %rd130;
	mov.f64 	%fd1201, 0d0000000000000000;
	@%p73 bra 	$L__BB0_96;
	mov.b32 	%r459, 1127219200;
	mov.b32 	%r460, -2147483648;
	mov.b64 	%fd42, {%r460, %r459};
	mov.f64 	%fd1201, 0d0000000000000000;
	mov.b32 	%r978, 0;
$L__BB0_83:
	shl.b32 	%r461, %r978, 3;
	add.s32 	%r462, %r5, %r461;
	ld.shared.f64 	%fd44, [%r462+248];
	neg.f64 	%fd45, %fd44;
	setp.lt.f64 	%p74, %fd44, 0dC03E000000000000;
	mov.f64 	%fd1200, %fd45;
	@%p74 bra 	$L__BB0_95;
	setp.gt.f64 	%p75, %fd44, 0d403E000000000000;
	mov.f64 	%fd1200, 0d0000000000000000;
	@%p75 bra 	$L__BB0_95;
	fma.rn.f64 	%fd301, %fd45, 0d3FF71547652B82FE, 0d4338000000000000;
	{
	.reg .b32 %temp; 
	mov.b64 	{%r67, %temp}, %fd301;
	}
	mov.f64 	%fd302, 0dC338000000000000;
	add.rn.f64 	%fd303, %fd301, %fd302;
	fma.rn.f64 	%fd304, %fd303, 0dBFE62E42FEFA39EF, %fd45;
	fma.rn.f64 	%fd305, %fd303, 0dBC7ABC9E3B39803F, %fd304;
	fma.rn.f64 	%fd306, %fd305, 0d3E5ADE1569CE2BDF, 0d3E928AF3FCA213EA;
	fma.rn.f64 	%fd307, %fd306, %fd305, 0d3EC71DEE62401315;
	fma.rn.f64 	%fd308, %fd307, %fd305, 0d3EFA01997C89EB71;
	fma.rn.f64 	%fd309, %fd308, %fd305, 0d3F2A01A014761F65;
	fma.rn.f64 	%fd310, %fd309, %fd305, 0d3F56C16C1852B7AF;
	fma.rn.f64 	%fd311, %fd310, %fd305, 0d3F81111111122322;
	fma.rn.f64 	%fd312, %fd311, %fd305, 0d3FA55555555502A1;
	fma.rn.f64 	%fd313, %fd312, %fd305, 0d3FC5555555555511;
	fma.rn.f64 	%fd314, %fd313, %fd305, 0d3FE000000000000B;
	fma.rn.f64 	%fd315, %fd314, %fd305, 0d3FF0000000000000;
	fma.rn.f64 	%fd316, %fd315, %fd305, 0d3FF0000000000000;
	{
	.reg .b32 %temp; 
	mov.b64 	{%r68, %temp}, %fd316;
	}
	{
	.reg .b32 %temp; 
	mov.b64 	{%temp, %r69}, %fd316;
	}
	shl.b32 	%r463, %r67, 20;
	add.s32 	%r464, %r463, %r69;
	mov.b64 	%fd1197, {%r68, %r464};
	{
	.reg .b32 %temp; 
	mov.b64 	{%temp, %r465}, %fd45;
	}
	mov.b32 	%f13, %r465;
	abs.f32 	%f1, %f13;
	setp.lt.f32 	%p76, %f1, 0f4086232B;
	@%p76 bra 	$L__BB0_88;
	setp.gt.f64 	%p77, %fd44, 0d0000000000000000;
	mov.f64 	%fd317, 0d7FF0000000000000;
	sub.f64 	%fd318, %fd317, %fd44;
	selp.f64 	%fd1197, 0d0000000000000000, %fd318, %p77;
	setp.geu.f32 	%p78, %f1, 0f40874800;
	@%p78 bra 	$L__BB0_88;
	shr.u32 	%r466, %r67, 31;
	add.s32 	%r467, %r67, %r466;
	shr.s32 	%r468, %r467, 1;
	shl.b32 	%r469, %r468, 20;
	add.s32 	%r470, %r69, %r469;
	mov.b64 	%fd319, {%r68, %r470};
	sub.s32 	%r471, %r67, %r468;
	shl.b32 	%r472, %r471, 20;
	add.s32 	%r473, %r472, 1072693248;
	mov.b32 	%r474, 0;
	mov.b64 	%fd320, {%r474, %r473};
	mul.f64 	%fd1197, %fd320, %fd319;
$L__BB0_88:
	add.f64 	%fd1198, %fd1197, 0d3FF0000000000000;
	{
	.reg .b32 %temp; 
	mov.b64 	{%temp, %r979}, %fd1198;
	}
	{
	.reg .b32 %temp; 
	mov.b64 	{%r980, %temp}, %fd1198;
	}
	setp.gt.s32 	%p79, %r979, 1048575;
	mov.b32 	%r981, -1023;
	@%p79 bra 	$L__BB0_90;
	mul.f64 	%fd1198, %fd1198, 0d4350000000000000;
	{
	.reg .b32 %temp; 
	mov.b64 	{%temp, %r979}, %fd1198;
	}
	{
	.reg .b32 %temp; 
	mov.b64 	{%r980, %temp}, %fd1198;
	}
	mov.b32 	%r981, -1077;
$L__BB0_90:
	add.s32 	%r477, %r979, -1;
	setp.gt.u32 	%p80, %r477, 2146435070;
	@%p80 bra 	$L__BB0_94;
	shr.u32 	%r480, %r979, 20;
	add.s32 	%r982, %r981, %r480;
	and.b32  	%r481, %r979, 1048575;
	or.b32  	%r482, %r481, 1072693248;
	mov.b64 	%fd1199, {%r980, %r482};
	setp.lt.u32 	%p82, %r482, 1073127583;
	@%p82 bra 	$L__BB0_93;
	{
	.reg .b32 %temp; 
	mov.b64 	{%r483, %temp}, %fd1199;
	}
	{
	.reg .b32 %temp; 
	mov.b64 	{%temp, %r484}, %fd1199;
	}
	add.s32 	%r485, %r484, -1048576;
	mov.b64 	%fd1199, {%r483, %r485};
	add.s32 	%r982, %r982, 1;
$L__BB0_93:
	add.f64 	%fd322, %fd1199, 0dBFF0000000000000;
	add.f64 	%fd323, %fd1199, 0d3FF0000000000000;
	rcp.approx.ftz.f64 	%fd324, %fd323;
	neg.f64 	%fd325, %fd323;
	fma.rn.f64 	%fd326, %fd325, %fd324, 0d3FF0000000000000;
	fma.rn.f64 	%fd327, %fd326, %fd326, %fd326;
	fma.rn.f64 	%fd328, %fd327, %fd324, %fd324;
	mul.f64 	%fd329, %fd322, %fd328;
	fma.rn.f64 	%fd330, %fd322, %fd328, %fd329;
	mul.f64 	%fd331, %fd330, %fd330;
	fma.rn.f64 	%fd332, %fd331, 0d3EB1380B3AE80F1E, 0d3ED0EE258B7A8B04;
	fma.rn.f64 	%fd333, %fd332, %fd331, 0d3EF3B2669F02676F;
	fma.rn.f64 	%fd334, %fd333, %fd331, 0d3F1745CBA9AB0956;
	fma.rn.f64 	%fd335, %fd334, %fd331, 0d3F3C71C72D1B5154;
	fma.rn.f64 	%fd336, %fd335, %fd331, 0d3F624924923BE72D;
	fma.rn.f64 	%fd337, %fd336, %fd331, 0d3F8999999999A3C4;
	fma.rn.f64 	%fd338, %fd337, %fd331, 0d3FB5555555555554;
	sub.f64 	%fd339, %fd322, %fd330;
	add.f64 	%fd340, %fd339, %fd339;
	neg.f64 	%fd341, %fd330;
	fma.rn.f64 	%fd342, %fd341, %fd322, %fd340;
	mul.f64 	%fd343, %fd328, %fd342;
	mul.f64 	%fd344, %fd331, %fd338;
	fma.rn.f64 	%fd345, %fd344, %fd330, %fd343;
	xor.b32  	%r486, %r982, -2147483648;
	mov.b32 	%r487, 1127219200;
	mov.b64 	%fd346, {%r486, %r487};
	sub.f64 	%fd347, %fd346, %fd42;
	fma.rn.f64 	%fd348, %fd347, 0d3FE62E42FEFA39EF, %fd330;
	fma.rn.f64 	%fd349, %fd347, 0dBFE62E42FEFA39EF, %fd348;
	sub.f64 	%fd350, %fd349, %fd330;
	sub.f64 	%fd351, %fd345, %fd350;
	fma.rn.f64 	%fd352, %fd347, 0d3C7ABC9E3B39803F, %fd351;
	add.f64 	%fd1200, %fd348, %fd352;
	bra.uni 	$L__BB0_95;
$L__BB0_94:
	fma.rn.f64 	%fd321, %fd1198, 0d7FF0000000000000, 0d7FF0000000000000;
	{
	.reg .b32 %temp; 
	mov.b64 	{%temp, %r478}, %fd1198;
	}
	and.b32  	%r479, %r478, 2147483647;
	setp.eq.s32 	%p81, %r479, 0;
	selp.f64 	%fd1200, 0dFFF0000000000000, %fd321, %p81;
$L__BB0_95:
	add.f64 	%fd1201, %fd1201, %fd1200;
	add.s32 	%r978, %r978, 1;
	setp.ne.s32 	%p83, %r978, %r346;
	@%p83 bra 	$L__BB0_83;
$L__BB0_96:
	sub.s32 	%r81, %r346, %r347;
	min.s32 	%r488, %r81, %r346;
	setp.lt.s32 	%p84, %r488, 1;
	@%p84 bra 	$L__BB0_111;
	and.b32  	%r82, %r346, 7;
	add.s32 	%r83, %r82, -1;
	and.b32  	%r84, %r346, 3;
	and.b32  	%r85, %r346, 2147483640;
	and.b32  	%r86, %r346, 1;
	mov.b32 	%r983, 0;
	mov.u64 	%rd151, d_H;
$L__BB0_98:
	setp.lt.u32 	%p85, %r346, 8;
	mul.lo.s32 	%r88, %r983, %r346;
	mov.b16 	%rs303, 0;
	mov.b32 	%r986, 0;
	@%p85 bra 	$L__BB0_101;
	mov.b16 	%rs303, 0;
	mov.b32 	%r984, 0;
$L__BB0_100:
	.pragma "nounroll";
	add.s32 	%r492, %r5, %r984;
	ld.shared.u8 	%rs74, [%r492+651];
	add.s32 	%r493, %r984, %r88;
	mul.wide.u32 	%rd131, %r493, 4;
	add.s64 	%rd133, %rd151, %rd131;
	ld.const.u8 	%rs75, [%rd133];
	mul.lo.s16 	%rs76, %rs74, %rs75;
	xor.b16  	%rs77, %rs76, %rs303;
	ld.shared.u32 	%r494, [%r492+652];
	bfe.u32 	%r495, %r494, 0, 8;
	cvt.u16.u32 	%rs78, %r495;
	bfe.u32 	%r496, %r494, 8, 8;
	cvt.u16.u32 	%rs79, %r496;
	bfe.u32 	%r497, %r494, 16, 8;
	cvt.u16.u32 	%rs80, %r497;
	bfe.u32 	%r498, %r494, 24, 8;
	cvt.u16.u32 	%rs81, %r498;
	ld.const.u8 	%rs82, [%rd133+4];
	mul.lo.s16 	%rs83, %rs78, %rs82;
	xor.b16  	%rs84, %rs83, %rs77;
	ld.const.u8 	%rs85, [%rd133+8];
	mul.lo.s16 	%rs86, %rs79, %rs85;
	xor.b16  	%rs87, %rs86, %rs84;
	ld.const.u8 	%rs88, [%rd133+12];
	mul.lo.s16 	%rs89, %rs80, %rs88;
	xor.b16  	%rs90, %rs89, %rs87;
	ld.const.u8 	%rs91, [%rd133+16];
	mul.lo.s16 	%rs92, %rs81, %rs91;
	xor.b16  	%rs93, %rs92, %rs90;
	.pragma "used_bytes_mask 7";
	ld.shared.u32 	%r499, [%r492+656];
	bfe.u32 	%r500, %r499, 0, 8;
	cvt.u16.u32 	%rs94, %r500;
	bfe.u32 	%r501, %r499, 8, 8;
	cvt.u16.u32 	%rs95, %r501;
	bfe.u32 	%r502, %r499, 16, 8;
	cvt.u16.u32 	%rs96, %r502;
	ld.const.u8 	%rs97, [%rd133+20];
	mul.lo.s16 	%rs98, %rs94, %rs97;
	xor.b16  	%rs99, %rs98, %rs93;
	ld.const.u8 	%rs100, [%rd133+24];
	mul.lo.s16 	%rs101, %rs95, %rs100;
	xor.b16  	%rs102, %rs101, %rs99;
	ld.const.u8 	%rs103, [%rd133+28];
	mul.lo.s16 	%rs104, %rs96, %rs103;
	xor.b16  	%rs303, %rs104, %rs102;
	add.s32 	%r984, %r984, 8;
	setp.ne.s32 	%p86, %r984, %r85;
	mov.u32 	%r986, %r85;
	@%p86 bra 	$L__BB0_100;
$L__BB0_101:
	setp.eq.s32 	%p87, %r82, 0;
	@%p87 bra 	$L__BB0_109;
	setp.lt.u32 	%p88, %r83, 3;
	@%p88 bra 	$L__BB0_104;
	add.s32 	%r503, %r5, %r986;
	ld.shared.u8 	%rs106, [%r503+651];
	add.s32 	%r504, %r986, %r88;
	mul.wide.u32 	%rd134, %r504, 4;
	add.s64 	%rd136, %rd151, %rd134;
	ld.const.u8 	%rs107, [%rd136];
	mul.lo.s16 	%rs108, %rs106, %rs107;
	ld.shared.u8 	%rs109, [%r503+652];
	cvt.u64.u32 	%rd137, %r88;
	cvt.u64.u32 	%rd138, %r986;
	add.s64 	%rd139, %rd138, %rd137;
	shl.b64 	%rd140, %rd139, 2;
	add.s64 	%rd141, %rd151, %rd140;
	ld.const.u8 	%rs110, [%rd141+4];
	mul.lo.s16 	%rs111, %rs109, %rs110;
	xor.b16  	%rs112, %rs108, %rs111;
	ld.shared.u8 	%rs113, [%r503+653];
	ld.const.u8 	%rs114, [%rd141+8];
	mul.lo.s16 	%rs115, %rs113, %rs114;
	xor.b16  	%rs116, %rs112, %rs115;
	ld.shared.u8 	%rs117, [%r503+654];
	ld.const.u8 	%rs118, [%rd141+12];
	mul.lo.s16 	%rs119, %rs117, %rs118;
	xor.b16  	%rs120, %rs116, %rs119;
	xor.b16  	%rs303, %rs120, %rs303;
	add.s32 	%r986, %r986, 4;
$L__BB0_104:
	setp.eq.s32 	%p89, %r84, 0;
	@%p89 bra 	$L__BB0_109;
	setp.eq.s32 	%p90, %r84, 1;
	@%p90 bra 	$L__BB0_107;
	add.s32 	%r505, %r5, %r986;
	ld.shared.u8 	%rs122, [%r505+651];
	add.s32 	%r506, %r986, %r88;
	mul.wide.u32 	%rd142, %r506, 4;
	add.s64 	%rd144, %rd151, %rd142;
	ld.const.u8 	%rs123, [%rd144];
	mul.lo.s16 	%rs124, %rs122, %rs123;
	ld.shared.u8 	%rs125, [%r505+652];
	cvt.u64.u32 	%rd145, %r88;
	cvt.u64.u32 	%rd146, %r986;
	add.s64 	%rd147, %rd146, %rd145;
	shl.b64 	%rd148, %rd147, 2;
	add.s64 	%rd149, %rd151, %rd148;
	ld.const.u8 	%rs126, [%rd149+4];
	mul.lo.s16 	%rs127, %rs125, %rs126;
	xor.b16  	%rs128, %rs124, %rs127;
	xor.b16  	%rs303, %rs128, %rs303;
	add.s32 	%r986, %r986, 2;
$L__BB0_107:
	setp.eq.s32 	%p91, %r86, 0;
	@%p91 bra 	$L__BB0_109;
	add.s32 	%r507, %r5, %r986;
	ld.shared.u8 	%rs129, [%r507+651];
	add.s32 	%r508, %r986, %r88;
	mul.wide.u32 	%rd150, %r508, 4;
	add.s64 	%rd152, %rd151, %rd150;
	ld.const.u8 	%rs130, [%rd152];
	mul.lo.s16 	%rs131, %rs129, %rs130;
	xor.b16  	%rs303, %rs131, %rs303;
$L__BB0_109:
	and.b16  	%rs132, %rs303, 255;
	setp.eq.s16 	%p92, %rs132, 1;
	mov.b32 	%r1035, 0;
	@%p92 bra 	$L__BB0_154;
	add.s32 	%r983, %r983, 1;
	setp.eq.s32 	%p93, %r983, %r81;
	@%p93 bra 	$L__BB0_111;
	bra.uni 	$L__BB0_98;
$L__BB0_111:
	setp.lt.s32 	%p94, %r346, 1;
	mov.f64 	%fd1211, %fd1201;
	@%p94 bra 	$L__BB0_150;
	and.b32  	%r97, %r346, 7;
	setp.lt.u32 	%p95, %r32, 7;
	mov.b32 	%r988, 0;
	@%p95 bra 	$L__BB0_115;
	and.b32  	%r988, %r346, 2147483640;
	mov.b32 	%r991, 0;
$L__BB0_114:
	.pragma "nounroll";
	add.s32 	%r512, %r5, %r991;
	ld.shared.u8 	%rs133, [%r512+651];
	cvt.rn.f64.u16 	%fd353, %rs133;
	mad.lo.s32 	%r513, %r991, 7, %r512;
	st.shared.f64 	[%r513+720], %fd353;
	ld.shared.u32 	%r514, [%r512+652];
	bfe.u32 	%r515, %r514, 0, 8;
	cvt.u16.u32 	%rs134, %r515;
	and.b16  	%rs135, %rs134, 255;
	bfe.u32 	%r516, %r514, 8, 8;
	cvt.u16.u32 	%rs136, %r516;
	and.b16  	%rs137, %rs136, 255;
	bfe.u32 	%r517, %r514, 16, 8;
	cvt.u16.u32 	%rs138, %r517;
	and.b16  	%rs139, %rs138, 255;
	bfe.u32 	%r518, %r514, 24, 8;
	cvt.u16.u32 	%rs140, %r518;
	and.b16  	%rs141, %rs140, 255;
	cvt.rn.f64.u16 	%fd354, %rs135;
	st.shared.f64 	[%r513+728], %fd354;
	cvt.rn.f64.u16 	%fd355, %rs137;
	st.shared.f64 	[%r513+736], %fd355;
	cvt.rn.f64.u16 	%fd356, %rs139;
	st.shared.f64 	[%r513+744], %fd356;
	cvt.rn.f64.u16 	%fd357, %rs141;
	st.shared.f64 	[%r513+752], %fd357;
	.pragma "used_bytes_mask 7";
	ld.shared.u32 	%r519, [%r512+656];
	bfe.u32 	%r520, %r519, 0, 8;
	cvt.u16.u32 	%rs142, %r520;
	and.b16  	%rs143, %rs142, 255;
	bfe.u32 	%r521, %r519, 8, 8;
	cvt.u16.u32 	%rs144, %r521;
	and.b16  	%rs145, %rs144, 255;
	bfe.u32 	%r522, %r519, 16, 8;
	cvt.u16.u32 	%rs146, %r522;
	and.b16  	%rs147, %rs146, 255;
	cvt.rn.f64.u16 	%fd358, %rs143;
	st.shared.f64 	[%r513+760], %fd358;
	cvt.rn.f64.u16 	%fd359, %rs145;
	st.shared.f64 	[%r513+768], %fd359;
	cvt.rn.f64.u16 	%fd360, %rs147;
	st.shared.f64 	[%r513+776], %fd360;
	add.s32 	%r991, %r991, 8;
	setp.eq.s32 	%p96, %r991, %r988;
	@%p96 bra 	$L__BB0_115;
	bra.uni 	$L__BB0_114;
$L__BB0_115:
	setp.eq.s32 	%p97, %r97, 0;
	@%p97 bra 	$L__BB0_123;
	and.b32  	%r100, %r346, 3;
	setp.lt.u32 	%p98, %r97, 4;
	@%p98 bra 	$L__BB0_118;
	add.s32 	%r523, %r5, %r988;
	ld.shared.u8 	%rs148, [%r523+651];
	cvt.rn.f64.u16 	%fd361, %rs148;
	mad.lo.s32 	%r524, %r988, 7, %r523;
	st.shared.f64 	[%r524+720], %fd361;
	ld.shared.u8 	%rs149, [%r523+652];
	cvt.rn.f64.u16 	%fd362, %rs149;
	st.shared.f64 	[%r524+728], %fd362;
	ld.shared.u8 	%rs150, [%r523+653];
	cvt.rn.f64.u16 	%fd363, %rs150;
	st.shared.f64 	[%r524+736], %fd363;
	ld.shared.u8 	%rs151, [%r523+654];
	cvt.rn.f64.u16 	%fd364, %rs151;
	st.shared.f64 	[%r524+744], %fd364;
	add.s32 	%r988, %r988, 4;
$L__BB0_118:
	setp.eq.s32 	%p99, %r100, 0;
	@%p99 bra 	$L__BB0_123;
	setp.eq.s32 	%p100, %r100, 1;
	@%p100 bra 	$L__BB0_121;
	add.s32 	%r525, %r5, %r988;
	ld.shared.u8 	%rs152, [%r525+651];
	cvt.rn.f64.u16 	%fd365, %rs152;
	mad.lo.s32 	%r526, %r988, 7, %r525;
	st.shared.f64 	[%r526+720], %fd365;
	ld.shared.u8 	%rs153, [%r525+652];
	cvt.rn.f64.u16 	%fd366, %rs153;
	st.shared.f64 	[%r526+728], %fd366;
	add.s32 	%r988, %r988, 2;
$L__BB0_121:
	and.b32  	%r527, %r346, 1;
	setp.eq.b32 	%p101, %r527, 1;
	not.pred 	%p102, %p101;
	@%p102 bra 	$L__BB0_123;
	add.s32 	%r528, %r5, %r988;
	ld.shared.u8 	%rs154, [%r528+651];
	cvt.rn.f64.u16 	%fd367, %rs154;
	mad.lo.s32 	%r529, %r988, 7, %r528;
	st.shared.f64 	[%r529+720], %fd367;
$L__BB0_123:
	mov.b32 	%r531, 1127219200;
	mov.b32 	%r532, -2147483648;
	mov.b64 	%fd61, {%r532, %r531};
	mov.b32 	%r992, 0;
	mov.f64 	%fd1211, %fd1201;
$L__BB0_124:
	add.s32 	%r108, %r5, %r992;
	ld.shared.u8 	%rs155, [%r108+682];
	setp.ne.s16 	%p103, %rs155, 1;
	@%p103 bra 	$L__BB0_149;
	mad.lo.s32 	%r533, %r992, 7, %r108;
	ld.shared.f64 	%fd63, [%r533+248];
	setp.gt.f64 	%p104, %fd63, 0d403E000000000000;
	mov.f64 	%fd1206, %fd63;
	@%p104 bra 	$L__BB0_137;
	setp.lt.f64 	%p105, %fd63, 0dC03E000000000000;
	mov.f64 	%fd1206, 0d0000000000000000;
	@%p105 bra 	$L__BB0_137;
	fma.rn.f64 	%fd369, %fd63, 0d3FF71547652B82FE, 0d4338000000000000;
	{
	.reg .b32 %temp; 
	mov.b64 	{%r109, %temp}, %fd369;
	}
	mov.f64 	%fd370, 0dC338000000000000;
	add.rn.f64 	%fd371, %fd369, %fd370;
	fma.rn.f64 	%fd372, %fd371, 0dBFE62E42FEFA39EF, %fd63;
	fma.rn.f64 	%fd373, %fd371, 0dBC7ABC9E3B39803F, %fd372;
	fma.rn.f64 	%fd374, %fd373, 0d3E5ADE1569CE2BDF, 0d3E928AF3FCA213EA;
	fma.rn.f64 	%fd375, %fd374, %fd373, 0d3EC71DEE62401315;
	fma.rn.f64 	%fd376, %fd375, %fd373, 0d3EFA01997C89EB71;
	fma.rn.f64 	%fd377, %fd376, %fd373, 0d3F2A01A014761F65;
	fma.rn.f64 	%fd378, %fd377, %fd373, 0d3F56C16C1852B7AF;
	fma.rn.f64 	%fd379, %fd378, %fd373, 0d3F81111111122322;
	fma.rn.f64 	%fd380, %fd379, %fd373, 0d3FA55555555502A1;
	fma.rn.f64 	%fd381, %fd380, %fd373, 0d3FC5555555555511;
	fma.rn.f64 	%fd382, %fd381, %fd373, 0d3FE000000000000B;
	fma.rn.f64 	%fd383, %fd382, %fd373, 0d3FF0000000000000;
	fma.rn.f64 	%fd384, %fd383, %fd373, 0d3FF0000000000000;
	{
	.reg .b32 %temp; 
	mov.b64 	{%r110, %temp}, %fd384;
	}
	{
	.reg .b32 %temp; 
	mov.b64 	{%temp, %r111}, %fd384;
	}
	shl.b32 	%r534, %r109, 20;
	add.s32 	%r535, %r534, %r111;
	mov.b64 	%fd1203, {%r110, %r535};
	{
	.reg .b32 %temp; 
	mov.b64 	{%temp, %r536}, %fd63;
	}
	mov.b32 	%f14, %r536;
	abs.f32 	%f2, %f14;
	setp.lt.f32 	%p106, %f2, 0f4086232B;
	@%p106 bra 	$L__BB0_130;
	setp.lt.f64 	%p107, %fd63, 0d0000000000000000;
	add.f64 	%fd385, %fd63, 0d7FF0000000000000;
	selp.f64 	%fd1203, 0d0000000000000000, %fd385, %p107;
	setp.geu.f32 	%p108, %f2, 0f40874800;
	@%p108 bra 	$L__BB0_130;
	shr.u32 	%r537, %r109, 31;
	add.s32 	%r538, %r109, %r537;
	shr.s32 	%r539, %r538, 1;
	shl.b32 	%r540, %r539, 20;
	add.s32 	%r541, %r111, %r540;
	mov.b64 	%fd386, {%r110, %r541};
	sub.s32 	%r542, %r109, %r539;
	shl.b32 	%r543, %r542, 20;
	add.s32 	%r544, %r543, 1072693248;
	mov.b32 	%r545, 0;
	mov.b64 	%fd387, {%r545, %r544};
	mul.f64 	%fd1203, %fd387, %fd386;
$L__BB0_130:
	add.f64 	%fd1204, %fd1203, 0d3FF0000000000000;
	{
	.reg .b32 %temp; 
	mov.b64 	{%temp, %r993}, %fd1204;
	}
	{
	.reg .b32 %temp; 
	mov.b64 	{%r994, %temp}, %fd1204;
	}
	setp.gt.s32 	%p109, %r993, 1048575;
	mov.b32 	%r995, -1023;
	@%p109 bra 	$L__BB0_132;
	mul.f64 	%fd1204, %fd1204, 0d4350000000000000;
	{
	.reg .b32 %temp; 
	mov.b64 	{%temp, %r993}, %fd1204;
	}
	{
	.reg .b32 %temp; 
	mov.b64 	{%r994, %temp}, %fd1204;
	}
	mov.b32 	%r995, -1077;
$L__BB0_132:
	add.s32 	%r548, %r993, -1;
	setp.gt.u32 	%p110, %r548, 2146435070;
	@%p110 bra 	$L__BB0_136;
	shr.u32 	%r551, %r993, 20;
	add.s32 	%r996, %r995, %r551;
	and.b32  	%r552, %r993, 1048575;
	or.b32  	%r553, %r552, 1072693248;
	mov.b64 	%fd1205, {%r994, %r553};
	setp.lt.u32 	%p112, %r553, 1073127583;
	@%p112 bra 	$L__BB0_135;
	{
	.reg .b32 %temp; 
	mov.b64 	{%r554, %temp}, %fd1205;
	}
	{
	.reg .b32 %temp; 
	mov.b64 	{%temp, %r555}, %fd1205;
	}
	add.s32 	%r556, %r555, -1048576;
	mov.b64 	%fd1205, {%r554, %r556};
	add.s32 	%r996, %r996, 1;
$L__BB0_135:
	add.f64 	%fd389, %fd1205, 0dBFF0000000000000;
	add.f64 	%fd390, %fd1205, 0d3FF0000000000000;
	rcp.approx.ftz.f64 	%fd391, %fd390;
	neg.f64 	%fd392, %fd390;
	fma.rn.f64 	%fd393, %fd392, %fd391, 0d3FF0000000000000;
	fma.rn.f64 	%fd394, %fd393, %fd393, %fd393;
	fma.rn.f64 	%fd395, %fd394, %fd391, %fd391;
	mul.f64 	%fd396, %fd389, %fd395;
	fma.rn.f64 	%fd397, %fd389, %fd395, %fd396;
	mul.f64 	%fd398, %fd397, %fd397;
	fma.rn.f64 	%fd399, %fd398, 0d3EB1380B3AE80F1E, 0d3ED0EE258B7A8B04;
	fma.rn.f64 	%fd400, %fd399, %fd398, 0d3EF3B2669F02676F;
	fma.rn.f64 	%fd401, %fd400, %fd398, 0d3F1745CBA9AB0956;
	fma.rn.f64 	%fd402, %fd401, %fd398, 0d3F3C71C72D1B5154;
	fma.rn.f64 	%fd403, %fd402, %fd398, 0d3F624924923BE72D;
	fma.rn.f64 	%fd404, %fd403, %fd398, 0d3F8999999999A3C4;
	fma.rn.f64 	%fd405, %fd404, %fd398, 0d3FB5555555555554;
	sub.f64 	%fd406, %fd389, %fd397;
	add.f64 	%fd407, %fd406, %fd406;
	neg.f64 	%fd408, %fd397;
	fma.rn.f64 	%fd409, %fd408, %fd389, %fd407;
	mul.f64 	%fd410, %fd395, %fd409;
	mul.f64 	%fd411, %fd398, %fd405;
	fma.rn.f64 	%fd412, %fd411, %fd397, %fd410;
	xor.b32  	%r557, %r996, -2147483648;
	mov.b32 	%r558, 1127219200;
	mov.b64 	%fd413, {%r557, %r558};
	sub.f64 	%fd414, %fd413, %fd61;
	fma.rn.f64 	%fd415, %fd414, 0d3FE62E42FEFA39EF, %fd397;
	fma.rn.f64 	%fd416, %fd414, 0dBFE62E42FEFA39EF, %fd415;
	sub.f64 	%fd417, %fd416, %fd397;
	sub.f64 	%fd418, %fd412, %fd417;
	fma.rn.f64 	%fd419, %fd414, 0d3C7ABC9E3B39803F, %fd418;
	add.f64 	%fd1206, %fd415, %fd419;
	bra.uni 	$L__BB0_137;
$L__BB0_136:
	fma.rn.f64 	%fd388, %fd1204, 0d7FF0000000000000, 0d7FF0000000000000;
	{
	.reg .b32 %temp; 
	mov.b64 	{%temp, %r549}, %fd1204;
	}
	and.b32  	%r550, %r549, 2147483647;
	setp.eq.s32 	%p111, %r550, 0;
	selp.f64 	%fd1206, 0dFFF0000000000000, %fd388, %p111;
$L__BB0_137:
	setp.gt.f64 	%p113, %fd63, 0d403E000000000000;
	neg.f64 	%fd77, %fd63;
	setp.lt.f64 	%p114, %fd63, 0dC03E000000000000;
	or.pred  	%p115, %p114, %p113;
	selp.f64 	%fd1210, %fd77, 0d0000000000000000, %p114;
	@%p115 bra 	$L__BB0_148;
	fma.rn.f64 	%fd420, %fd77, 0d3FF71547652B82FE, 0d4338000000000000;
	{
	.reg .b32 %temp; 
	mov.b64 	{%r122, %temp}, %fd420;
	}
	mov.f64 	%fd421, 0dC338000000000000;
	add.rn.f64 	%fd422, %fd420, %fd421;
	fma.rn.f64 	%fd423, %fd422, 0dBFE62E42FEFA39EF, %fd77;
	fma.rn.f64 	%fd424, %fd422, 0dBC7ABC9E3B39803F, %fd423;
	fma.rn.f64 	%fd425, %fd424, 0d3E5ADE1569CE2BDF, 0d3E928AF3FCA213EA;
	fma.rn.f64 	%fd426, %fd425, %fd424, 0d3EC71DEE62401315;
	fma.rn.f64 	%fd427, %fd426, %fd424, 0d3EFA01997C89EB71;
	fma.rn.f64 	%fd428, %fd427, %fd424, 0d3F2A01A014761F65;
	fma.rn.f64 	%fd429, %fd428, %fd424, 0d3F56C16C1852B7AF;
	fma.rn.f64 	%fd430, %fd429, %fd424, 0d3F81111111122322;
	fma.rn.f64 	%fd431, %fd430, %fd424, 0d3FA55555555502A1;
	fma.rn.f64 	%fd432, %fd431, %fd424, 0d3FC5555555555511;
	fma.rn.f64 	%fd433, %fd432, %fd424, 0d3FE000000000000B;
	fma.rn.f64 	%fd434, %fd433, %fd424, 0d3FF0000000000000;
	fma.rn.f64 	%fd435, %fd434, %fd424, 0d3FF0000000000000;
	{
	.reg .b32 %temp; 
	mov.b64 	{%r123, %temp}, %fd435;
	}
	{
	.reg .b32 %temp; 
	mov.b64 	{%temp, %r124}, %fd435;
	}
	shl.b32 	%r559, %r122, 20;
	add.s32 	%r560, %r559, %r124;
	mov.b64 	%fd1207, {%r123, %r560};
	{
	.reg .b32 %temp; 
	mov.b64 	{%temp, %r561}, %fd77;
	}
	mov.b32 	%f15, %r561;
	abs.f32 	%f3, %f15;
	setp.lt.f32 	%p116, %f3, 0f4086232B;
	@%p116 bra 	$L__BB0_141;
	setp.gt.f64 	%p117, %fd63, 0d0000000000000000;
	mov.f64 	%fd436, 0d7FF0000000000000;
	sub.f64 	%fd437, %fd436, %fd63;
	selp.f64 	%fd1207, 0d0000000000000000, %fd437, %p117;
	setp.geu.f32 	%p118, %f3, 0f40874800;
	@%p118 bra 	$L__BB0_141;
	shr.u32 	%r562, %r122, 31;
	add.s32 	%r563, %r122, %r562;
	shr.s32 	%r564, %r563, 1;
	shl.b32 	%r565, %r564, 20;
	add.s32 	%r566, %r124, %r565;
	mov.b64 	%fd438, {%r123, %r566};
	sub.s32 	%r567, %r122, %r564;
	shl.b32 	%r568, %r567, 20;
	add.s32 	%r569, %r568, 1072693248;
	mov.b32 	%r570, 0;
	mov.b64 	%fd439, {%r570, %r569};
	mul.f64 	%fd1207, %fd439, %fd438;
$L__BB0_141:
	add.f64 	%fd1208, %fd1207, 0d3FF0000000000000;
	{
	.reg .b32 %temp; 
	mov.b64 	{%temp, %r997}, %fd1208;
	}
	{
	.reg .b32 %temp; 
	mov.b64 	{%r998, %temp}, %fd1208;
	}
	setp.gt.s32 	%p119, %r997, 1048575;
	mov.b32 	%r999, -1023;
	@%p119 bra 	$L__BB0_143;
	mul.f64 	%fd1208, %fd1208, 0d4350000000000000;
	{
	.reg .b32 %temp; 
	mov.b64 	{%temp, %r997}, %fd1208;
	}
	{
	.reg .b32 %temp; 
	mov.b64 	{%r998, %temp}, %fd1208;
	}
	mov.b32 	%r999, -1077;
$L__BB0_143:
	add.s32 	%r573, %r997, -1;
	setp.gt.u32 	%p120, %r573, 2146435070;
	@%p120 bra 	$L__BB0_147;
	shr.u32 	%r576, %r997, 20;
	add.s32 	%r1000, %r999, %r576;
	and.b32  	%r577, %r997, 1048575;
	or.b32  	%r578, %r577, 1072693248;
	mov.b64 	%fd1209, {%r998, %r578};
	setp.lt.u32 	%p122, %r578, 1073127583;
	@%p122 bra 	$L__BB0_146;
	{
	.reg .b32 %temp; 
	mov.b64 	{%r579, %temp}, %fd1209;
	}
	{
	.reg .b32 %temp; 
	mov.b64 	{%temp, %r580}, %fd1209;
	}
	add.s32 	%r581, %r580, -1048576;
	mov.b64 	%fd1209, {%r579, %r581};
	add.s32 	%r1000, %r1000, 1;
$L__BB0_146:
	add.f64 	%fd441, %fd1209, 0dBFF0000000000000;
	add.f64 	%fd442, %fd1209, 0d3FF0000000000000;
	rcp.approx.ftz.f64 	%fd443, %fd442;
	neg.f64 	%fd444, %fd442;
	fma.rn.f64 	%fd445, %fd444, %fd443, 0d3FF0000000000000;
	fma.rn.f64 	%fd446, %fd445, %fd445, %fd445;
	fma.rn.f64 	%fd447, %fd446, %fd443, %fd443;
	mul.f64 	%fd448, %fd441, %fd447;
	fma.rn.f64 	%fd449, %fd441, %fd447, %fd448;
	mul.f64 	%fd450, %fd449, %fd449;
	fma.rn.f64 	%fd451, %fd450, 0d3EB1380B3AE80F1E, 0d3ED0EE258B7A8B04;
	fma.rn.f64 	%fd452, %fd451, %fd450, 0d3EF3B2669F02676F;
	fma.rn.f64 	%fd453, %fd452, %fd450, 0d3F1745CBA9AB0956;
	fma.rn.f64 	%fd454, %fd453, %fd450, 0d3F3C71C72D1B5154;
	fma.rn.f64 	%fd455, %fd454, %fd450, 0d3F624924923BE72D;
	fma.rn.f64 	%fd456, %fd455, %fd450, 0d3F8999999999A3C4;
	fma.rn.f64 	%fd457, %fd456, %fd450, 0d3FB5555555555554;
	sub.f64 	%fd458, %fd441, %fd449;
	add.f64 	%fd459, %fd458, %fd458;
	neg.f64 	%fd460, %fd449;
	fma.rn.f64 	%fd461, %fd460, %fd441, %fd459;
	mul.f64 	%fd462, %fd447, %fd461;
	mul.f64 	%fd463, %fd450, %fd457;
	fma.rn.f64 	%fd464, %fd463, %fd449, %fd462;
	xor.b32  	%r582, %r1000, -2147483648;
	mov.b32 	%r583, 1127219200;
	mov.b64 	%fd465, {%r582, %r583};
	sub.f64 	%fd466, %fd465, %fd61;
	fma.rn.f64 	%fd467, %fd466, 0d3FE62E42FEFA39EF, %fd449;
	fma.rn.f64 	%fd468, %fd466, 0dBFE62E42FEFA39EF, %fd467;
	sub.f64 	%fd469, %fd468, %fd449;
	sub.f64 	%fd470, %fd464, %fd469;
	fma.rn.f64 	%fd471, %fd466, 0d3C7ABC9E3B39803F, %fd470;
	add.f64 	%fd1210, %fd467, %fd471;
	bra.uni 	$L__BB0_148;
$L__BB0_147:
	fma.rn.f64 	%fd440, %fd1208, 0d7FF0000000000000, 0d7FF0000000000000;
	{
	.reg .b32 %temp; 
	mov.b64 	{%temp, %r574}, %fd1208;
	}
	and.b32  	%r575, %r574, 2147483647;
	setp.eq.s32 	%p121, %r575, 0;
	selp.f64 	%fd1210, 0dFFF0000000000000, %fd440, %p121;
$L__BB0_148:
	sub.f64 	%fd472, %fd1206, %fd1210;
	add.f64 	%fd1211, %fd1211, %fd472;
$L__BB0_149:
	add.s32 	%r992, %r992, 1;
	setp.ne.s32 	%p123, %r992, %r346;
	@%p123 bra 	$L__BB0_124;
$L__BB0_150:
	st.shared.f64 	[%r5+1712], %fd1211;
	mov.b32 	%r584, 1;
	st.shared.u32 	[%r5+1744], %r584;
	neg.f64 	%fd473, %fd1211;
	fma.rn.f64 	%fd474, %fd1211, 0dBFF71547652B82FE, 0d4338000000000000;
	{
	.reg .b32 %temp; 
	mov.b64 	{%r136, %temp}, %fd474;
	}
	mov.f64 	%fd475, 0dC338000000000000;
	add.rn.f64 	%fd476, %fd474, %fd475;
	fma.rn.f64 	%fd477, %fd476, 0dBFE62E42FEFA39EF, %fd473;
	fma.rn.f64 	%fd478, %fd476, 0dBC7ABC9E3B39803F, %fd477;
	fma.rn.f64 	%fd479, %fd478, 0d3E5ADE1569CE2BDF, 0d3E928AF3FCA213EA;
	fma.rn.f64 	%fd480, %fd479, %fd478, 0d3EC71DEE62401315;
	fma.rn.f64 	%fd481, %fd480, %fd478, 0d3EFA01997C89EB71;
	fma.rn.f64 	%fd482, %fd481, %fd478, 0d3F2A01A014761F65;
	fma.rn.f64 	%fd483, %fd482, %fd478, 0d3F56C16C1852B7AF;
	fma.rn.f64 	%fd484, %fd483, %fd478, 0d3F81111111122322;
	fma.rn.f64 	%fd485, %fd484, %fd478, 0d3FA55555555502A1;
	fma.rn.f64 	%fd486, %fd485, %fd478, 0d3FC5555555555511;
	fma.rn.f64 	%fd487, %fd486, %fd478, 0d3FE000000000000B;
	fma.rn.f64 	%fd488, %fd487, %fd478, 0d3FF0000000000000;
	fma.rn.f64 	%fd489, %fd488, %fd478, 0d3FF0000000000000;
	{
	.reg .b32 %temp; 
	mov.b64 	{%r137, %temp}, %fd489;
	}
	{
	.reg .b32 %temp; 
	mov.b64 	{%temp, %r138}, %fd489;
	}
	shl.b32 	%r585, %r136, 20;
	add.s32 	%r586, %r585, %r138;
	mov.b64 	%fd1213, {%r137, %r586};
	{
	.reg .b32 %temp; 
	mov.b64 	{%temp, %r587}, %fd473;
	}
	mov.b32 	%f16, %r587;
	abs.f32 	%f4, %f16;
	setp.lt.f32 	%p124, %f4, 0f4086232B;
	@%p124 bra 	$L__BB0_153;
	setp.gt.f64 	%p125, %fd1211, 0d0000000000000000;
	mov.f64 	%fd490, 0d7FF0000000000000;
	sub.f64 	%fd491, %fd490, %fd1211;
	selp.f64 	%fd1213, 0d0000000000000000, %fd491, %p125;
	setp.geu.f32 	%p126, %f4, 0f40874800;
	@%p126 bra 	$L__BB0_153;
	shr.u32 	%r588, %r136, 31;
	add.s32 	%r589, %r136, %r588;
	shr.s32 	%r590, %r589, 1;
	shl.b32 	%r591, %r590, 20;
	add.s32 	%r592, %r138, %r591;
	mov.b64 	%fd492, {%r137, %r592};
	sub.s32 	%r593, %r136, %r590;
	shl.b32 	%r594, %r593, 20;
	add.s32 	%r595, %r594, 1072693248;
	mov.b32 	%r596, 0;
	mov.b64 	%fd493, {%r596, %r595};
	mul.f64 	%fd1213, %fd493, %fd492;
$L__BB0_153:
	ld.shared.f64 	%fd494, [%r5+1752];
	sub.f64 	%fd495, %fd494, %fd1213;
	st.shared.f64 	[%r5+1752], %fd495;
	mov.b32 	%r1035, 1;
$L__BB0_154:
	add.s32 	%r140, %r346, 1;
	mad.lo.s32 	%r141, %r346, %r346, %r346;
	setp.lt.s32 	%p127, %r141, 2;
	@%p127 bra 	$L__BB0_261;
	shr.u32 	%r599, %r141, 1;
	min.u32 	%r142, %r599, 120;
	add.s32 	%r600, %r140, %r346;
	cvt.rn.f64.s32 	%fd99, %r600;
	{
	.reg .b32 %temp; 
	mov.b64 	{%temp, %r601}, %fd99;
	}
	mov.f64 	%fd496, 0d4000000000000000;
	{
	.reg .b32 %temp; 
	mov.b64 	{%temp, %r602}, %fd496;
	}
	and.b32  	%r604, %r602, 2146435072;
	setp.eq.s32 	%p128, %r604, 1062207488;
	abs.f64 	%fd100, %fd99;
	setp.lt.s32 	%p129, %r601, 0;
	and.pred  	%p1, %p129, %p128;
	mov.b32 	%r605, 1127219200;
	mov.b32 	%r606, -2147483648;
	mov.b64 	%fd101, {%r606, %r605};
	and.b32  	%r143, %r346, 15;
	and.b32  	%r144, %r346, 7;
	and.b32  	%r145, %r346, 3;
	neg.f64 	%fd497, %fd1201;
	fma.rn.f64 	%fd498, %fd1201, 0dBFF71547652B82FE, 0d4338000000000000;
	{
	.reg .b32 %temp; 
	mov.b64 	{%r607, %temp}, %fd498;
	}
	mov.f64 	%fd499, 0dC338000000000000;
	add.rn.f64 	%fd500, %fd498, %fd499;
	fma.rn.f64 	%fd501, %fd500, 0dBFE62E42FEFA39EF, %fd497;
	fma.rn.f64 	%fd502, %fd500, 0dBC7ABC9E3B39803F, %fd501;
	fma.rn.f64 	%fd503, %fd502, 0d3E5ADE1569CE2BDF, 0d3E928AF3FCA213EA;
	fma.rn.f64 	%fd504, %fd503, %fd502, 0d3EC71DEE62401315;
	fma.rn.f64 	%fd505, %fd504, %fd502, 0d3EFA01997C89EB71;
	fma.rn.f64 	%fd506, %fd505, %fd502, 0d3F2A01A014761F65;
	fma.rn.f64 	%fd507, %fd506, %fd502, 0d3F56C16C1852B7AF;
	fma.rn.f64 	%fd508, %fd507, %fd502, 0d3F81111111122322;
	fma.rn.f64 	%fd509, %fd508, %fd502, 0d3FA55555555502A1;
	fma.rn.f64 	%fd510, %fd509, %fd502, 0d3FC5555555555511;
	fma.rn.f64 	%fd511, %fd510, %fd502, 0d3FE000000000000B;
	fma.rn.f64 	%fd512, %fd511, %fd502, 0d3FF0000000000000;
	fma.rn.f64 	%fd513, %fd512, %fd502, 0d3FF0000000000000;
	{
	.reg .b32 %temp; 
	mov.b64 	{%r608, %temp}, %fd513;
	}
	{
	.reg .b32 %temp; 
	mov.b64 	{%temp, %r609}, %fd513;
	}
	shl.b32 	%r610, %r607, 20;
	add.s32 	%r611, %r610, %r609;
	mov.b64 	%fd102, {%r608, %r611};
	{
	.reg .b32 %temp; 
	mov.b64 	{%temp, %r612}, %fd497;
	}
	mov.b32 	%f17, %r612;
	abs.f32 	%f5, %f17;
	shr.u32 	%r613, %r607, 31;
	add.s32 	%r614, %r607, %r613;
	shr.s32 	%r615, %r614, 1;
	shl.b32 	%r616, %r615, 20;
	add.s32 	%r617, %r609, %r616;
	mov.b64 	%fd514, {%r608, %r617};
	sub.s32 	%r618, %r607, %r615;
	shl.b32 	%r619, %r618, 20;
	add.s32 	%r620, %r619, 1072693248;
	mov.b32 	%r621, 0;
	mov.b64 	%fd515, {%r621, %r620};
	mul.f64 	%fd103, %fd515, %fd514;
	and.b32  	%r146, %r346, 2147483640;
	and.b32  	%r147, %r346, 1;
	setp.lt.s32 	%p2, %r488, 1;
	mov.b32 	%r1002, 1;
	mov.u64 	%rd173, d_H;
$L__BB0_156:
	mov.u32 	%r148, %r1002;
	ld.shared.u32 	%r1035, [%r5+1744];
	setp.gt.s32 	%p130, %r1035, 3;
	@%p130 bra 	$L__BB0_261;
	ld.shared.u32 	%r150, [%r5+1748];
	setp.gt.s32 	%p131, %r150, 1999;
	@%p131 bra 	$L__BB0_261;
	setp.eq.s32 	%p132, %r346, 0;
	{ // callseq 0, 0
	.param .b64 param0;
	st.param.f64 	[param0], %fd100;
	.param .b64 retval0;
	call.uni (retval0), 
	__internal_accurate_pow, 
	(
	param0
	);
	ld.param.f64 	%fd516, [retval0];
	} // callseq 0
	neg.f64 	%fd518, %fd516;
	selp.f64 	%fd519, %fd518, %fd516, %p1;
	selp.f64 	%fd520, 0d3FF0000000000000, %fd519, %p132;
	shl.b32 	%r623, %r148, 3;
	cvt.rn.f64.u32 	%fd521, %r623;
	sub.f64 	%fd522, %fd520, %fd521;
	setp.lt.f64 	%p133, %fd522, 0d0000000000000000;
	selp.f64 	%fd523, 0d0000000000000000, %fd522, %p133;
	sqrt.rn.f64 	%fd524, %fd523;
	sub.f64 	%fd525, %fd99, %fd524;
	mul.f64 	%fd526, %fd525, 0d3FE0000000000000;
	cvt.rzi.s32.f64 	%r624, %fd526;
	min.s32 	%r151, %r346, %r624;
	setp.lt.s32 	%p134, %r151, 1;
	@%p134 bra 	$L__BB0_259;
	setp.lt.s32 	%p135, %r346, 1;
	@%p135 bra 	$L__BB0_258;
	mov.b32 	%r1003, 1;
	mov.b32 	%r1004, 0;
	mov.b16 	%rs304, 0;
	mov.u16 	%rs305, %rs304;
$L__BB0_161:
	mov.u32 	%r152, %r1004;
	mov.u32 	%r1004, %r1003;
	add.s16 	%rs304, %rs304, 1;
	add.s16 	%rs305, %rs305, 1;
	ld.shared.u32 	%r632, [%r5+1744];
	setp.gt.s32 	%p139, %r632, 3;
	@%p139 bra 	$L__BB0_259;
	mad.lo.s32 	%r633, %r1004, %r1004, %r1004;
	shr.u32 	%r634, %r633, 1;
	setp.lt.u32 	%p140, %r148, %r634;
	@%p140 bra 	$L__BB0_228;
	setp.lt.u32 	%p141, %r32, 15;
	mov.b32 	%r1028, 0;
	@%p141 bra 	$L__BB0_248;
	mov.b32 	%r1005, 0;
	bra.uni 	$L__BB0_247;
$L__BB0_165:
	setp.lt.u32 	%p150, %r152, 15;
	mov.b32 	%r1008, 0;
	@%p150 bra 	$L__BB0_168;
	and.b32  	%r1008, %r1004, -16;
	mov.b32 	%r1006, 0;
$L__BB0_167:
	.pragma "nounroll";
	add.s32 	%r645, %r5, %r1006;
	mov.b16 	%rs165, 1;
	st.shared.v2.u8 	[%r645+682], {%rs165, %rs165};
	mov.b32 	%r646, 16843009;
	st.shared.u32 	[%r645+684], %r646;
	st.shared.v2.b32 	[%r645+688], {%r646, %r646};
	st.shared.v2.u8 	[%r645+696], {%rs165, %rs165};
	add.s32 	%r1006, %r1006, 16;
	setp.ne.s32 	%p151, %r1006, %r1008;
	@%p151 bra 	$L__BB0_167;
$L__BB0_168:
	and.b32  	%r647, %r1004, 15;
	setp.eq.s32 	%p152, %r647, 0;
	@%p152 bra 	$L__BB0_178;
	cvt.u32.u16 	%r648, %rs305;
	and.b32  	%r161, %r648, 15;
	add.s32 	%r649, %r161, -1;
	setp.lt.u32 	%p153, %r649, 7;
	@%p153 bra 	$L__BB0_171;
	add.s32 	%r650, %r5, %r1008;
	mov.b16 	%rs166, 1;
	st.shared.u8 	[%r650+682], %rs166;
	st.shared.u8 	[%r650+683], %rs166;
	st.shared.u8 	[%r650+684], %rs166;
	st.shared.u8 	[%r650+685], %rs166;
	st.shared.u8 	[%r650+686], %rs166;
	st.shared.u8 	[%r650+687], %rs166;
	st.shared.u8 	[%r650+688], %rs166;
	st.shared.u8 	[%r650+689], %rs166;
	add.s32 	%r1008, %r1008, 8;
$L__BB0_171:
	and.b32  	%r651, %r161, 7;
	setp.eq.s32 	%p154, %r651, 0;
	@%p154 bra 	$L__BB0_178;
	cvt.u32.u16 	%r652, %rs304;
	and.b32  	%r653, %r652, 7;
	and.b32  	%r164, %r652, 3;
	add.s32 	%r654, %r653, -1;
	setp.lt.u32 	%p155, %r654, 3;
	@%p155 bra 	$L__BB0_174;
	add.s32 	%r655, %r5, %r1008;
	mov.b16 	%rs167, 1;
	st.shared.u8 	[%r655+682], %rs167;
	st.shared.u8 	[%r655+683], %rs167;
	st.shared.u8 	[%r655+684], %rs167;
	st.shared.u8 	[%r655+685], %rs167;
	add.s32 	%r1008, %r1008, 4;
$L__BB0_174:
	setp.eq.s32 	%p156, %r164, 0;
	@%p156 bra 	$L__BB0_178;
	add.s32 	%r167, %r5, %r1008;
	mov.b16 	%rs168, 1;
	st.shared.u8 	[%r167+682], %rs168;
	setp.eq.s32 	%p157, %r164, 1;
	@%p157 bra 	$L__BB0_178;
	mov.b16 	%rs169, 1;
	st.shared.u8 	[%r167+683], %rs169;
	setp.eq.s32 	%p158, %r164, 2;
	@%p158 bra 	$L__BB0_178;
	mov.b16 	%rs170, 1;
	st.shared.u8 	[%r167+684], %rs170;
$L__BB0_178:
	setp.lt.u32 	%p159, %r32, 7;
	mov.b32 	%r1025, 0;
	@%p159 bra 	$L__BB0_239;
	mov.b32 	%r1010, 0;
	bra.uni 	$L__BB0_238;
$L__BB0_180:
	ld.shared.u32 	%r702, [%r5+1748];
	add.s32 	%r703, %r702, 1;
	st.shared.u32 	[%r5+1748], %r703;
	mov.b32 	%r1011, 0;
	mov.f64 	%fd1223, %fd1201;
$L__BB0_181:
	add.s32 	%r171, %r5, %r1011;
	ld.shared.u8 	%rs216, [%r171+682];
	setp.ne.s16 	%p166, %rs216, 1;
	@%p166 bra 	$L__BB0_206;
	mad.lo.s32 	%r704, %r1011, 7, %r171;
	ld.shared.f64 	%fd105, [%r704+248];
	setp.gt.f64 	%p167, %fd105, 0d403E000000000000;
	mov.f64 	%fd1218, %fd105;
	@%p167 bra 	$L__BB0_194;
	setp.lt.f64 	%p168, %fd105, 0dC03E000000000000;
	mov.f64 	%fd1218, 0d0000000000000000;
	@%p168 bra 	$L__BB0_194;
	fma.rn.f64 	%fd535, %fd105, 0d3FF71547652B82FE, 0d4338000000000000;
	{
	.reg .b32 %temp; 
	mov.b64 	{%r172, %temp}, %fd535;
	}
	mov.f64 	%fd536, 0dC338000000000000;
	add.rn.f64 	%fd537, %fd535, %fd536;
	fma.rn.f64 	%fd538, %fd537, 0dBFE62E42FEFA39EF, %fd105;
	fma.rn.f64 	%fd539, %fd537, 0dBC7ABC9E3B39803F, %fd538;
	fma.rn.f64 	%fd540, %fd539, 0d3E5ADE1569CE2BDF, 0d3E928AF3FCA213EA;
	fma.rn.f64 	%fd541, %fd540, %fd539, 0d3EC71DEE62401315;
	fma.rn.f64 	%fd542, %fd541, %fd539, 0d3EFA01997C89EB71;
	fma.rn.f64 	%fd543, %fd542, %fd539, 0d3F2A01A014761F65;
	fma.rn.f64 	%fd544, %fd543, %fd539, 0d3F56C16C1852B7AF;
	fma.rn.f64 	%fd545, %fd544, %fd539, 0d3F81111111122322;
	fma.rn.f64 	%fd546, %fd545, %fd539, 0d3FA55555555502A1;
	fma.rn.f64 	%fd547, %fd546, %fd539, 0d3FC5555555555511;
	fma.rn.f64 	%fd548, %fd547, %fd539, 0d3FE000000000000B;
	fma.rn.f64 	%fd549, %fd548, %fd539, 0d3FF0000000000000;
	fma.rn.f64 	%fd550, %fd549, %fd539, 0d3FF0000000000000;
	{
	.reg .b32 %temp; 
	mov.b64 	{%r173, %temp}, %fd550;
	}
	{
	.reg .b32 %temp; 
	mov.b64 	{%temp, %r174}, %fd550;
	}
	shl.b32 	%r705, %r172, 20;
	add.s32 	%r706, %r705, %r174;
	mov.b64 	%fd1215, {%r173, %r706};
	{
	.reg .b32 %temp; 
	mov.b64 	{%temp, %r707}, %fd105;
	}
	mov.b32 	%f18, %r707;
	abs.f32 	%f6, %f18;
	setp.lt.f32 	%p169, %f6, 0f4086232B;
	@%p169 bra 	$L__BB0_187;
	setp.lt.f64 	%p170, %fd105, 0d0000000000000000;
	add.f64 	%fd551, %fd105, 0d7FF0000000000000;
	selp.f64 	%fd1215, 0d0000000000000000, %fd551, %p170;
	setp.geu.f32 	%p171, %f6, 0f40874800;
	@%p171 bra 	$L__BB0_187;
	shr.u32 	%r708, %r172, 31;
	add.s32 	%r709, %r172, %r708;
	shr.s32 	%r710, %r709, 1;
	shl.b32 	%r711, %r710, 20;
	add.s32 	%r712, %r174, %r711;
	mov.b64 	%fd552, {%r173, %r712};
	sub.s32 	%r713, %r172, %r710;
	shl.b32 	%r714, %r713, 20;
	add.s32 	%r715, %r714, 1072693248;
	mov.b32 	%r716, 0;
	mov.b64 	%fd553, {%r716, %r715};
	mul.f64 	%fd1215, %fd553, %fd552;
$L__BB0_187:
	add.f64 	%fd1216, %fd1215, 0d3FF0000000000000;
	{
	.reg .b32 %temp; 
	mov.b64 	{%temp, %r1012}, %fd1216;
	}
	{
	.reg .b32 %temp; 
	mov.b64 	{%r1013, %temp}, %fd1216;
	}
	setp.gt.s32 	%p172, %r1012, 1048575;
	mov.b32 	%r1014, -1023;
	@%p172 bra 	$L__BB0_189;
	mul.f64 	%fd1216, %fd1216, 0d4350000000000000;
	{
	.reg .b32 %temp; 
	mov.b64 	{%temp, %r1012}, %fd1216;
	}
	{
	.reg .b32 %temp; 
	mov.b64 	{%r1013, %temp}, %fd1216;
	}
	mov.b32 	%r1014, -1077;
$L__BB0_189:
	add.s32 	%r719, %r1012, -1;
	setp.lt.u32 	%p173, %r719, 2146435071;
	@%p173 bra 	$L__BB0_191;
	fma.rn.f64 	%fd554, %fd1216, 0d7FF0000000000000, 0d7FF0000000000000;
	{
	.reg .b32 %temp; 
	mov.b64 	{%temp, %r720}, %fd1216;
	}
	and.b32  	%r721, %r720, 2147483647;
	setp.eq.s32 	%p174, %r721, 0;
	selp.f64 	%fd1218, 0dFFF0000000000000, %fd554, %p174;
	bra.uni 	$L__BB0_194;
$L__BB0_191:
	shr.u32 	%r722, %r1012, 20;
	add.s32 	%r1015, %r1014, %r722;
	and.b32  	%r723, %r1012, 1048575;
	or.b32  	%r724, %r723, 1072693248;
	mov.b64 	%fd1217, {%r1013, %r724};
	setp.lt.u32 	%p175, %r724, 1073127583;
	@%p175 bra 	$L__BB0_193;
	{
	.reg .b32 %temp; 
	mov.b64 	{%r725, %temp}, %fd1217;
	}
	{
	.reg .b32 %temp; 
	mov.b64 	{%temp, %r726}, %fd1217;
	}
	add.s32 	%r727, %r726, -1048576;
	mov.b64 	%fd1217, {%r725, %r727};
	add.s32 	%r1015, %r1015, 1;
$L__BB0_193:
	add.f64 	%fd555, %fd1217, 0dBFF0000000000000;
	add.f64 	%fd556, %fd1217, 0d3FF0000000000000;
	rcp.approx.ftz.f64 	%fd557, %fd556;
	neg.f64 	%fd558, %fd556;
	fma.rn.f64 	%fd559, %fd558, %fd557, 0d3FF0000000000000;
	fma.rn.f64 	%fd560, %fd559, %fd559, %fd559;
	fma.rn.f64 	%fd561, %fd560, %fd557, %fd557;
	mul.f64 	%fd562, %fd555, %fd561;
	fma.rn.f64 	%fd563, %fd555, %fd561, %fd562;
	mul.f64 	%fd564, %fd563, %fd563;
	fma.rn.f64 	%fd565, %fd564, 0d3EB1380B3AE80F1E, 0d3ED0EE258B7A8B04;
	fma.rn.f64 	%fd566, %fd565, %fd564, 0d3EF3B2669F02676F;
	fma.rn.f64 	%fd567, %fd566, %fd564, 0d3F1745CBA9AB0956;
	fma.rn.f64 	%fd568, %fd567, %fd564, 0d3F3C71C72D1B5154;
	fma.rn.f64 	%fd569, %fd568, %fd564, 0d3F624924923BE72D;
	fma.rn.f64 	%fd570, %fd569, %fd564, 0d3F8999999999A3C4;
	fma.rn.f64 	%fd571, %fd570, %fd564, 0d3FB5555555555554;
	sub.f64 	%fd572, %fd555, %fd563;
	add.f64 	%fd573, %fd572, %fd572;
	neg.f64 	%fd574, %fd563;
	fma.rn.f64 	%fd575, %fd574, %fd555, %fd573;
	mul.f64 	%fd576, %fd561, %fd575;
	mul.f64 	%fd577, %fd564, %fd571;
	fma.rn.f64 	%fd578, %fd577, %fd563, %fd576;
	xor.b32  	%r728, %r1015, -2147483648;
	mov.b32 	%r729, 1127219200;
	mov.b64 	%fd579, {%r728, %r729};
	sub.f64 	%fd580, %fd579, %fd101;
	fma.rn.f64 	%fd581, %fd580, 0d3FE62E42FEFA39EF, %fd563;
	fma.rn.f64 	%fd582, %fd580, 0dBFE62E42FEFA39EF, %fd581;
	sub.f64 	%fd583, %fd582, %fd563;
	sub.f64 	%fd584, %fd578, %fd583;
	fma.rn.f64 	%fd585, %fd580, 0d3C7ABC9E3B39803F, %fd584;
	add.f64 	%fd1218, %fd581, %fd585;
$L__BB0_194:
	setp.gt.f64 	%p176, %fd105, 0d403E000000000000;
	neg.f64 	%fd119, %fd105;
	setp.lt.f64 	%p177, %fd105, 0dC03E000000000000;
	or.pred  	%p178, %p177, %p176;
	selp.f64 	%fd1222, %fd119, 0d0000000000000000, %p177;
	@%p178 bra 	$L__BB0_205;
	fma.rn.f64 	%fd586, %fd119, 0d3FF71547652B82FE, 0d4338000000000000;
	{
	.reg .b32 %temp; 
	mov.b64 	{%r185, %temp}, %fd586;
	}
	mov.f64 	%fd587, 0dC338000000000000;
	add.rn.f64 	%fd588, %fd586, %fd587;
	fma.rn.f64 	%fd589, %fd588, 0dBFE62E42FEFA39EF, %fd119;
	fma.rn.f64 	%fd590, %fd588, 0dBC7ABC9E3B39803F, %fd589;
	fma.rn.f64 	%fd591, %fd590, 0d3E5ADE1569CE2BDF, 0d3E928AF3FCA213EA;
	fma.rn.f64 	%fd592, %fd591, %fd590, 0d3EC71DEE62401315;
	fma.rn.f64 	%fd593, %fd592, %fd590, 0d3EFA01997C89EB71;
	fma.rn.f64 	%fd594, %fd593, %fd590, 0d3F2A01A014761F65;
	fma.rn.f64 	%fd595, %fd594, %fd590, 0d3F56C16C1852B7AF;
	fma.rn.f64 	%fd596, %fd595, %fd590, 0d3F81111111122322;
	fma.rn.f64 	%fd597, %fd596, %fd590, 0d3FA55555555502A1;
	fma.rn.f64 	%fd598, %fd597, %fd590, 0d3FC5555555555511;
	fma.rn.f64 	%fd599, %fd598, %fd590, 0d3FE000000000000B;
	fma.rn.f64 	%fd600, %fd599, %fd590, 0d3FF0000000000000;
	fma.rn.f64 	%fd601, %fd600, %fd590, 0d3FF0000000000000;
	{
	.reg .b32 %temp; 
	mov.b64 	{%r186, %temp}, %fd601;
	}
	{
	.reg .b32 %temp; 
	mov.b64 	{%temp, %r187}, %fd601;
	}
	shl.b32 	%r730, %r185, 20;
	add.s32 	%r731, %r730, %r187;
	mov.b64 	%fd1219, {%r186, %r731};
	{
	.reg .b32 %temp; 
	mov.b64 	{%temp, %r732}, %fd119;
	}
	mov.b32 	%f19, %r732;
	abs.f32 	%f7, %f19;
	setp.lt.f32 	%p179, %f7, 0f4086232B;
	@%p179 bra 	$L__BB0_198;
	setp.gt.f64 	%p180, %fd105, 0d0000000000000000;
	mov.f64 	%fd602, 0d7FF0000000000000;
	sub.f64 	%fd603, %fd602, %fd105;
	selp.f64 	%fd1219, 0d0000000000000000, %fd603, %p180;
	setp.geu.f32 	%p181, %f7, 0f40874800;
	@%p181 bra 	$L__BB0_198;
	shr.u32 	%r733, %r185, 31;
	add.s32 	%r734, %r185, %r733;
	shr.s32 	%r735, %r734, 1;
	shl.b32 	%r736, %r735, 20;
	add.s32 	%r737, %r187, %r736;
	mov.b64 	%fd604, {%r186, %r737};
	sub.s32 	%r738, %r185, %r735;
	shl.b32 	%r739, %r738, 20;
	add.s32 	%r740, %r739, 1072693248;
	mov.b32 	%r741, 0;
	mov.b64 	%fd605, {%r741, %r740};
	mul.f64 	%fd1219, %fd605, %fd604;
$L__BB0_198:
	add.f64 	%fd1220, %fd1219, 0d3FF0000000000000;
	{
	.reg .b32 %temp; 
	mov.b64 	{%temp, %r1016}, %fd1220;
	}
	{
	.reg .b32 %temp; 
	mov.b64 	{%r1017, %temp}, %fd1220;
	}
	setp.gt.s32 	%p182, %r1016, 1048575;
	mov.b32 	%r1018, -1023;
	@%p182 bra 	$L__BB0_200;
	mul.f64 	%fd1220, %fd1220, 0d4350000000000000;
	{
	.reg .b32 %temp; 
	mov.b64 	{%temp, %r1016}, %fd1220;
	}
	{
	.reg .b32 %temp; 
	mov.b64 	{%r1017, %temp}, %fd1220;
	}
	mov.b32 	%r1018, -1077;
$L__BB0_200:
	add.s32 	%r744, %r1016, -1;
	setp.lt.u32 	%p183, %r744, 2146435071;
	@%p183 bra 	$L__BB0_202;
	fma.rn.f64 	%fd606, %fd1220, 0d7FF0000000000000, 0d7FF0000000000000;
	{
	.reg .b32 %temp; 
	mov.b64 	{%temp, %r745}, %fd1220;
	}
	and.b32  	%r746, %r745, 2147483647;
	setp.eq.s32 	%p184, %r746, 0;
	selp.f64 	%fd1222, 0dFFF0000000000000, %fd606, %p184;
	bra.uni 	$L__BB0_205;
$L__BB0_202:
	shr.u32 	%r747, %r1016, 20;
	add.s32 	%r1019, %r1018, %r747;
	and.b32  	%r748, %r1016, 1048575;
	or.b32  	%r749, %r748, 1072693248;
	mov.b64 	%fd1221, {%r1017, %r749};
	setp.lt.u32 	%p185, %r749, 1073127583;
	@%p185 bra 	$L__BB0_204;
	{
	.reg .b32 %temp; 
	mov.b64 	{%r750, %temp}, %fd1221;
	}
	{
	.reg .b32 %temp; 
	mov.b64 	{%temp, %r751}, %fd1221;
	}
	add.s32 	%r752, %r751, -1048576;
	mov.b64 	%fd1221, {%r750, %r752};
	add.s32 	%r1019, %r1019, 1;
$L__BB0_204:
	add.f64 	%fd607, %fd1221, 0dBFF0000000000000;
	add.f64 	%fd608, %fd1221, 0d3FF0000000000000;
	rcp.approx.ftz.f64 	%fd609, %fd608;
	neg.f64 	%fd610, %fd608;
	fma.rn.f64 	%fd611, %fd610, %fd609, 0d3FF0000000000000;
	fma.rn.f64 	%fd612, %fd611, %fd611, %fd611;
	fma.rn.f64 	%fd613, %fd612, %fd609, %fd609;
	mul.f64 	%fd614, %fd607, %fd613;
	fma.rn.f64 	%fd615, %fd607, %fd613, %fd614;
	mul.f64 	%fd616, %fd615, %fd615;
	fma.rn.f64 	%fd617, %fd616, 0d3EB1380B3AE80F1E, 0d3ED0EE258B7A8B04;
	fma.rn.f64 	%fd618, %fd617, %fd616, 0d3EF3B2669F02676F;
	fma.rn.f64 	%fd619, %fd618, %fd616, 0d3F1745CBA9AB0956;
	fma.rn.f64 	%fd620, %fd619, %fd616, 0d3F3C71C72D1B5154;
	fma.rn.f64 	%fd621, %fd620, %fd616, 0d3F624924923BE72D;
	fma.rn.f64 	%fd622, %fd621, %fd616, 0d3F8999999999A3C4;
	fma.rn.f64 	%fd623, %fd622, %fd616, 0d3FB5555555555554;
	sub.f64 	%fd624, %fd607, %fd615;
	add.f64 	%fd625, %fd624, %fd624;
	neg.f64 	%fd626, %fd615;
	fma.rn.f64 	%fd627, %fd626, %fd607, %fd625;
	mul.f64 	%fd628, %fd613, %fd627;
	mul.f64 	%fd629, %fd616, %fd623;
	fma.rn.f64 	%fd630, %fd629, %fd615, %fd628;
	xor.b32  	%r753, %r1019, -2147483648;
	mov.b32 	%r754, 1127219200;
	mov.b64 	%fd631, {%r753, %r754};
	sub.f64 	%fd632, %fd631, %fd101;
	fma.rn.f64 	%fd633, %fd632, 0d3FE62E42FEFA39EF, %fd615;
	fma.rn.f64 	%fd634, %fd632, 0dBFE62E42FEFA39EF, %fd633;
	sub.f64 	%fd635, %fd634, %fd615;
	sub.f64 	%fd636, %fd630, %fd635;
	fma.rn.f64 	%fd637, %fd632, 0d3C7ABC9E3B39803F, %fd636;
	add.f64 	%fd1222, %fd633, %fd637;
$L__BB0_205:
	sub.f64 	%fd638, %fd1218, %fd1222;
	add.f64 	%fd1223, %fd1223, %fd638;
$L__BB0_206:
	add.s32 	%r1011, %r1011, 1;
	setp.eq.s32 	%p186, %r1011, %r346;
	@%p186 bra 	$L__BB0_207;
	bra.uni 	$L__BB0_181;
$L__BB0_207:
	neg.f64 	%fd639, %fd1223;
	fma.rn.f64 	%fd640, %fd1223, 0dBFF71547652B82FE, 0d4338000000000000;
	{
	.reg .b32 %temp; 
	mov.b64 	{%r207, %temp}, %fd640;
	}
	mov.f64 	%fd641, 0dC338000000000000;
	add.rn.f64 	%fd642, %fd640, %fd641;
	fma.rn.f64 	%fd643, %fd642, 0dBFE62E42FEFA39EF, %fd639;
	fma.rn.f64 	%fd644, %fd642, 0dBC7ABC9E3B39803F, %fd643;
	fma.rn.f64 	%fd645, %fd644, 0d3E5ADE1569CE2BDF, 0d3E928AF3FCA213EA;
	fma.rn.f64 	%fd646, %fd645, %fd644, 0d3EC71DEE62401315;
	fma.rn.f64 	%fd647, %fd646, %fd644, 0d3EFA01997C89EB71;
	fma.rn.f64 	%fd648, %fd647, %fd644, 0d3F2A01A014761F65;
	fma.rn.f64 	%fd649, %fd648, %fd644, 0d3F56C16C1852B7AF;
	fma.rn.f64 	%fd650, %fd649, %fd644, 0d3F81111111122322;
	fma.rn.f64 	%fd651, %fd650, %fd644, 0d3FA55555555502A1;
	fma.rn.f64 	%fd652, %fd651, %fd644, 0d3FC5555555555511;
	fma.rn.f64 	%fd653, %fd652, %fd644, 0d3FE000000000000B;
	fma.rn.f64 	%fd654, %fd653, %fd644, 0d3FF0000000000000;
	fma.rn.f64 	%fd655, %fd654, %fd644, 0d3FF0000000000000;
	{
	.reg .b32 %temp; 
	mov.b64 	{%r208, %temp}, %fd655;
	}
	{
	.reg .b32 %temp; 
	mov.b64 	{%temp, %r209}, %fd655;
	}
	shl.b32 	%r755, %r207, 20;
	add.s32 	%r756, %r755, %r209;
	mov.b64 	%fd1224, {%r208, %r756};
	{
	.reg .b32 %temp; 
	mov.b64 	{%temp, %r757}, %fd639;
	}
	mov.b32 	%f20, %r757;
	abs.f32 	%f8, %f20;
	setp.lt.f32 	%p187, %f8, 0f4086232B;
	@%p187 bra 	$L__BB0_210;
	setp.gt.f64 	%p188, %fd1223, 0d0000000000000000;
	mov.f64 	%fd656, 0d7FF0000000000000;
	sub.f64 	%fd657, %fd656, %fd1223;
	selp.f64 	%fd1224, 0d0000000000000000, %fd657, %p188;
	setp.geu.f32 	%p189, %f8, 0f40874800;
	@%p189 bra 	$L__BB0_210;
	shr.u32 	%r758, %r207, 31;
	add.s32 	%r759, %r207, %r758;
	shr.s32 	%r760, %r759, 1;
	shl.b32 	%r761, %r760, 20;
	add.s32 	%r762, %r209, %r761;
	mov.b64 	%fd658, {%r208, %r762};
	sub.s32 	%r763, %r207, %r760;
	shl.b32 	%r764, %r763, 20;
	add.s32 	%r765, %r764, 1072693248;
	mov.b32 	%r766, 0;
	mov.b64 	%fd659, {%r766, %r765};
	mul.f64 	%fd1224, %fd659, %fd658;
$L__BB0_210:
	ld.shared.f64 	%fd660, [%r5+1752];
	sub.f64 	%fd661, %fd660, %fd1224;
	st.shared.f64 	[%r5+1752], %fd661;
	@%p2 bra 	$L__BB0_225;
	mov.b32 	%r1030, 0;
$L__BB0_212:
	mul.lo.s32 	%r222, %r1030, %r346;
	mov.b16 	%rs313, 0;
	mov.b32 	%r1033, 0;
	@%p159 bra 	$L__BB0_215;
	mov.b16 	%rs313, 0;
	mov.b32 	%r1031, 0;
$L__BB0_214:
	.pragma "nounroll";
	add.s32 	%r770, %r5, %r1031;
	ld.shared.u8 	%rs220, [%r770+651];
	add.s32 	%r771, %r1031, %r222;
	mul.wide.u32 	%rd153, %r771, 4;
	add.s64 	%rd155, %rd173, %rd153;
	ld.const.u8 	%rs221, [%rd155];
	mul.lo.s16 	%rs222, %rs220, %rs221;
	xor.b16  	%rs223, %rs222, %rs313;
	ld.shared.u32 	%r772, [%r770+652];
	bfe.u32 	%r773, %r772, 0, 8;
	cvt.u16.u32 	%rs224, %r773;
	bfe.u32 	%r774, %r772, 8, 8;
	cvt.u16.u32 	%rs225, %r774;
	bfe.u32 	%r775, %r772, 16, 8;
	cvt.u16.u32 	%rs226, %r775;
	bfe.u32 	%r776, %r772, 24, 8;
	cvt.u16.u32 	%rs227, %r776;
	ld.const.u8 	%rs228, [%rd155+4];
	mul.lo.s16 	%rs229, %rs224, %rs228;
	xor.b16  	%rs230, %rs229, %rs223;
	ld.const.u8 	%rs231, [%rd155+8];
	mul.lo.s16 	%rs232, %rs225, %rs231;
	xor.b16  	%rs233, %rs232, %rs230;
	ld.const.u8 	%rs234, [%rd155+12];
	mul.lo.s16 	%rs235, %rs226, %rs234;
	xor.b16  	%rs236, %rs235, %rs233;
	ld.const.u8 	%rs237, [%rd155+16];
	mul.lo.s16 	%rs238, %rs227, %rs237;
	xor.b16  	%rs239, %rs238, %rs236;
	.pragma "used_bytes_mask 7";
	ld.shared.u32 	%r777, [%r770+656];
	bfe.u32 	%r778, %r777, 0, 8;
	cvt.u16.u32 	%rs240, %r778;
	bfe.u32 	%r779, %r777, 8, 8;
	cvt.u16.u32 	%rs241, %r779;
	bfe.u32 	%r780, %r777, 16, 8;
	cvt.u16.u32 	%rs242, %r780;
	ld.const.u8 	%rs243, [%rd155+20];
	mul.lo.s16 	%rs244, %rs240, %rs243;
	xor.b16  	%rs245, %rs244, %rs239;
	ld.const.u8 	%rs246, [%rd155+24];
	mul.lo.s16 	%rs247, %rs241, %rs246;
	xor.b16  	%rs248, %rs247, %rs245;
	ld.const.u8 	%rs249, [%rd155+28];
	mul.lo.s16 	%rs250, %rs242, %rs249;
	xor.b16  	%rs313, %rs250, %rs248;
	add.s32 	%r1031, %r1031, 8;
	setp.ne.s32 	%p191, %r1031, %r146;
	mov.u32 	%r1033, %r146;
	@%p191 bra 	$L__BB0_214;
$L__BB0_215:
	@%p161 bra 	$L__BB0_223;
	add.s32 	%r781, %r144, -1;
	setp.lt.u32 	%p193, %r781, 3;
	@%p193 bra 	$L__BB0_218;
	add.s32 	%r782, %r5, %r1033;
	ld.shared.u8 	%rs252, [%r782+651];
	add.s32 	%r783, %r1033, %r222;
	mul.wide.u32 	%rd156, %r783, 4;
	add.s64 	%rd158, %rd173, %rd156;
	ld.const.u8 	%rs253, [%rd158];
	mul.lo.s16 	%rs254, %rs252, %rs253;
	ld.shared.u8 	%rs255, [%r782+652];
	cvt.u64.u32 	%rd159, %r222;
	cvt.u64.u32 	%rd160, %r1033;
	add.s64 	%rd161, %rd160, %rd159;
	shl.b64 	%rd162, %rd161, 2;
	add.s64 	%rd163, %rd173, %rd162;
	ld.const.u8 	%rs256, [%rd163+4];
	mul.lo.s16 	%rs257, %rs255, %rs256;
	xor.b16  	%rs258, %rs254, %rs257;
	ld.shared.u8 	%rs259, [%r782+653];
	ld.const.u8 	%rs260, [%rd163+8];
	mul.lo.s16 	%rs261, %rs259, %rs260;
	xor.b16  	%rs262, %rs258, %rs261;
	ld.shared.u8 	%rs263, [%r782+654];
	ld.const.u8 	%rs264, [%rd163+12];
	mul.lo.s16 	%rs265, %rs263, %rs264;
	xor.b16  	%rs266, %rs262, %rs265;
	xor.b16  	%rs313, %rs266, %rs313;
	add.s32 	%r1033, %r1033, 4;
$L__BB0_218:
	setp.eq.s32 	%p194, %r145, 0;
	@%p194 bra 	$L__BB0_223;
	setp.eq.s32 	%p195, %r145, 1;
	@%p195 bra 	$L__BB0_221;
	add.s32 	%r784, %r5, %r1033;
	ld.shared.u8 	%rs268, [%r784+651];
	add.s32 	%r785, %r1033, %r222;
	mul.wide.u32 	%rd164, %r785, 4;
	add.s64 	%rd166, %rd173, %rd164;
	ld.const.u8 	%rs269, [%rd166];
	mul.lo.s16 	%rs270, %rs268, %rs269;
	ld.shared.u8 	%rs271, [%r784+652];
	cvt.u64.u32 	%rd167, %r222;
	cvt.u64.u32 	%rd168, %r1033;
	add.s64 	%rd169, %rd168, %rd167;
	shl.b64 	%rd170, %rd169, 2;
	add.s64 	%rd171, %rd173, %rd170;
	ld.const.u8 	%rs272, [%rd171+4];
	mul.lo.s16 	%rs273, %rs271, %rs272;
	xor.b16  	%rs274, %rs270, %rs273;
	xor.b16  	%rs313, %rs274, %rs313;
	add.s32 	%r1033, %r1033, 2;
$L__BB0_221:
	setp.eq.s32 	%p196, %r147, 0;
	@%p196 bra 	$L__BB0_223;
	add.s32 	%r786, %r5, %r1033;
	ld.shared.u8 	%rs275, [%r786+651];
	add.s32 	%r787, %r1033, %r222;
	mul.wide.u32 	%rd172, %r787, 4;
	add.s64 	%rd174, %rd173, %rd172;
	ld.const.u8 	%rs276, [%rd174];
	mul.lo.s16 	%rs277, %rs275, %rs276;
	xor.b16  	%rs313, %rs277, %rs313;
$L__BB0_223:
	and.b16  	%rs278, %rs313, 255;
	setp.eq.s16 	%p197, %rs278, 1;
	@%p197 bra 	$L__BB0_228;
	add.s32 	%r1030, %r1030, 1;
	setp.eq.s32 	%p198, %r1030, %r81;
	@%p198 bra 	$L__BB0_225;
	bra.uni 	$L__BB0_212;
$L__BB0_225:
	setp.lt.u32 	%p199, %r32, 7;
	mov.b32 	%r1022, 0;
	@%p199 bra 	$L__BB0_230;
	mov.b32 	%r1020, 0;
	bra.uni 	$L__BB0_229;
$L__BB0_227:
	ld.shared.u32 	%r857, [%r5+1744];
	shl.b32 	%r858, %r857, 3;
	add.s32 	%r859, %r5, %r858;
	st.shared.f64 	[%r859+1712], %fd1223;
	ld.shared.u32 	%r860, [%r5+1744];
	add.s32 	%r861, %r860, 1;
	st.shared.u32 	[%r5+1744], %r861;
$L__BB0_228:
	add.s32 	%r1003, %r1004, 1;
	setp.eq.s32 	%p206, %r1004, %r151;
	@%p206 bra 	$L__BB0_259;
	bra.uni 	$L__BB0_161;
$L__BB0_229:
	.pragma "nounroll";
	add.s32 	%r790, %r5, %r1020;
	ld.shared.u8 	%rs279, [%r790+651];
	cvt.rn.f64.u16 	%fd662, %rs279;
	ld.shared.u32 	%r791, [%r5+1744];
	mad.lo.s32 	%r792, %r791, %r346, %r1020;
	shl.b32 	%r793, %r792, 3;
	add.s32 	%r794, %r5, %r793;
	st.shared.f64 	[%r794+720], %fd662;
	ld.shared.u8 	%rs280, [%r790+652];
	cvt.rn.f64.u16 	%fd663, %rs280;
	ld.shared.u32 	%r795, [%r5+1744];
	mad.lo.s32 	%r796, %r795, %r346, %r1020;
	add.s32 	%r797, %r5, 720;
	shl.b32 	%r798, %r796, 3;
	add.s32 	%r799, %r797, %r798;
	st.shared.f64 	[%r799+8], %fd663;
	ld.shared.u8 	%rs281, [%r790+653];
	cvt.rn.f64.u16 	%fd664, %rs281;
	ld.shared.u32 	%r800, [%r5+1744];
	mad.lo.s32 	%r801, %r800, %r346, %r1020;
	shl.b32 	%r802, %r801, 3;
	add.s32 	%r803, %r797, %r802;
	st.shared.f64 	[%r803+16], %fd664;
	ld.shared.u8 	%rs282, [%r790+654];
	cvt.rn.f64.u16 	%fd665, %rs282;
	ld.shared.u32 	%r804, [%r5+1744];
	mad.lo.s32 	%r805, %r804, %r346, %r1020;
	shl.b32 	%r806, %r805, 3;
	add.s32 	%r807, %r797, %r806;
	st.shared.f64 	[%r807+24], %fd665;
	ld.shared.u8 	%rs283, [%r790+655];
	cvt.rn.f64.u16 	%fd666, %rs283;
	ld.shared.u32 	%r808, [%r5+1744];
	mad.lo.s32 	%r809, %r808, %r346, %r1020;
	shl.b32 	%r810, %r809, 3;
	add.s32 	%r811, %r797, %r810;
	st.shared.f64 	[%r811+32], %fd666;
	ld.shared.u8 	%rs284, [%r790+656];
	cvt.rn.f64.u16 	%fd667, %rs284;
	ld.shared.u32 	%r812, [%r5+1744];
	mad.lo.s32 	%r813, %r812, %r346, %r1020;
	shl.b32 	%r814, %r813, 3;
	add.s32 	%r815, %r797, %r814;
	st.shared.f64 	[%r815+40], %fd667;
	ld.shared.u8 	%rs285, [%r790+657];
	cvt.rn.f64.u16 	%fd668, %rs285;
	ld.shared.u32 	%r816, [%r5+1744];
	mad.lo.s32 	%r817, %r816, %r346, %r1020;
	shl.b32 	%r818, %r817, 3;
	add.s32 	%r819, %r797, %r818;
	st.shared.f64 	[%r819+48], %fd668;
	ld.shared.u8 	%rs286, [%r790+658];
	cvt.rn.f64.u16 	%fd669, %rs286;
	ld.shared.u32 	%r820, [%r5+1744];
	mad.lo.s32 	%r821, %r820, %r346, %r1020;
	shl.b32 	%r822, %r821, 3;
	add.s32 	%r823, %r797, %r822;
	st.shared.f64 	[%r823+56], %fd669;
	add.s32 	%r1020, %r1020, 8;
	setp.eq.s32 	%p200, %r1020, %r146;
	mov.u32 	%r1022, %r146;
	@%p200 bra 	$L__BB0_230;
	bra.uni 	$L__BB0_229;
$L__BB0_230:
	setp.eq.s32 	%p201, %r144, 0;
	@%p201 bra 	$L__BB0_227;
	add.s32 	%r824, %r144, -1;
	setp.lt.u32 	%p202, %r824, 3;
	@%p202 bra 	$L__BB0_233;
	add.s32 	%r825, %r5, %r1022;
	ld.shared.u8 	%rs287, [%r825+651];
	cvt.rn.f64.u16 	%fd670, %rs287;
	ld.shared.u32 	%r826, [%r5+1744];
	mad.lo.s32 	%r827, %r826, %r346, %r1022;
	shl.b32 	%r828, %r827, 3;
	add.s32 	%r829, %r5, %r828;
	st.shared.f64 	[%r829+720], %fd670;
	ld.shared.u8 	%rs288, [%r825+652];
	cvt.rn.f64.u16 	%fd671, %rs288;
	ld.shared.u32 	%r830, [%r5+1744];
	mad.lo.s32 	%r831, %r830, %r346, %r1022;
	add.s32 	%r832, %r5, 720;
	shl.b32 	%r833, %r831, 3;
	add.s32 	%r834, %r832, %r833;
	st.shared.f64 	[%r834+8], %fd671;
	ld.shared.u8 	%rs289, [%r825+653];
	cvt.rn.f64.u16 	%fd672, %rs289;
	ld.shared.u32 	%r835, [%r5+1744];
	mad.lo.s32 	%r836, %r835, %r346, %r1022;
	shl.b32 	%r837, %r836, 3;
	add.s32 	%r838, %r832, %r837;
	st.shared.f64 	[%r838+16], %fd672;
	ld.shared.u8 	%rs290, [%r825+654];
	cvt.rn.f64.u16 	%fd673, %rs290;
	ld.shared.u32 	%r839, [%r5+1744];
	mad.lo.s32 	%r840, %r839, %r346, %r1022;
	shl.b32 	%r841, %r840, 3;
	add.s32 	%r842, %r832, %r841;
	st.shared.f64 	[%r842+24], %fd673;
	add.s32 	%r1022, %r1022, 4;
$L__BB0_233:
	setp.eq.s32 	%p203, %r145, 0;
	@%p203 bra 	$L__BB0_227;
	setp.eq.s32 	%p204, %r145, 1;
	@%p204 bra 	$L__BB0_236;
	add.s32 	%r843, %r5, %r1022;
	ld.shared.u8 	%rs291, [%r843+651];
	cvt.rn.f64.u16 	%fd674, %rs291;
	ld.shared.u32 	%r844, [%r5+1744];
	mad.lo.s32 	%r845, %r844, %r346, %r1022;
	shl.b32 	%r846, %r845, 3;
	add.s32 	%r847, %r5, %r846;
	st.shared.f64 	[%r847+720], %fd674;
	ld.shared.u8 	%rs292, [%r843+652];
	cvt.rn.f64.u16 	%fd675, %rs292;
	ld.shared.u32 	%r848, [%r5+1744];
	mad.lo.s32 	%r849, %r848, %r346, %r1022;
	shl.b32 	%r850, %r849, 3;
	add.s32 	%r851, %r5, %r850;
	st.shared.f64 	[%r851+728], %fd675;
	add.s32 	%r1022, %r1022, 2;
$L__BB0_236:
	setp.eq.s32 	%p205, %r147, 0;
	@%p205 bra 	$L__BB0_227;
	add.s32 	%r852, %r5, %r1022;
	ld.shared.u8 	%rs293, [%r852+651];
	cvt.rn.f64.u16 	%fd676, %rs293;
	ld.shared.u32 	%r853, [%r5+1744];
	mad.lo.s32 	%r854, %r853, %r346, %r1022;
	shl.b32 	%r855, %r854, 3;
	add.s32 	%r856, %r5, %r855;
	st.shared.f64 	[%r856+720], %fd676;
	bra.uni 	$L__BB0_227;
$L__BB0_238:
	.pragma "nounroll";
	shl.b32 	%r658, %r1010, 2;
	add.s32 	%r659, %r5, %r658;
	ld.shared.u32 	%r660, [%r659+496];
	add.s32 	%r661, %r5, %r660;
	ld.shared.u8 	%rs171, [%r661+620];
	mad.lo.s32 	%r662, %r1010, -3, %r659;
	ld.shared.u8 	%rs172, [%r662+682];
	xor.b16  	%rs173, %rs172, %rs171;
	st.shared.u8 	[%r661+651], %rs173;
	ld.shared.u32 	%r663, [%r659+500];
	add.s32 	%r664, %r5, %r663;
	ld.shared.u8 	%rs174, [%r664+620];
	ld.shared.u8 	%rs175, [%r662+683];
	xor.b16  	%rs176, %rs175, %rs174;
	st.shared.u8 	[%r664+651], %rs176;
	ld.shared.u32 	%r665, [%r659+504];
	add.s32 	%r666, %r5, %r665;
	ld.shared.u8 	%rs177, [%r666+620];
	ld.shared.u8 	%rs178, [%r662+684];
	xor.b16  	%rs179, %rs178, %rs177;
	st.shared.u8 	[%r666+651], %rs179;
	ld.shared.u32 	%r667, [%r659+508];
	add.s32 	%r668, %r5, %r667;
	ld.shared.u8 	%rs180, [%r668+620];
	ld.shared.u8 	%rs181, [%r662+685];
	xor.b16  	%rs182, %rs181, %rs180;
	st.shared.u8 	[%r668+651], %rs182;
	ld.shared.u32 	%r669, [%r659+512];
	add.s32 	%r670, %r5, %r669;
	ld.shared.u8 	%rs183, [%r670+620];
	ld.shared.u8 	%rs184, [%r662+686];
	xor.b16  	%rs185, %rs184, %rs183;
	st.shared.u8 	[%r670+651], %rs185;
	ld.shared.u32 	%r671, [%r659+516];
	add.s32 	%r672, %r5, %r671;
	ld.shared.u8 	%rs186, [%r672+620];
	ld.shared.u8 	%rs187, [%r662+687];
	xor.b16  	%rs188, %rs187, %rs186;
	st.shared.u8 	[%r672+651], %rs188;
	ld.shared.u32 	%r673, [%r659+520];
	add.s32 	%r674, %r5, %r673;
	ld.shared.u8 	%rs189, [%r674+620];
	ld.shared.u8 	%rs190, [%r662+688];
	xor.b16  	%rs191, %rs190, %rs189;
	st.shared.u8 	[%r674+651], %rs191;
	ld.shared.u32 	%r675, [%r659+524];
	add.s32 	%r676, %r5, %r675;
	ld.shared.u8 	%rs192, [%r676+620];
	ld.shared.u8 	%rs193, [%r662+689];
	xor.b16  	%rs194, %rs193, %rs192;
	st.shared.u8 	[%r676+651], %rs194;
	add.s32 	%r1010, %r1010, 8;
	setp.eq.s32 	%p160, %r1010, %r146;
	mov.u32 	%r1025, %r146;
	@%p160 bra 	$L__BB0_239;
	bra.uni 	$L__BB0_238;
$L__BB0_239:
	setp.eq.s32 	%p161, %r144, 0;
	@%p161 bra 	$L__BB0_180;
	add.s32 	%r677, %r144, -1;
	setp.lt.u32 	%p162, %r677, 3;
	@%p162 bra 	$L__BB0_242;
	shl.b32 	%r678, %r1025, 2;
	add.s32 	%r679, %r5, %r678;
	ld.shared.u32 	%r680, [%r679+496];
	add.s32 	%r681, %r5, %r680;
	ld.shared.u8 	%rs195, [%r681+620];
	mad.lo.s32 	%r682, %r1025, -3, %r679;
	ld.shared.u8 	%rs196, [%r682+682];
	xor.b16  	%rs197, %rs196, %rs195;
	st.shared.u8 	[%r681+651], %rs197;
	ld.shared.u32 	%r683, [%r679+500];
	add.s32 	%r684, %r5, %r683;
	ld.shared.u8 	%rs198, [%r684+620];
	ld.shared.u8 	%rs199, [%r682+683];
	xor.b16  	%rs200, %rs199, %rs198;
	st.shared.u8 	[%r684+651], %rs200;
	ld.shared.u32 	%r685, [%r679+504];
	add.s32 	%r686, %r5, %r685;
	ld.shared.u8 	%rs201, [%r686+620];
	ld.shared.u8 	%rs202, [%r682+684];
	xor.b16  	%rs203, %rs202, %rs201;
	st.shared.u8 	[%r686+651], %rs203;
	ld.shared.u32 	%r687, [%r679+508];
	add.s32 	%r688, %r5, %r687;
	ld.shared.u8 	%rs204, [%r688+620];
	ld.shared.u8 	%rs205, [%r682+685];
	xor.b16  	%rs206, %rs205, %rs204;
	st.shared.u8 	[%r688+651], %rs206;
	add.s32 	%r1025, %r1025, 4;
$L__BB0_242:
	setp.eq.s32 	%p163, %r145, 0;
	@%p163 bra 	$L__BB0_180;
	setp.eq.s32 	%p164, %r145, 1;
	@%p164 bra 	$L__BB0_245;
	shl.b32 	%r689, %r1025, 2;
	add.s32 	%r690, %r5, %r689;
	ld.shared.u32 	%r691, [%r690+496];
	add.s32 	%r692, %r5, %r691;
	ld.shared.u8 	%rs207, [%r692+620];
	mad.lo.s32 	%r693, %r1025, -3, %r690;
	ld.shared.u8 	%rs208, [%r693+682];
	xor.b16  	%rs209, %rs208, %rs207;
	st.shared.u8 	[%r692+651], %rs209;
	ld.shared.u32 	%r694, [%r690+500];
	add.s32 	%r695, %r5, %r694;
	ld.shared.u8 	%rs210, [%r695+620];
	ld.shared.u8 	%rs211, [%r693+683];
	xor.b16  	%rs212, %rs211, %rs210;
	st.shared.u8 	[%r695+651], %rs212;
	add.s32 	%r1025, %r1025, 2;
$L__BB0_245:
	setp.eq.s32 	%p165, %r147, 0;
	@%p165 bra 	$L__BB0_180;
	shl.b32 	%r696, %r1025, 2;
	add.s32 	%r697, %r5, %r696;
	ld.shared.u32 	%r698, [%r697+496];
	add.s32 	%r699, %r5, %r698;
	ld.shared.u8 	%rs213, [%r699+620];
	mad.lo.s32 	%r700, %r1025, -3, %r697;
	ld.shared.u8 	%rs214, [%r700+682];
	xor.b16  	%rs215, %rs214, %rs213;
	st.shared.u8 	[%r699+651], %rs215;
	bra.uni 	$L__BB0_180;
$L__BB0_247:
	.pragma "nounroll";
	add.s32 	%r637, %r5, %r1005;
	mov.b16 	%rs159, 0;
	st.shared.v2.u8 	[%r637+682], {%rs159, %rs159};
	mov.b32 	%r638, 0;
	st.shared.u32 	[%r637+684], %r638;
	st.shared.v2.b32 	[%r637+688], {%r638, %r638};
	st.shared.v2.u8 	[%r637+696], {%rs159, %rs159};
	add.s32 	%r1005, %r1005, 16;
	and.b32  	%r1028, %r346, 2147483632;
	setp.eq.s32 	%p142, %r1005, %r1028;
	@%p142 bra 	$L__BB0_248;
	bra.uni 	$L__BB0_247;
$L__BB0_248:
	setp.eq.s32 	%p143, %r143, 0;
	@%p143 bra 	$L__BB0_165;
	add.s32 	%r639, %r143, -1;
	setp.lt.u32 	%p144, %r639, 7;
	@%p144 bra 	$L__BB0_251;
	add.s32 	%r640, %r5, %r1028;
	mov.b16 	%rs160, 0;
	st.shared.u8 	[%r640+682], %rs160;
	st.shared.u8 	[%r640+683], %rs160;
	st.shared.u8 	[%r640+684], %rs160;
	st.shared.u8 	[%r640+685], %rs160;
	st.shared.u8 	[%r640+686], %rs160;
	st.shared.u8 	[%r640+687], %rs160;
	st.shared.u8 	[%r640+688], %rs160;
	st.shared.u8 	[%r640+689], %rs160;
	add.s32 	%r1028, %r1028, 8;
$L__BB0_251:
	setp.eq.s32 	%p145, %r144, 0;
	@%p145 bra 	$L__BB0_165;
	add.s32 	%r641, %r144, -1;
	setp.lt.u32 	%p146, %r641, 3;
	@%p146 bra 	$L__BB0_254;
	add.s32 	%r642, %r5, %r1028;
	mov.b16 	%rs161, 0;
	st.shared.u8 	[%r642+682], %rs161;
	st.shared.u8 	[%r642+683], %rs161;
	st.shared.u8 	[%r642+684], %rs161;
	st.shared.u8 	[%r642+685], %rs161;
	add.s32 	%r1028, %r1028, 4;
$L__BB0_254:
	setp.eq.s32 	%p147, %r145, 0;
	@%p147 bra 	$L__BB0_165;
	setp.eq.s32 	%p148, %r145, 1;
	add.s32 	%r220, %r5, %r1028;
	mov.b16 	%rs162, 0;
	st.shared.u8 	[%r220+682], %rs162;
	@%p148 bra 	$L__BB0_165;
	setp.eq.s32 	%p149, %r145, 2;
	mov.b16 	%rs163, 0;
	st.shared.u8 	[%r220+683], %rs163;
	@%p149 bra 	$L__BB0_165;
	mov.b16 	%rs164, 0;
	st.shared.u8 	[%r220+684], %rs164;
	bra.uni 	$L__BB0_165;
$L__BB0_258:
	setp.geu.f32 	%p136, %f5, 0f40874800;
	setp.lt.f32 	%p137, %f5, 0f4086232B;
	mov.b16 	%rs156, 1;
	st.shared.u8 	[%r5+682], %rs156;
	add.s32 	%r625, %r150, 1;
	st.shared.u32 	[%r5+1748], %r625;
	setp.gt.f64 	%p138, %fd1201, 0d0000000000000000;
	mov.f64 	%fd527, 0d7FF0000000000000;
	sub.f64 	%fd528, %fd527, %fd1201;
	selp.f64 	%fd529, 0d0000000000000000, %fd528, %p138;
	selp.f64 	%fd530, %fd529, %fd103, %p136;
	selp.f64 	%fd531, %fd102, %fd530, %p137;
	ld.shared.f64 	%fd532, [%r5+1752];
	sub.f64 	%fd533, %fd532, %fd531;
	st.shared.f64 	[%r5+1752], %fd533;
	shl.b32 	%r626, %r1035, 3;
	add.s32 	%r627, %r5, %r626;
	st.shared.f64 	[%r627+1712], %fd1201;
	ld.shared.u32 	%r628, [%r5+1744];
	add.s32 	%r629, %r628, 1;
	st.shared.u32 	[%r5+1744], %r629;
$L__BB0_259:
	add.s32 	%r1002, %r148, 1;
	setp.ne.s32 	%p207, %r148, %r142;
	@%p207 bra 	$L__BB0_156;
	ld.shared.u32 	%r1035, [%r5+1744];
$L__BB0_261:
	setp.eq.s32 	%p208, %r1035, 0;
	@%p208 bra 	$L__BB0_288;
	setp.lt.s32 	%p209, %r346, 1;
	@%p209 bra 	$L__BB0_278;
	setp.eq.s32 	%p210, %r32, 0;
	mov.b64 	%rd237, 0;
	@%p210 bra 	$L__BB0_273;
	and.b32  	%r234, %r346, 2147483646;
	mov.b32 	%r1037, 0;
$L__BB0_265:
	mul.wide.u32 	%rd176, %r1037, 8;
	add.s64 	%rd19, %rd251, %rd176;
	ld.local.f64 	%fd140, [%rd19];
	fma.rn.f64 	%fd677, %fd140, 0d3FF71547652B82FE, 0d4338000000000000;
	{
	.reg .b32 %temp; 
	mov.b64 	{%r241, %temp}, %fd677;
	}
	mov.f64 	%fd678, 0dC338000000000000;
	add.rn.f64 	%fd679, %fd677, %fd678;
	fma.rn.f64 	%fd680, %fd679, 0dBFE62E42FEFA39EF, %fd140;
	fma.rn.f64 	%fd681, %fd679, 0dBC7ABC9E3B39803F, %fd680;
	fma.rn.f64 	%fd682, %fd681, 0d3E5ADE1569CE2BDF, 0d3E928AF3FCA213EA;
	fma.rn.f64 	%fd683, %fd682, %fd681, 0d3EC71DEE62401315;
	fma.rn.f64 	%fd684, %fd683, %fd681, 0d3EFA01997C89EB71;
	fma.rn.f64 	%fd685, %fd684, %fd681, 0d3F2A01A014761F65;
	fma.rn.f64 	%fd686, %fd685, %fd681, 0d3F56C16C1852B7AF;
	fma.rn.f64 	%fd687, %fd686, %fd681, 0d3F81111111122322;
	fma.rn.f64 	%fd688, %fd687, %fd681, 0d3FA55555555502A1;
	fma.rn.f64 	%fd689, %fd688, %fd681, 0d3FC5555555555511;
	fma.rn.f64 	%fd690, %fd689, %fd681, 0d3FE000000000000B;
	fma.rn.f64 	%fd691, %fd690, %fd681, 0d3FF0000000000000;
	fma.rn.f64 	%fd692, %fd691, %fd681, 0d3FF0000000000000;
	{
	.reg .b32 %temp; 
	mov.b64 	{%r242, %temp}, %fd692;
	}
	{
	.reg .b32 %temp; 
	mov.b64 	{%temp, %r243}, %fd692;
	}
	shl.b32 	%r863, %r241, 20;
	add.s32 	%r864, %r863, %r243;
	mov.b64 	%fd1225, {%r242, %r864};
	{
	.reg .b32 %temp; 
	mov.b64 	{%temp, %r865}, %fd140;
	}
	mov.b32 	%f21, %r865;
	abs.f32 	%f9, %f21;
	setp.lt.f32 	%p211, %f9, 0f4086232B;
	@%p211 bra 	$L__BB0_268;
	setp.lt.f64 	%p212, %fd140, 0d0000000000000000;
	add.f64 	%fd693, %fd140, 0d7FF0000000000000;
	selp.f64 	%fd1225, 0d0000000000000000, %fd693, %p212;
	setp.geu.f32 	%p213, %f9, 0f40874800;
	@%p213 bra 	$L__BB0_268;
	shr.u32 	%r866, %r241, 31;
	add.s32 	%r867, %r241, %r866;
	shr.s32 	%r868, %r867, 1;
	shl.b32 	%r869, %r868, 20;
	add.s32 	%r870, %r243, %r869;
	mov.b64 	%fd694, {%r242, %r870};
	sub.s32 	%r871, %r241, %r868;
	shl.b32 	%r872, %r871, 20;
	add.s32 	%r873, %r872, 1072693248;
	mov.b32 	%r874, 0;
	mov.b64 	%fd695, {%r874, %r873};
	mul.f64 	%fd1225, %fd695, %fd694;
$L__BB0_268:
	add.f64 	%fd696, %fd1225, 0d3FF0000000000000;
	rcp.rn.f64 	%fd697, %fd696;
	add.s64 	%rd20, %rd4, %rd176;
	mov.f64 	%fd698, 0d3FF0000000000000;
	sub.f64 	%fd699, %fd698, %fd697;
	add.s64 	%rd21, %rd3, %rd176;
	max.f64 	%fd700, %fd697, 0d3E112E0BE826D695;
	min.f64 	%fd701, %fd700, 0d3FEFFFFFFF768FA1;
	st.local.f64 	[%rd20], %fd701;
	max.f64 	%fd702, %fd699, 0d3E112E0BE826D695;
	min.f64 	%fd703, %fd702, 0d3FEFFFFFFF768FA1;
	st.local.f64 	[%rd21], %fd703;
	ld.local.f64 	%fd145, [%rd19+8];
	fma.rn.f64 	%fd704, %fd145, 0d3FF71547652B82FE, 0d4338000000000000;
	{
	.reg .b32 %temp; 
	mov.b64 	{%r244, %temp}, %fd704;
	}
	mov.f64 	%fd705, 0dC338000000000000;
	add.rn.f64 	%fd706, %fd704, %fd705;
	fma.rn.f64 	%fd707, %fd706, 0dBFE62E42FEFA39EF, %fd145;
	fma.rn.f64 	%fd708, %fd706, 0dBC7ABC9E3B39803F, %fd707;
	fma.rn.f64 	%fd709, %fd708, 0d3E5ADE1569CE2BDF, 0d3E928AF3FCA213EA;
	fma.rn.f64 	%fd710, %fd709, %fd708, 0d3EC71DEE62401315;
	fma.rn.f64 	%fd711, %fd710, %fd708, 0d3EFA01997C89EB71;
	fma.rn.f64 	%fd712, %fd711, %fd708, 0d3F2A01A014761F65;
	fma.rn.f64 	%fd713, %fd712, %fd708, 0d3F56C16C1852B7AF;
	fma.rn.f64 	%fd714, %fd713, %fd708, 0d3F81111111122322;
	fma.rn.f64 	%fd715, %fd714, %fd708, 0d3FA55555555502A1;
	fma.rn.f64 	%fd716, %fd715, %fd708, 0d3FC5555555555511;
	fma.rn.f64 	%fd717, %fd716, %fd708, 0d3FE000000000000B;
	fma.rn.f64 	%fd718, %fd717, %fd708, 0d3FF0000000000000;
	fma.rn.f64 	%fd719, %fd718, %fd708, 0d3FF0000000000000;
	{
	.reg .b32 %temp; 
	mov.b64 	{%r245, %temp}, %fd719;
	}
	{
	.reg .b32 %temp; 
	mov.b64 	{%temp, %r246}, %fd719;
	}
	shl.b32 	%r875, %r244, 20;
	add.s32 	%r876, %r875, %r246;
	mov.b64 	%fd1226, {%r245, %r876};
	{
	.reg .b32 %temp; 
	mov.b64 	{%temp, %r877}, %fd145;
	}
	mov.b32 	%f22, %r877;
	abs.f32 	%f10, %f22;
	setp.lt.f32 	%p214, %f10, 0f4086232B;
	@%p214 bra 	$L__BB0_271;
	setp.lt.f64 	%p215, %fd145, 0d0000000000000000;
	add.f64 	%fd720, %fd145, 0d7FF0000000000000;
	selp.f64 	%fd1226, 0d0000000000000000, %fd720, %p215;
	setp.geu.f32 	%p216, %f10, 0f40874800;
	@%p216 bra 	$L__BB0_271;
	shr.u32 	%r878, %r244, 31;
	add.s32 	%r879, %r244, %r878;
	shr.s32 	%r880, %r879, 1;
	shl.b32 	%r881, %r880, 20;
	add.s32 	%r882, %r246, %r881;
	mov.b64 	%fd721, {%r245, %r882};
	sub.s32 	%r883, %r244, %r880;
	shl.b32 	%r884, %r883, 20;
	add.s32 	%r885, %r884, 1072693248;
	mov.b32 	%r886, 0;
	mov.b64 	%fd722, {%r886, %r885};
	mul.f64 	%fd1226, %fd722, %fd721;
$L__BB0_271:
	add.f64 	%fd723, %fd1226, 0d3FF0000000000000;
	rcp.rn.f64 	%fd724, %fd723;
	mov.f64 	%fd725, 0d3FF0000000000000;
	sub.f64 	%fd726, %fd725, %fd724;
	max.f64 	%fd727, %fd724, 0d3E112E0BE826D695;
	min.f64 	%fd728, %fd727, 0d3FEFFFFFFF768FA1;
	st.local.f64 	[%rd20+8], %fd728;
	max.f64 	%fd729, %fd726, 0d3E112E0BE826D695;
	min.f64 	%fd730, %fd729, 0d3FEFFFFFFF768FA1;
	st.local.f64 	[%rd21+8], %fd730;
	add.s32 	%r1037, %r1037, 2;
	setp.ne.s32 	%p217, %r1037, %r234;
	@%p217 bra 	$L__BB0_265;
	cvt.u64.u32 	%rd237, %r234;
$L__BB0_273:
	and.b32  	%r887, %r346, 1;
	setp.eq.b32 	%p218, %r887, 1;
	not.pred 	%p219, %p218;
	@%p219 bra 	$L__BB0_278;
	shl.b64 	%rd178, %rd237, 3;
	add.s64 	%rd179, %rd251, %rd178;
	ld.local.f64 	%fd150, [%rd179];
	fma.rn.f64 	%fd731, %fd150, 0d3FF71547652B82FE, 0d4338000000000000;
	{
	.reg .b32 %temp; 
	mov.b64 	{%r248, %temp}, %fd731;
	}
	mov.f64 	%fd732, 0dC338000000000000;
	add.rn.f64 	%fd733, %fd731, %fd732;
	fma.rn.f64 	%fd734, %fd733, 0dBFE62E42FEFA39EF, %fd150;
	fma.rn.f64 	%fd735, %fd733, 0dBC7ABC9E3B39803F, %fd734;
	fma.rn.f64 	%fd736, %fd735, 0d3E5ADE1569CE2BDF, 0d3E928AF3FCA213EA;
	fma.rn.f64 	%fd737, %fd736, %fd735, 0d3EC71DEE62401315;
	fma.rn.f64 	%fd738, %fd737, %fd735, 0d3EFA01997C89EB71;
	fma.rn.f64 	%fd739, %fd738, %fd735, 0d3F2A01A014761F65;
	fma.rn.f64 	%fd740, %fd739, %fd735, 0d3F56C16C1852B7AF;
	fma.rn.f64 	%fd741, %fd740, %fd735, 0d3F81111111122322;
	fma.rn.f64 	%fd742, %fd741, %fd735, 0d3FA55555555502A1;
	fma.rn.f64 	%fd743, %fd742, %fd735, 0d3FC5555555555511;
	fma.rn.f64 	%fd744, %fd743, %fd735, 0d3FE000000000000B;
	fma.rn.f64 	%fd745, %fd744, %fd735, 0d3FF0000000000000;
	fma.rn.f64 	%fd746, %fd745, %fd735, 0d3FF0000000000000;
	{
	.reg .b32 %temp; 
	mov.b64 	{%r249, %temp}, %fd746;
	}
	{
	.reg .b32 %temp; 
	mov.b64 	{%temp, %r250}, %fd746;
	}
	shl.b32 	%r888, %r248, 20;
	add.s32 	%r889, %r888, %r250;
	mov.b64 	%fd1227, {%r249, %r889};
	{
	.reg .b32 %temp; 
	mov.b64 	{%temp, %r890}, %fd150;
	}
	mov.b32 	%f23, %r890;
	abs.f32 	%f11, %f23;
	setp.lt.f32 	%p220, %f11, 0f4086232B;
	@%p220 bra 	$L__BB0_277;
	setp.lt.f64 	%p221, %fd150, 0d0000000000000000;
	add.f64 	%fd747, %fd150, 0d7FF0000000000000;
	selp.f64 	%fd1227, 0d0000000000000000, %fd747, %p221;
	setp.geu.f32 	%p222, %f11, 0f40874800;
	@%p222 bra 	$L__BB0_277;
	shr.u32 	%r891, %r248, 31;
	add.s32 	%r892, %r248, %r891;
	shr.s32 	%r893, %r892, 1;
	shl.b32 	%r894, %r893, 20;
	add.s32 	%r895, %r250, %r894;
	mov.b64 	%fd748, {%r249, %r895};
	sub.s32 	%r896, %r248, %r893;
	shl.b32 	%r897, %r896, 20;
	add.s32 	%r898, %r897, 1072693248;
	mov.b32 	%r899, 0;
	mov.b64 	%fd749, {%r899, %r898};
	mul.f64 	%fd1227, %fd749, %fd748;
$L__BB0_277:
	add.f64 	%fd750, %fd1227, 0d3FF0000000000000;
	rcp.rn.f64 	%fd751, %fd750;
	add.s64 	%rd181, %rd4, %rd178;
	mov.f64 	%fd752, 0d3FF0000000000000;
	sub.f64 	%fd753, %fd752, %fd751;
	add.s64 	%rd182, %rd3, %rd178;
	max.f64 	%fd754, %fd751, 0d3E112E0BE826D695;
	min.f64 	%fd755, %fd754, 0d3FEFFFFFFF768FA1;
	st.local.f64 	[%rd181], %fd755;
	max.f64 	%fd756, %fd753, 0d3E112E0BE826D695;
	min.f64 	%fd757, %fd756, 0d3FEFFFFFFF768FA1;
	st.local.f64 	[%rd182], %fd757;
$L__BB0_278:
	mov.b64 	%rd183, 0;
	st.local.u64 	[%rd248], %rd183;
	st.local.u64 	[%rd248+8], %rd183;
	st.local.u64 	[%rd248+16], %rd183;
	st.local.u64 	[%rd248+24], %rd183;
	add.s64 	%rd24, %rd248, 32;
	st.local.u64 	[%rd248+32], %rd183;
	st.local.u64 	[%rd248+40], %rd183;
	st.local.u64 	[%rd248+48], %rd183;
	st.local.u64 	[%rd248+56], %rd183;
	add.s64 	%rd246, %rd248, 64;
	st.local.u64 	[%rd248+64], %rd183;
	st.local.u64 	[%rd248+72], %rd183;
	st.local.u64 	[%rd248+80], %rd183;
	st.local.u64 	[%rd248+88], %rd183;
	st.local.u64 	[%rd248+96], %rd183;
	st.local.u64 	[%rd248+104], %rd183;
	st.local.u64 	[%rd248+112], %rd183;
	st.local.u64 	[%rd248+120], %rd183;
	st.local.u64 	[%rd248+128], %rd183;
	st.local.u64 	[%rd248+136], %rd183;
	st.local.u64 	[%rd248+144], %rd183;
	st.local.u64 	[%rd248+152], %rd183;
	st.local.u64 	[%rd248+160], %rd183;
	st.local.u64 	[%rd248+168], %rd183;
	st.local.u64 	[%rd248+176], %rd183;
	st.local.u64 	[%rd248+184], %rd183;
	st.local.u64 	[%rd248+192], %rd183;
	st.local.u64 	[%rd248+200], %rd183;
	st.local.u64 	[%rd248+208], %rd183;
	st.local.u64 	[%rd248+216], %rd183;
	st.local.u64 	[%rd248+224], %rd183;
	st.local.u64 	[%rd248+232], %rd183;
	st.local.u64 	[%rd248+240], %rd183;
	st.local.u64 	[%rd249], %rd183;
	st.local.u64 	[%rd249+8], %rd183;
	st.local.u64 	[%rd249+16], %rd183;
	st.local.u64 	[%rd249+24], %rd183;
	add.s64 	%rd26, %rd249, 32;
	st.local.u64 	[%rd249+32], %rd183;
	st.local.u64 	[%rd249+40], %rd183;
	st.local.u64 	[%rd249+48], %rd183;
	st.local.u64 	[%rd249+56], %rd183;
	add.s64 	%rd244, %rd249, 64;
	st.local.u64 	[%rd249+64], %rd183;
	st.local.u64 	[%rd249+72], %rd183;
	st.local.u64 	[%rd249+80], %rd183;
	st.local.u64 	[%rd249+88], %rd183;
	st.local.u64 	[%rd249+96], %rd183;
	st.local.u64 	[%rd249+104], %rd183;
	st.local.u64 	[%rd249+112], %rd183;
	st.local.u64 	[%rd249+120], %rd183;
	st.local.u64 	[%rd249+128], %rd183;
	st.local.u64 	[%rd249+136], %rd183;
	st.local.u64 	[%rd249+144], %rd183;
	st.local.u64 	[%rd249+152], %rd183;
	st.local.u64 	[%rd249+160], %rd183;
	st.local.u64 	[%rd249+168], %rd183;
	st.local.u64 	[%rd249+176], %rd183;
	st.local.u64 	[%rd249+184], %rd183;
	st.local.u64 	[%rd249+192], %rd183;
	st.local.u64 	[%rd249+200], %rd183;
	st.local.u64 	[%rd249+208], %rd183;
	st.local.u64 	[%rd249+216], %rd183;
	st.local.u64 	[%rd249+224], %rd183;
	st.local.u64 	[%rd249+232], %rd183;
	st.local.u64 	[%rd249+240], %rd183;
	setp.lt.s32 	%p223, %r1035, 1;
	@%p223 bra 	$L__BB0_353;
	and.b32  	%r251, %r346, 7;
	add.s32 	%r252, %r251, -1;
	and.b32  	%r253, %r346, 3;
	and.b32  	%r254, %r346, 2147483640;
	and.b32  	%r255, %r346, 1;
	neg.s32 	%r256, %r254;
	mov.u32 	%r901, _ZZ24decode_rows_kernel_fixedPdS_S_diiiE6states;
	mad.lo.s32 	%r902, %r4, 1760, %r901;
	add.s32 	%r257, %r902, 776;
	shl.b32 	%r258, %r346, 3;
	mov.b32 	%r1038, 0;
$L__BB0_280:
	shl.b32 	%r903, %r1038, 3;
	add.s32 	%r904, %r5, %r903;
	ld.shared.f64 	%fd155, [%r904+1712];
	neg.f64 	%fd758, %fd155;
	fma.rn.f64 	%fd759, %fd155, 0dBFF71547652B82FE, 0d4338000000000000;
	{
	.reg .b32 %temp; 
	mov.b64 	{%r260, %temp}, %fd759;
	}
	mov.f64 	%fd760, 0dC338000000000000;
	add.rn.f64 	%fd761, %fd759, %fd760;
	fma.rn.f64 	%fd762, %fd761, 0dBFE62E42FEFA39EF, %fd758;
	fma.rn.f64 	%fd763, %fd761, 0dBC7ABC9E3B39803F, %fd762;
	fma.rn.f64 	%fd764, %fd763, 0d3E5ADE1569CE2BDF, 0d3E928AF3FCA213EA;
	fma.rn.f64 	%fd765, %fd764, %fd763, 0d3EC71DEE62401315;
	fma.rn.f64 	%fd766, %fd765, %fd763, 0d3EFA01997C89EB71;
	fma.rn.f64 	%fd767, %fd766, %fd763, 0d3F2A01A014761F65;
	fma.rn.f64 	%fd768, %fd767, %fd763, 0d3F56C16C1852B7AF;
	fma.rn.f64 	%fd769, %fd768, %fd763, 0d3F81111111122322;
	fma.rn.f64 	%fd770, %fd769, %fd763, 0d3FA55555555502A1;
	fma.rn.f64 	%fd771, %fd770, %fd763, 0d3FC5555555555511;
	fma.rn.f64 	%fd772, %fd771, %fd763, 0d3FE000000000000B;
	fma.rn.f64 	%fd773, %fd772, %fd763, 0d3FF0000000000000;
	fma.rn.f64 	%fd774, %fd773, %fd763, 0d3FF0000000000000;
	{
	.reg .b32 %temp; 
	mov.b64 	{%r261, %temp}, %fd774;
	}
	{
	.reg .b32 %temp; 
	mov.b64 	{%temp, %r262}, %fd774;
	}
	shl.b32 	%r905, %r260, 20;
	add.s32 	%r906, %r905, %r262;
	mov.b64 	%fd1228, {%r261, %r906};
	{
	.reg .b32 %temp; 
	mov.b64 	{%temp, %r907}, %fd758;
	}
	mov.b32 	%f24, %r907;
	abs.f32 	%f12, %f24;
	setp.lt.f32 	%p224, %f12, 0f4086232B;
	@%p224 bra 	$L__BB0_283;
	setp.gt.f64 	%p225, %fd155, 0d0000000000000000;
	mov.f64 	%fd775, 0d7FF0000000000000;
	sub.f64 	%fd776, %fd775, %fd155;
	selp.f64 	%fd1228, 0d0000000000000000, %fd776, %p225;
	setp.geu.f32 	%p226, %f12, 0f40874800;
	@%p226 bra 	$L__BB0_283;
	shr.u32 	%r908, %r260, 31;
	add.s32 	%r909, %r260, %r908;
	shr.s32 	%r910, %r909, 1;
	shl.b32 	%r911, %r910, 20;
	add.s32 	%r912, %r262, %r911;
	mov.b64 	%fd777, {%r261, %r912};
	sub.s32 	%r913, %r260, %r910;
	shl.b32 	%r914, %r913, 20;
	add.s32 	%r915, %r914, 1072693248;
	mov.b32 	%r916, 0;
	mov.b64 	%fd778, {%r916, %r915};
	mul.f64 	%fd1228, %fd778, %fd777;
$L__BB0_283:
	setp.lt.s32 	%p227, %r346, 1;
	@%p227 bra 	$L__BB0_352;
	setp.lt.u32 	%p228, %r32, 7;
	mul.lo.s32 	%r263, %r1038, %r346;
	mov.b32 	%r1042, 0;
	@%p228 bra 	$L__BB0_324;
	mad.lo.s32 	%r1039, %r258, %r1038, %r257;
	mov.u64 	%rd238, %rd24;
	mov.u64 	%rd239, %rd26;
	mov.u32 	%r1040, %r256;
$L__BB0_286:
	.pragma "nounroll";
	ld.shared.f64 	%fd779, [%r1039+-56];
	setp.neu.f64 	%p229, %fd779, 0d3FF0000000000000;
	@%p229 bra 	$L__BB0_301;
	ld.local.f64 	%fd782, [%rd239+-32];
	add.f64 	%fd783, %fd1228, %fd782;
	st.local.f64 	[%rd239+-32], %fd783;
	bra.uni 	$L__BB0_302;
$L__BB0_288:
	setp.lt.s32 	%p269, %r346, 1;
	@%p269 bra 	$L__BB0_395;
	and.b32  	%r235, %r346, 15;
	setp.lt.u32 	%p270, %r32, 15;
	mov.b32 	%r1059, 0;
	@%p270 bra 	$L__BB0_292;
	and.b32  	%r1059, %r346, 2147483632;
	neg.s32 	%r1036, %r1059;
	add.s64 	%rd236, %rd251, 64;
	add.s64 	%rd235, %rd8, 64;
	add.s64 	%rd234, %rd9, 64;
$L__BB0_291:
	.pragma "nounroll";
	ld.local.f64 	%fd1098, [%rd236+-64];
	st.local.f64 	[%rd235+-64], %fd1098;
	mov.b64 	%rd201, 0;
	st.local.u64 	[%rd234+-64], %rd201;
	ld.local.f64 	%fd1099, [%rd236+-56];
	st.local.f64 	[%rd235+-56], %fd1099;
	st.local.u64 	[%rd234+-56], %rd201;
	ld.local.f64 	%fd1100, [%rd236+-48];
	st.local.f64 	[%rd235+-48], %fd1100;
	st.local.u64 	[%rd234+-48], %rd201;
	ld.local.f64 	%fd1101, [%rd236+-40];
	st.local.f64 	[%rd235+-40], %fd1101;
	st.local.u64 	[%rd234+-40], %rd201;
	ld.local.f64 	%fd1102, [%rd236+-32];
	st.local.f64 	[%rd235+-32], %fd1102;
	st.local.u64 	[%rd234+-32], %rd201;
	ld.local.f64 	%fd1103, [%rd236+-24];
	st.local.f64 	[%rd235+-24], %fd1103;
	st.local.u64 	[%rd234+-24], %rd201;
	ld.local.f64 	%fd1104, [%rd236+-16];
	st.local.f64 	[%rd235+-16], %fd1104;
	st.local.u64 	[%rd234+-16], %rd201;
	ld.local.f64 	%fd1105, [%rd236+-8];
	st.local.f64 	[%rd235+-8], %fd1105;
	st.local.u64 	[%rd234+-8], %rd201;
	ld.local.f64 	%fd1106, [%rd236];
	st.local.f64 	[%rd235], %fd1106;
	st.local.u64 	[%rd234], %rd201;
	ld.local.f64 	%fd1107, [%rd236+8];
	st.local.f64 	[%rd235+8], %fd1107;
	st.local.u64 	[%rd234+8], %rd201;
	ld.local.f64 	%fd1108, [%rd236+16];
	st.local.f64 	[%rd235+16], %fd1108;
	st.local.u64 	[%rd234+16], %rd201;
	ld.local.f64 	%fd1109, [%rd236+24];
	st.local.f64 	[%rd235+24], %fd1109;
	st.local.u64 	[%rd234+24], %rd201;
	ld.local.f64 	%fd1110, [%rd236+32];
	st.local.f64 	[%rd235+32], %fd1110;
	st.local.u64 	[%rd234+32], %rd201;
	ld.local.f64 	%fd1111, [%rd236+40];
	st.local.f64 	[%rd235+40], %fd1111;
	st.local.u64 	[%rd234+40], %rd201;
	ld.local.f64 	%fd1112, [%rd236+48];
	st.local.f64 	[%rd235+48], %fd1112;
	st.local.u64 	[%rd234+48], %rd201;
	ld.local.f64 	%fd1113, [%rd236+56];
	st.local.f64 	[%rd235+56], %fd1113;
	st.local.u64 	[%rd234+56], %rd201;
	add.s32 	%r1036, %r1036, 16;
	add.s64 	%rd236, %rd236, 128;
	add.s64 	%rd235, %rd235, 128;
	add.s64 	%rd234, %rd234, 128;
	setp.eq.s32 	%p271, %r1036, 0;
	@%p271 bra 	$L__BB0_292;
	bra.uni 	$L__BB0_291;
$L__BB0_292:
	setp.eq.s32 	%p272, %r235, 0;
	@%p272 bra 	$L__BB0_382;
	and.b32  	%r316, %r346, 7;
	setp.lt.u32 	%p273, %r235, 8;
	@%p273 bra 	$L__BB0_295;
	mul.wide.u32 	%rd202, %r1059, 8;
	add.s64 	%rd203, %rd251, %rd202;
	ld.local.f64 	%fd1114, [%rd203];
	add.s64 	%rd204, %rd8, %rd202;
	st.local.f64 	[%rd204], %fd1114;
	add.s64 	%rd205, %rd9, %rd202;
	mov.b64 	%rd206, 0;
	st.local.u64 	[%rd205], %rd206;
	ld.local.f64 	%fd1115, [%rd203+8];
	st.local.f64 	[%rd204+8], %fd1115;
	st.local.u64 	[%rd205+8], %rd206;
	ld.local.f64 	%fd1116, [%rd203+16];
	st.local.f64 	[%rd204+16], %fd1116;
	st.local.u64 	[%rd205+16], %rd206;
	ld.local.f64 	%fd1117, [%rd203+24];
	st.local.f64 	[%rd204+24], %fd1117;
	st.local.u64 	[%rd205+24], %rd206;
	ld.local.f64 	%fd1118, [%rd203+32];
	st.local.f64 	[%rd204+32], %fd1118;
	st.local.u64 	[%rd205+32], %rd206;
	ld.local.f64 	%fd1119, [%rd203+40];
	st.local.f64 	[%rd204+40], %fd1119;
	st.local.u64 	[%rd205+40], %rd206;
	ld.local.f64 	%fd1120, [%rd203+48];
	st.local.f64 	[%rd204+48], %fd1120;
	st.local.u64 	[%rd205+48], %rd206;
	ld.local.f64 	%fd1121, [%rd203+56];
	st.local.f64 	[%rd204+56], %fd1121;
	st.local.u64 	[%rd205+56], %rd206;
	add.s32 	%r1059, %r1059, 8;
$L__BB0_295:
	setp.eq.s32 	%p274, %r316, 0;
	@%p274 bra 	$L__BB0_382;
	and.b32  	%r319, %r346, 3;
	setp.lt.u32 	%p275, %r316, 4;
	@%p275 bra 	$L__BB0_298;
	mul.wide.u32 	%rd207, %r1059, 8;
	add.s64 	%rd208, %rd251, %rd207;
	ld.local.f64 	%fd1122, [%rd208];
	add.s64 	%rd209, %rd8, %rd207;
	st.local.f64 	[%rd209], %fd1122;
	add.s64 	%rd210, %rd9, %rd207;
	mov.b64 	%rd211, 0;
	st.local.u64 	[%rd210], %rd211;
	ld.local.f64 	%fd1123, [%rd208+8];
	st.local.f64 	[%rd209+8], %fd1123;
	st.local.u64 	[%rd210+8], %rd211;
	ld.local.f64 	%fd1124, [%rd208+16];
	st.local.f64 	[%rd209+16], %fd1124;
	st.local.u64 	[%rd210+16], %rd211;
	ld.local.f64 	%fd1125, [%rd208+24];
	st.local.f64 	[%rd209+24], %fd1125;
	st.local.u64 	[%rd210+24], %rd211;
	add.s32 	%r1059, %r1059, 4;
$L__BB0_298:
	setp.eq.s32 	%p276, %r319, 0;
	@%p276 bra 	$L__BB0_382;
	mul.wide.u32 	%rd212, %r1059, 8;
	add.s64 	%rd255, %rd9, %rd212;
	add.s64 	%rd254, %rd8, %rd212;
	add.s64 	%rd253, %rd251, %rd212;
	neg.s32 	%r1061, %r319;
$L__BB0_300:
	.pragma "nounroll";
	ld.local.f64 	%fd1126, [%rd253];
	st.local.f64 	[%rd254], %fd1126;
	mov.b64 	%rd213, 0;
	st.local.u64 	[%rd255], %rd213;
	add.s64 	%rd255, %rd255, 8;
	add.s64 	%rd254, %rd254, 8;
	add.s64 	%rd253, %rd253, 8;
	add.s32 	%r1061, %r1061, 1;
	setp.ne.s32 	%p277, %r1061, 0;
	@%p277 bra 	$L__BB0_300;
	bra.uni 	$L__BB0_382;
$L__BB0_301:
	ld.local.f64 	%fd780, [%rd238+-32];
	add.f64 	%fd781, %fd1228, %fd780;
	st.local.f64 	[%rd238+-32], %fd781;
$L__BB0_302:
	ld.shared.f64 	%fd784, [%r1039+-48];
	setp.eq.f64 	%p230, %fd784, 0d3FF0000000000000;
	@%p230 bra 	$L__BB0_304;
	ld.local.f64 	%fd785, [%rd238+-24];
	add.f64 	%fd786, %fd1228, %fd785;
	st.local.f64 	[%rd238+-24], %fd786;
	bra.uni 	$L__BB0_305;
$L__BB0_304:
	ld.local.f64 	%fd787, [%rd239+-24];
	add.f64 	%fd788, %fd1228, %fd787;
	st.local.f64 	[%rd239+-24], %fd788;
$L__BB0_305:
	ld.shared.f64 	%fd789, [%r1039+-40];
	setp.eq.f64 	%p231, %fd789, 0d3FF0000000000000;
	@%p231 bra 	$L__BB0_307;
	ld.local.f64 	%fd790, [%rd238+-16];
	add.f64 	%fd791, %fd1228, %fd790;
	st.local.f64 	[%rd238+-16], %fd791;
	bra.uni 	$L__BB0_308;
$L__BB0_307:
	ld.local.f64 	%fd792, [%rd239+-16];
	add.f64 	%fd793, %fd1228, %fd792;
	st.local.f64 	[%rd239+-16], %fd793;
$L__BB0_308:
	ld.shared.f64 	%fd794, [%r1039+-32];
	setp.eq.f64 	%p232, %fd794, 0d3FF0000000000000;
	@%p232 bra 	$L__BB0_310;
	ld.local.f64 	%fd795, [%rd238+-8];
	add.f64 	%fd796, %fd1228, %fd795;
	st.local.f64 	[%rd238+-8], %fd796;
	bra.uni 	$L__BB0_311;
$L__BB0_310:
	ld.local.f64 	%fd797, [%rd239+-8];
	add.f64 	%fd798, %fd1228, %fd797;
	st.local.f64 	[%rd239+-8], %fd798;
$L__BB0_311:
	ld.shared.f64 	%fd799, [%r1039+-24];
	setp.eq.f64 	%p233, %fd799, 0d3FF0000000000000;
	@%p233 bra 	$L__BB0_313;
	ld.local.f64 	%fd800, [%rd238];
	add.f64 	%fd801, %fd1228, %fd800;
	st.local.f64 	[%rd238], %fd801;
	bra.uni 	$L__BB0_314;
$L__BB0_313:
	ld.local.f64 	%fd802, [%rd239];
	add.f64 	%fd803, %fd1228, %fd802;
	st.local.f64 	[%rd239], %fd803;
$L__BB0_314:
	ld.shared.f64 	%fd804, [%r1039+-16];
	setp.eq.f64 	%p234, %fd804, 0d3FF0000000000000;
	@%p234 bra 	$L__BB0_316;
	ld.local.f64 	%fd805, [%rd238+8];
	add.f64 	%fd806, %fd1228, %fd805;
	st.local.f64 	[%rd238+8], %fd806;
	bra.uni 	$L__BB0_317;
$L__BB0_316:
	ld.local.f64 	%fd807, [%rd239+8];
	add.f64 	%fd808, %fd1228, %fd807;
	st.local.f64 	[%rd239+8], %fd808;
$L__BB0_317:
	ld.shared.f64 	%fd809, [%r1039+-8];
	setp.eq.f64 	%p235, %fd809, 0d3FF0000000000000;
	@%p235 bra 	$L__BB0_319;
	ld.local.f64 	%fd810, [%rd238+16];
	add.f64 	%fd811, %fd1228, %fd810;
	st.local.f64 	[%rd238+16], %fd811;
	bra.uni 	$L__BB0_320;
$L__BB0_319:
	ld.local.f64 	%fd812, [%rd239+16];
	add.f64 	%fd813, %fd1228, %fd812;
	st.local.f64 	[%rd239+16], %fd813;
$L__BB0_320:
	ld.shared.f64 	%fd814, [%r1039];
	setp.eq.f64 	%p236, %fd814, 0d3FF0000000000000;
	@%p236 bra 	$L__BB0_322;
	ld.local.f64 	%fd815, [%rd238+24];
	add.f64 	%fd816, %fd1228, %fd815;
	st.local.f64 	[%rd238+24], %fd816;
	bra.uni 	$L__BB0_323;
$L__BB0_322:
	ld.local.f64 	%fd817, [%rd239+24];
	add.f64 	%fd818, %fd1228, %fd817;
	st.local.f64 	[%rd239+24], %fd818;
$L__BB0_323:
	add.s32 	%r1040, %r1040, 8;
	add.s32 	%r1039, %r1039, 64;
	add.s64 	%rd239, %rd239, 64;
	add.s64 	%rd238, %rd238, 64;
	setp.ne.s32 	%p237, %r1040, 0;
	mov.u32 	%r1042, %r254;
	@%p237 bra 	$L__BB0_286;
$L__BB0_324:
	setp.eq.s32 	%p238, %r251, 0;
	@%p238 bra 	$L__BB0_352;
	setp.lt.u32 	%p239, %r252, 3;
	@%p239 bra 	$L__BB0_339;
	add.s32 	%r918, %r1042, %r263;
	shl.b32 	%r919, %r918, 3;
	add.s32 	%r270, %r5, %r919;
	ld.shared.f64 	%fd819, [%r270+720];
	setp.eq.f64 	%p240, %fd819, 0d3FF0000000000000;
	mul.wide.u32 	%rd184, %r1042, 8;
	add.s64 	%rd32, %rd249, %rd184;
	add.s64 	%rd33, %rd248, %rd184;
	@%p240 bra 	$L__BB0_328;
	ld.local.f64 	%fd820, [%rd33];
	add.f64 	%fd821, %fd1228, %fd820;
	st.local.f64 	[%rd33], %fd821;
	bra.uni 	$L__BB0_329;
$L__BB0_328:
	ld.local.f64 	%fd822, [%rd32];
	add.f64 	%fd823, %fd1228, %fd822;
	st.local.f64 	[%rd32], %fd823;
$L__BB0_329:
	ld.shared.f64 	%fd824, [%r270+728];
	setp.eq.f64 	%p241, %fd824, 0d3FF0000000000000;
	@%p241 bra 	$L__BB0_331;
	ld.local.f64 	%fd825, [%rd33+8];
	add.f64 	%fd826, %fd1228, %fd825;
	st.local.f64 	[%rd33+8], %fd826;
	bra.uni 	$L__BB0_332;
$L__BB0_331:
	ld.local.f64 	%fd827, [%rd32+8];
	add.f64 	%fd828, %fd1228, %fd827;
	st.local.f64 	[%rd32+8], %fd828;
$L__BB0_332:
	ld.shared.f64 	%fd829, [%r270+736];
	setp.eq.f64 	%p242, %fd829, 0d3FF0000000000000;
	@%p242 bra 	$L__BB0_334;
	ld.local.f64 	%fd830, [%rd33+16];
	add.f64 	%fd831, %fd1228, %fd830;
	st.local.f64 	[%rd33+16], %fd831;
	bra.uni 	$L__BB0_335;
$L__BB0_334:
	ld.local.f64 	%fd832, [%rd32+16];
	add.f64 	%fd833, %fd1228, %fd832;
	st.local.f64 	[%rd32+16], %fd833;
$L__BB0_335:
	ld.shared.f64 	%fd834, [%r270+744];
	setp.eq.f64 	%p243, %fd834, 0d3FF0000000000000;
	@%p243 bra 	$L__BB0_337;
	ld.local.f64 	%fd835, [%rd33+24];
	add.f64 	%fd836, %fd1228, %fd835;
	st.local.f64 	[%rd33+24], %fd836;
	bra.uni 	$L__BB0_338;
$L__BB0_337:
	ld.local.f64 	%fd837, [%rd32+24];
	add.f64 	%fd838, %fd1228, %fd837;
	st.local.f64 	[%rd32+24], %fd838;
$L__BB0_338:
	add.s32 	%r1042, %r1042, 4;
$L__BB0_339:
	setp.eq.s32 	%p244, %r253, 0;
	@%p244 bra 	$L__BB0_352;
	setp.eq.s32 	%p245, %r253, 1;
	@%p245 bra 	$L__BB0_348;
	add.s32 	%r920, %r1042, %r263;
	shl.b32 	%r921, %r920, 3;
	add.s32 	%r273, %r5, %r921;
	ld.shared.f64 	%fd839, [%r273+720];
	setp.eq.f64 	%p246, %fd839, 0d3FF0000000000000;
	mul.wide.u32 	%rd185, %r1042, 8;
	add.s64 	%rd34, %rd249, %rd185;
	add.s64 	%rd35, %rd248, %rd185;
	@%p246 bra 	$L__BB0_343;
	ld.local.f64 	%fd840, [%rd35];
	add.f64 	%fd841, %fd1228, %fd840;
	st.local.f64 	[%rd35], %fd841;
	bra.uni 	$L__BB0_344;
$L__BB0_343:
	ld.local.f64 	%fd842, [%rd34];
	add.f64 	%fd843, %fd1228, %fd842;
	st.local.f64 	[%rd34], %fd843;
$L__BB0_344:
	ld.shared.f64 	%fd844, [%r273+728];
	setp.eq.f64 	%p247, %fd844, 0d3FF0000000000000;
	@%p247 bra 	$L__BB0_346;
	ld.local.f64 	%fd845, [%rd35+8];
	add.f64 	%fd846, %fd1228, %fd845;
	st.local.f64 	[%rd35+8], %fd846;
	bra.uni 	$L__BB0_347;
$L__BB0_346:
	ld.local.f64 	%fd847, [%rd34+8];
	add.f64 	%fd848, %fd1228, %fd847;
	st.local.f64 	[%rd34+8], %fd848;
$L__BB0_347:
	add.s32 	%r1042, %r1042, 2;
$L__BB0_348:
	setp.eq.s32 	%p248, %r255, 0;
	@%p248 bra 	$L__BB0_352;
	add.s32 	%r922, %r1042, %r263;
	shl.b32 	%r923, %r922, 3;
	add.s32 	%r924, %r5, %r923;
	ld.shared.f64 	%fd849, [%r924+720];
	setp.eq.f64 	%p249, %fd849, 0d3FF0000000000000;
	@%p249 bra 	$L__BB0_351;
	mul.wide.u32 	%rd186, %r1042, 8;
	add.s64 	%rd187, %rd248, %rd186;
	ld.local.f64 	%fd850, [%rd187];
	add.f64 	%fd851, %fd1228, %fd850;
	st.local.f64 	[%rd187], %fd851;
	bra.uni 	$L__BB0_352;
$L__BB0_351:
	mul.wide.u32 	%rd188, %r1042, 8;
	add.s64 	%rd189, %rd249, %rd188;
	ld.local.f64 	%fd852, [%rd189];
	add.f64 	%fd853, %fd1228, %fd852;
	st.local.f64 	[%rd189], %fd853;
$L__BB0_352:
	add.s32 	%r1038, %r1038, 1;
	setp.ne.s32 	%p250, %r1038, %r1035;
	@%p250 bra 	$L__BB0_280;
$L__BB0_353:
	setp.lt.s32 	%p251, %r346, 1;
	ld.shared.f64 	%fd854, [%r5+1752];
	max.f64 	%fd160, %fd854, 0d3E112E0BE826D695;
	@%p251 bra 	$L__BB0_395;
	and.b32  	%r277, %r346, 15;
	setp.lt.u32 	%p252, %r32, 15;
	mov.b32 	%r1044, 0;
	@%p252 bra 	$L__BB0_357;
	and.b32  	%r1044, %r346, 2147483632;
	neg.s32 	%r1048, %r1044;
	add.s64 	%rd247, %rd3, 64;
	add.s64 	%rd245, %rd4, 64;
$L__BB0_356:
	.pragma "nounroll";
	ld.local.f64 	%fd855, [%rd247+-64];
	ld.local.f64 	%fd856, [%rd246+-64];
	fma.rn.f64 	%fd857, %fd160, %fd855, %fd856;
	st.local.f64 	[%rd246+-64], %fd857;
	ld.local.f64 	%fd858, [%rd245+-64];
	ld.local.f64 	%fd859, [%rd244+-64];
	fma.rn.f64 	%fd860, %fd160, %fd858, %fd859;
	st.local.f64 	[%rd244+-64], %fd860;
	ld.local.f64 	%fd861, [%rd247+-56];
	ld.local.f64 	%fd862, [%rd246+-56];
	fma.rn.f64 	%fd863, %fd160, %fd861, %fd862;
	st.local.f64 	[%rd246+-56], %fd863;
	ld.local.f64 	%fd864, [%rd245+-56];
	ld.local.f64 	%fd865, [%rd244+-56];
	fma.rn.f64 	%fd866, %fd160, %fd864, %fd865;
	st.local.f64 	[%rd244+-56], %fd866;
	ld.local.f64 	%fd867, [%rd247+-48];
	ld.local.f64 	%fd868, [%rd246+-48];
	fma.rn.f64 	%fd869, %fd160, %fd867, %fd868;
	st.local.f64 	[%rd246+-48], %fd869;
	ld.local.f64 	%fd870, [%rd245+-48];
	ld.local.f64 	%fd871, [%rd244+-48];
	fma.rn.f64 	%fd872, %fd160, %fd870, %fd871;
	st.local.f64 	[%rd244+-48], %fd872;
	ld.local.f64 	%fd873, [%rd247+-40];
	ld.local.f64 	%fd874, [%rd246+-40];
	fma.rn.f64 	%fd875, %fd160, %fd873, %fd874;
	st.local.f64 	[%rd246+-40], %fd875;
	ld.local.f64 	%fd876, [%rd245+-40];
	ld.local.f64 	%fd877, [%rd244+-40];
	fma.rn.f64 	%fd878, %fd160, %fd876, %fd877;
	st.local.f64 	[%rd244+-40], %fd878;
	ld.local.f64 	%fd879, [%rd247+-32];
	ld.local.f64 	%fd880, [%rd246+-32];
	fma.rn.f64 	%fd881, %fd160, %fd879, %fd880;
	st.local.f64 	[%rd246+-32], %fd881;
	ld.local.f64 	%fd882, [%rd245+-32];
	ld.local.f64 	%fd883, [%rd244+-32];
	fma.rn.f64 	%fd884, %fd160, %fd882, %fd883;
	st.local.f64 	[%rd244+-32], %fd884;
	ld.local.f64 	%fd885, [%rd247+-24];
	ld.local.f64 	%fd886, [%rd246+-24];
	fma.rn.f64 	%fd887, %fd160, %fd885, %fd886;
	st.local.f64 	[%rd246+-24], %fd887;
	ld.local.f64 	%fd888, [%rd245+-24];
	ld.local.f64 	%fd889, [%rd244+-24];
	fma.rn.f64 	%fd890, %fd160, %fd888, %fd889;
	st.local.f64 	[%rd244+-24], %fd890;
	ld.local.f64 	%fd891, [%rd247+-16];
	ld.local.f64 	%fd892, [%rd246+-16];
	fma.rn.f64 	%fd893, %fd160, %fd891, %fd892;
	st.local.f64 	[%rd246+-16], %fd893;
	ld.local.f64 	%fd894, [%rd245+-16];
	ld.local.f64 	%fd895, [%rd244+-16];
	fma.rn.f64 	%fd896, %fd160, %fd894, %fd895;
	st.local.f64 	[%rd244+-16], %fd896;
	ld.local.f64 	%fd897, [%rd247+-8];
	ld.local.f64 	%fd898, [%rd246+-8];
	fma.rn.f64 	%fd899, %fd160, %fd897, %fd898;
	st.local.f64 	[%rd246+-8], %fd899;
	ld.local.f64 	%fd900, [%rd245+-8];
	ld.local.f64 	%fd901, [%rd244+-8];
	fma.rn.f64 	%fd902, %fd160, %fd900, %fd901;
	st.local.f64 	[%rd244+-8], %fd902;
	ld.local.f64 	%fd903, [%rd247];
	ld.local.f64 	%fd904, [%rd246];
	fma.rn.f64 	%fd905, %fd160, %fd903, %fd904;
	st.local.f64 	[%rd246], %fd905;
	ld.local.f64 	%fd906, [%rd245];
	ld.local.f64 	%fd907, [%rd244];
	fma.rn.f64 	%fd908, %fd160, %fd906, %fd907;
	st.local.f64 	[%rd244], %fd908;
	ld.local.f64 	%fd909, [%rd247+8];
	ld.local.f64 	%fd910, [%rd246+8];
	fma.rn.f64 	%fd911, %fd160, %fd909, %fd910;
	st.local.f64 	[%rd246+8], %fd911;
	ld.local.f64 	%fd912, [%rd245+8];
	ld.local.f64 	%fd913, [%rd244+8];
	fma.rn.f64 	%fd914, %fd160, %fd912, %fd913;
	st.local.f64 	[%rd244+8], %fd914;
	ld.local.f64 	%fd915, [%rd247+16];
	ld.local.f64 	%fd916, [%rd246+16];
	fma.rn.f64 	%fd917, %fd160, %fd915, %fd916;
	st.local.f64 	[%rd246+16], %fd917;
	ld.local.f64 	%fd918, [%rd245+16];
	ld.local.f64 	%fd919, [%rd244+16];
	fma.rn.f64 	%fd920, %fd160, %fd918, %fd919;
	st.local.f64 	[%rd244+16], %fd920;
	ld.local.f64 	%fd921, [%rd247+24];
	ld.local.f64 	%fd922, [%rd246+24];
	fma.rn.f64 	%fd923, %fd160, %fd921, %fd922;
	st.local.f64 	[%rd246+24], %fd923;
	ld.local.f64 	%fd924, [%rd245+24];
	ld.local.f64 	%fd925, [%rd244+24];
	fma.rn.f64 	%fd926, %fd160, %fd924, %fd925;
	st.local.f64 	[%rd244+24], %fd926;
	ld.local.f64 	%fd927, [%rd247+32];
	ld.local.f64 	%fd928, [%rd246+32];
	fma.rn.f64 	%fd929, %fd160, %fd927, %fd928;
	st.local.f64 	[%rd246+32], %fd929;
	ld.local.f64 	%fd930, [%rd245+32];
	ld.local.f64 	%fd931, [%rd244+32];
	fma.rn.f64 	%fd932, %fd160, %fd930, %fd931;
	st.local.f64 	[%rd244+32], %fd932;
	ld.local.f64 	%fd933, [%rd247+40];
	ld.local.f64 	%fd934, [%rd246+40];
	fma.rn.f64 	%fd935, %fd160, %fd933, %fd934;
	st.local.f64 	[%rd246+40], %fd935;
	ld.local.f64 	%fd936, [%rd245+40];
	ld.local.f64 	%fd937, [%rd244+40];
	fma.rn.f64 	%fd938, %fd160, %fd936, %fd937;
	st.local.f64 	[%rd244+40], %fd938;
	ld.local.f64 	%fd939, [%rd247+48];
	ld.local.f64 	%fd940, [%rd246+48];
	fma.rn.f64 	%fd941, %fd160, %fd939, %fd940;
	st.local.f64 	[%rd246+48], %fd941;
	ld.local.f64 	%fd942, [%rd245+48];
	ld.local.f64 	%fd943, [%rd244+48];
	fma.rn.f64 	%fd944, %fd160, %fd942, %fd943;
	st.local.f64 	[%rd244+48], %fd944;
	ld.local.f64 	%fd945, [%rd247+56];
	ld.local.f64 	%fd946, [%rd246+56];
	fma.rn.f64 	%fd947, %fd160, %fd945, %fd946;
	st.local.f64 	[%rd246+56], %fd947;
	ld.local.f64 	%fd948, [%rd245+56];
	ld.local.f64 	%fd949, [%rd244+56];
	fma.rn.f64 	%fd950, %fd160, %fd948, %fd949;
	st.local.f64 	[%rd244+56], %fd950;
	add.s32 	%r1048, %r1048, 16;
	add.s64 	%rd247, %rd247, 128;
	add.s64 	%rd246, %rd246, 128;
	add.s64 	%rd245, %rd245, 128;
	add.s64 	%rd244, %rd244, 128;
	setp.eq.s32 	%p253, %r1048, 0;
	@%p253 bra 	$L__BB0_357;
	bra.uni 	$L__BB0_356;
$L__BB0_357:
	setp.eq.s32 	%p254, %r277, 0;
	@%p254 bra 	$L__BB0_366;
	and.b32  	%r281, %r346, 7;
	setp.lt.u32 	%p255, %r277, 8;
	@%p255 bra 	$L__BB0_360;
	mul.wide.u32 	%rd190, %r1044, 8;
	add.s64 	%rd191, %rd3, %rd190;
	ld.local.f64 	%fd951, [%rd191];
	add.s64 	%rd192, %rd248, %rd190;
	ld.local.f64 	%fd952, [%rd192];
	fma.rn.f64 	%fd953, %fd160, %fd951, %fd952;
	st.local.f64 	[%rd192], %fd953;
	add.s64 	%rd193, %rd4, %rd190;
	ld.local.f64 	%fd954, [%rd193];
	add.s64 	%rd194, %rd249, %rd190;
	ld.local.f64 	%fd955, [%rd194];
	fma.rn.f64 	%fd956, %fd160, %fd954, %fd955;
	st.local.f64 	[%rd194], %fd956;
	ld.local.f64 	%fd957, [%rd191+8];
	ld.local.f64 	%fd958, [%rd192+8];
	fma.rn.f64 	%fd959, %fd160, %fd957, %fd958;
	st.local.f64 	[%rd192+8], %fd959;
	ld.local.f64 	%fd960, [%rd193+8];
	ld.local.f64 	%fd961, [%rd194+8];
	fma.rn.f64 	%fd962, %fd160, %fd960, %fd961;
	st.local.f64 	[%rd194+8], %fd962;
	ld.local.f64 	%fd963, [%rd191+16];
	ld.local.f64 	%fd964, [%rd192+16];
	fma.rn.f64 	%fd965, %fd160, %fd963, %fd964;
	st.local.f64 	[%rd192+16], %fd965;
	ld.local.f64 	%fd966, [%rd193+16];
	ld.local.f64 	%fd967, [%rd194+16];
	fma.rn.f64 	%fd968, %fd160, %fd966, %fd967;
	st.local.f64 	[%rd194+16], %fd968;
	ld.local.f64 	%fd969, [%rd191+24];
	ld.local.f64 	%fd970, [%rd192+24];
	fma.rn.f64 	%fd971, %fd160, %fd969, %fd970;
	st.local.f64 	[%rd192+24], %fd971;
	ld.local.f64 	%fd972, [%rd193+24];
	ld.local.f64 	%fd973, [%rd194+24];
	fma.rn.f64 	%fd974, %fd160, %fd972, %fd973;
	st.local.f64 	[%rd194+24], %fd974;
	ld.local.f64 	%fd975, [%rd191+32];
	ld.local.f64 	%fd976, [%rd192+32];
	fma.rn.f64 	%fd977, %fd160, %fd975, %fd976;
	st.local.f64 	[%rd192+32], %fd977;
	ld.local.f64 	%fd978, [%rd193+32];
	ld.local.f64 	%fd979, [%rd194+32];
	fma.rn.f64 	%fd980, %fd160, %fd978, %fd979;
	st.local.f64 	[%rd194+32], %fd980;
	ld.local.f64 	%fd981, [%rd191+40];
	ld.local.f64 	%fd982, [%rd192+40];
	fma.rn.f64 	%fd983, %fd160, %fd981, %fd982;
	st.local.f64 	[%rd192+40], %fd983;
	ld.local.f64 	%fd984, [%rd193+40];
	ld.local.f64 	%fd985, [%rd194+40];
	fma.rn.f64 	%fd986, %fd160, %fd984, %fd985;
	st.local.f64 	[%rd194+40], %fd986;
	ld.local.f64 	%fd987, [%rd191+48];
	ld.local.f64 	%fd988, [%rd192+48];
	fma.rn.f64 	%fd989, %fd160, %fd987, %fd988;
	st.local.f64 	[%rd192+48], %fd989;
	ld.local.f64 	%fd990, [%rd193+48];
	ld.local.f64 	%fd991, [%rd194+48];
	fma.rn.f64 	%fd992, %fd160, %fd990, %fd991;
	st.local.f64 	[%rd194+48], %fd992;
	ld.local.f64 	%fd993, [%rd191+56];
	ld.local.f64 	%fd994, [%rd192+56];
	fma.rn.f64 	%fd995, %fd160, %fd993, %fd994;
	st.local.f64 	[%rd192+56], %fd995;
	ld.local.f64 	%fd996, [%rd193+56];
	ld.local.f64 	%fd997, [%rd194+56];
	fma.rn.f64 	%fd998, %fd160, %fd996, %fd997;
	st.local.f64 	[%rd194+56], %fd998;
	add.s32 	%r1044, %r1044, 8;
$L__BB0_360:
	setp.eq.s32 	%p256, %r281, 0;
	@%p256 bra 	$L__BB0_366;
	and.b32  	%r284, %r346, 3;
	setp.lt.u32 	%p257, %r281, 4;
	@%p257 bra 	$L__BB0_363;
	mul.wide.u32 	%rd195, %r1044, 8;
	add.s64 	%rd196, %rd3, %rd195;
	ld.local.f64 	%fd999, [%rd196];
	add.s64 	%rd197, %rd248, %rd195;
	ld.local.f64 	%fd1000, [%rd197];
	fma.rn.f64 	%fd1001, %fd160, %fd999, %fd1000;
	st.local.f64 	[%rd197], %fd1001;
	add.s64 	%rd198, %rd4, %rd195;
	ld.local.f64 	%fd1002, [%rd198];
	add.s64 	%rd199, %rd249, %rd195;
	ld.local.f64 	%fd1003, [%rd199];
	fma.rn.f64 	%fd1004, %fd160, %fd1002, %fd1003;
	st.local.f64 	[%rd199], %fd1004;
	ld.local.f64 	%fd1005, [%rd196+8];
	ld.local.f64 	%fd1006, [%rd197+8];
	fma.rn.f64 	%fd1007, %fd160, %fd1005, %fd1006;
	st.local.f64 	[%rd197+8], %fd1007;
	ld.local.f64 	%fd1008, [%rd198+8];
	ld.local.f64 	%fd1009, [%rd199+8];
	fma.rn.f64 	%fd1010, %fd160, %fd1008, %fd1009;
	st.local.f64 	[%rd199+8], %fd1010;
	ld.local.f64 	%fd1011, [%rd196+16];
	ld.local.f64 	%fd1012, [%rd197+16];
	fma.rn.f64 	%fd1013, %fd160, %fd1011, %fd1012;
	st.local.f64 	[%rd197+16], %fd1013;
	ld.local.f64 	%fd1014, [%rd198+16];
	ld.local.f64 	%fd1015, [%rd199+16];
	fma.rn.f64 	%fd1016, %fd160, %fd1014, %fd1015;
	st.local.f64 	[%rd199+16], %fd1016;
	ld.local.f64 	%fd1017, [%rd196+24];
	ld.local.f64 	%fd1018, [%rd197+24];
	fma.rn.f64 	%fd1019, %fd160, %fd1017, %fd1018;
	st.local.f64 	[%rd197+24], %fd1019;
	ld.local.f64 	%fd1020, [%rd198+24];
	ld.local.f64 	%fd1021, [%rd199+24];
	fma.rn.f64 	%fd1022, %fd160, %fd1020, %fd1021;
	st.local.f64 	[%rd199+24], %fd1022;
	add.s32 	%r1044, %r1044, 4;
$L__BB0_363:
	setp.eq.s32 	%p258, %r284, 0;
	@%p258 bra 	$L__BB0_366;
	mul.wide.u32 	%rd200, %r1044, 8;
	add.s64 	%rd243, %rd249, %rd200;
	add.s64 	%rd242, %rd4, %rd200;
	add.s64 	%rd241, %rd248, %rd200;
	add.s64 	%rd240, %rd3, %rd200;
	neg.s32 	%r1047, %r284;
$L__BB0_365:
	.pragma "nounroll";
	ld.local.f64 	%fd1023, [%rd240];
	ld.local.f64 	%fd1024, [%rd241];
	fma.rn.f64 	%fd1025, %fd160, %fd1023, %fd1024;
	st.local.f64 	[%rd241], %fd1025;
	ld.local.f64 	%fd1026, [%rd242];
	ld.local.f64 	%fd1027, [%rd243];
	fma.rn.f64 	%fd1028, %fd160, %fd1026, %fd1027;
	st.local.f64 	[%rd243], %fd1028;
	add.s64 	%rd243, %rd243, 8;
	add.s64 	%rd242, %rd242, 8;
	add.s64 	%rd241, %rd241, 8;
	add.s64 	%rd240, %rd240, 8;
	add.s32 	%r1047, %r1047, 1;
	setp.ne.s32 	%p259, %r1047, 0;
	@%p259 bra 	$L__BB0_365;
$L__BB0_366:
	mov.b32 	%r926, 1127219200;
	mov.b32 	%r927, -2147483648;
	mov.b64 	%fd161, {%r927, %r926};
	neg.s32 	%r1049, %r346;
	mov.u64 	%rd250, %rd8;
	mov.u64 	%rd252, %rd9;
$L__BB0_367:
	ld.local.f64 	%fd1029, [%rd248];
	max.f64 	%fd1229, %fd1029, 0d39B4484BFEEBC2A0;
	{
	.reg .b32 %temp; 
	mov.b64 	{%temp, %r1050}, %fd1229;
	}
	{
	.reg .b32 %temp; 
	mov.b64 	{%r1051, %temp}, %fd1229;
	}
	setp.gt.s32 	%p260, %r1050, 1048575;
	mov.b32 	%r1052, -1023;
	@%p260 bra 	$L__BB0_369;
	mul.f64 	%fd1229, %fd1229, 0d4350000000000000;
	{
	.reg .b32 %temp; 
	mov.b64 	{%temp, %r1050}, %fd1229;
	}
	{
	.reg .b32 %temp; 
	mov.b64 	{%r1051, %temp}, %fd1229;
	}
	mov.b32 	%r1052, -1077;
$L__BB0_369:
	add.s32 	%r930, %r1050, -1;
	setp.gt.u32 	%p261, %r930, 2146435070;
	@%p261 bra 	$L__BB0_373;
	shr.u32 	%r933, %r1050, 20;
	add.s32 	%r1053, %r1052, %r933;
	and.b32  	%r934, %r1050, 1048575;
	or.b32  	%r935, %r934, 1072693248;
	mov.b64 	%fd1230, {%r1051, %r935};
	setp.lt.u32 	%p263, %r935, 1073127583;
	@%p263 bra 	$L__BB0_372;
	{
	.reg .b32 %temp; 
	mov.b64 	{%r936, %temp}, %fd1230;
	}
	{
	.reg .b32 %temp; 
	mov.b64 	{%temp, %r937}, %fd1230;
	}
	add.s32 	%r938, %r937, -1048576;
	mov.b64 	%fd1230, {%r936, %r938};
	add.s32 	%r1053, %r1053, 1;
$L__BB0_372:
	add.f64 	%fd1031, %fd1230, 0dBFF0000000000000;
	add.f64 	%fd1032, %fd1230, 0d3FF0000000000000;
	rcp.approx.ftz.f64 	%fd1033, %fd1032;
	neg.f64 	%fd1034, %fd1032;
	fma.rn.f64 	%fd1035, %fd1034, %fd1033, 0d3FF0000000000000;
	fma.rn.f64 	%fd1036, %fd1035, %fd1035, %fd1035;
	fma.rn.f64 	%fd1037, %fd1036, %fd1033, %fd1033;
	mul.f64 	%fd1038, %fd1031, %fd1037;
	fma.rn.f64 	%fd1039, %fd1031, %fd1037, %fd1038;
	mul.f64 	%fd1040, %fd1039, %fd1039;
	fma.rn.f64 	%fd1041, %fd1040, 0d3EB1380B3AE80F1E, 0d3ED0EE258B7A8B04;
	fma.rn.f64 	%fd1042, %fd1041, %fd1040, 0d3EF3B2669F02676F;
	fma.rn.f64 	%fd1043, %fd1042, %fd1040, 0d3F1745CBA9AB0956;
	fma.rn.f64 	%fd1044, %fd1043, %fd1040, 0d3F3C71C72D1B5154;
	fma.rn.f64 	%fd1045, %fd1044, %fd1040, 0d3F624924923BE72D;
	fma.rn.f64 	%fd1046, %fd1045, %fd1040, 0d3F8999999999A3C4;
	fma.rn.f64 	%fd1047, %fd1046, %fd1040, 0d3FB5555555555554;
	sub.f64 	%fd1048, %fd1031, %fd1039;
	add.f64 	%fd1049, %fd1048, %fd1048;
	neg.f64 	%fd1050, %fd1039;
	fma.rn.f64 	%fd1051, %fd1050, %fd1031, %fd1049;
	mul.f64 	%fd1052, %fd1037, %fd1051;
	mul.f64 	%fd1053, %fd1040, %fd1047;
	fma.rn.f64 	%fd1054, %fd1053, %fd1039, %fd1052;
	xor.b32  	%r939, %r1053, -2147483648;
	mov.b32 	%r940, 1127219200;
	mov.b64 	%fd1055, {%r939, %r940};
	sub.f64 	%fd1056, %fd1055, %fd161;
	fma.rn.f64 	%fd1057, %fd1056, 0d3FE62E42FEFA39EF, %fd1039;
	fma.rn.f64 	%fd1058, %fd1056, 0dBFE62E42FEFA39EF, %fd1057;
	sub.f64 	%fd1059, %fd1058, %fd1039;
	sub.f64 	%fd1060, %fd1054, %fd1059;
	fma.rn.f64 	%fd1061, %fd1056, 0d3C7ABC9E3B39803F, %fd1060;
	add.f64 	%fd1231, %fd1057, %fd1061;
	bra.uni 	$L__BB0_374;
$L__BB0_373:
	fma.rn.f64 	%fd1030, %fd1229, 0d7FF0000000000000, 0d7FF0000000000000;
	{
	.reg .b32 %temp; 
	mov.b64 	{%temp, %r931}, %fd1229;
	}
	and.b32  	%r932, %r931, 2147483647;
	setp.eq.s32 	%p262, %r932, 0;
	selp.f64 	%fd1231, 0dFFF0000000000000, %fd1030, %p262;
$L__BB0_374:
	ld.local.f64 	%fd1062, [%rd249];
	max.f64 	%fd1232, %fd1062, 0d39B4484BFEEBC2A0;
	{
	.reg .b32 %temp; 
	mov.b64 	{%temp, %r1054}, %fd1232;
	}
	{
	.reg .b32 %temp; 
	mov.b64 	{%r1055, %temp}, %fd1232;
	}
	setp.gt.s32 	%p264, %r1054, 1048575;
	mov.b32 	%r1056, -1023;
	@%p264 bra 	$L__BB0_376;
	mul.f64 	%fd1232, %fd1232, 0d4350000000000000;
	{
	.reg .b32 %temp; 
	mov.b64 	{%temp, %r1054}, %fd1232;
	}
	{
	.reg .b32 %temp; 
	mov.b64 	{%r1055, %temp}, %fd1232;
	}
	mov.b32 	%r1056, -1077;
$L__BB0_376:
	add.s32 	%r943, %r1054, -1;
	setp.gt.u32 	%p265, %r943, 2146435070;
	@%p265 bra 	$L__BB0_380;
	shr.u32 	%r946, %r1054, 20;
	add.s32 	%r1057, %r1056, %r946;
	and.b32  	%r947, %r1054, 1048575;
	or.b32  	%r948, %r947, 1072693248;
	mov.b64 	%fd1233, {%r1055, %r948};
	setp.lt.u32 	%p267, %r948, 1073127583;
	@%p267 bra 	$L__BB0_379;
	{
	.reg .b32 %temp; 
	mov.b64 	{%r949, %temp}, %fd1233;
	}
	{
	.reg .b32 %temp; 
	mov.b64 	{%temp, %r950}, %fd1233;
	}
	add.s32 	%r951, %r950, -1048576;
	mov.b64 	%fd1233, {%r949, %r951};
	add.s32 	%r1057, %r1057, 1;
$L__BB0_379:
	add.f64 	%fd1064, %fd1233, 0dBFF0000000000000;
	add.f64 	%fd1065, %fd1233, 0d3FF0000000000000;
	rcp.approx.ftz.f64 	%fd1066, %fd1065;
	neg.f64 	%fd1067, %fd1065;
	fma.rn.f64 	%fd1068, %fd1067, %fd1066, 0d3FF0000000000000;
	fma.rn.f64 	%fd1069, %fd1068, %fd1068, %fd1068;
	fma.rn.f64 	%fd1070, %fd1069, %fd1066, %fd1066;
	mul.f64 	%fd1071, %fd1064, %fd1070;
	fma.rn.f64 	%fd1072, %fd1064, %fd1070, %fd1071;
	mul.f64 	%fd1073, %fd1072, %fd1072;
	fma.rn.f64 	%fd1074, %fd1073, 0d3EB1380B3AE80F1E, 0d3ED0EE258B7A8B04;
	fma.rn.f64 	%fd1075, %fd1074, %fd1073, 0d3EF3B2669F02676F;
	fma.rn.f64 	%fd1076, %fd1075, %fd1073, 0d3F1745CBA9AB0956;
	fma.rn.f64 	%fd1077, %fd1076, %fd1073, 0d3F3C71C72D1B5154;
	fma.rn.f64 	%fd1078, %fd1077, %fd1073, 0d3F624924923BE72D;
	fma.rn.f64 	%fd1079, %fd1078, %fd1073, 0d3F8999999999A3C4;
	fma.rn.f64 	%fd1080, %fd1079, %fd1073, 0d3FB5555555555554;
	sub.f64 	%fd1081, %fd1064, %fd1072;
	add.f64 	%fd1082, %fd1081, %fd1081;
	neg.f64 	%fd1083, %fd1072;
	fma.rn.f64 	%fd1084, %fd1083, %fd1064, %fd1082;
	mul.f64 	%fd1085, %fd1070, %fd1084;
	mul.f64 	%fd1086, %fd1073, %fd1080;
	fma.rn.f64 	%fd1087, %fd1086, %fd1072, %fd1085;
	xor.b32  	%r952, %r1057, -2147483648;
	mov.b32 	%r953, 1127219200;
	mov.b64 	%fd1088, {%r952, %r953};
	sub.f64 	%fd1089, %fd1088, %fd161;
	fma.rn.f64 	%fd1090, %fd1089, 0d3FE62E42FEFA39EF, %fd1072;
	fma.rn.f64 	%fd1091, %fd1089, 0dBFE62E42FEFA39EF, %fd1090;
	sub.f64 	%fd1092, %fd1091, %fd1072;
	sub.f64 	%fd1093, %fd1087, %fd1092;
	fma.rn.f64 	%fd1094, %fd1089, 0d3C7ABC9E3B39803F, %fd1093;
	add.f64 	%fd1234, %fd1090, %fd1094;
	bra.uni 	$L__BB0_381;
$L__BB0_380:
	fma.rn.f64 	%fd1063, %fd1232, 0d7FF0000000000000, 0d7FF0000000000000;
	{
	.reg .b32 %temp; 
	mov.b64 	{%temp, %r944}, %fd1232;
	}
	and.b32  	%r945, %r944, 2147483647;
	setp.eq.s32 	%p266, %r945, 0;
	selp.f64 	%fd1234, 0dFFF0000000000000, %fd1063, %p266;
$L__BB0_381:
	sub.f64 	%fd1095, %fd1231, %fd1234;
	st.local.f64 	[%rd250], %fd1095;
	ld.local.f64 	%fd1096, [%rd251];
	sub.f64 	%fd1097, %fd1095, %fd1096;
	st.local.f64 	[%rd252], %fd1097;
	add.s32 	%r1049, %r1049, 1;
	setp.eq.s32 	%p268, %r1049, 0;
	add.s64 	%rd252, %rd252, 8;
	add.s64 	%rd251, %rd251, 8;
	add.s64 	%rd250, %rd250, 8;
	add.s64 	%rd249, %rd249, 8;
	add.s64 	%rd248, %rd248, 8;
	@%p268 bra 	$L__BB0_382;
	bra.uni 	$L__BB0_367;
$L__BB0_382:
	setp.lt.s32 	%p278, %r346, 1;
	@%p278 bra 	$L__BB0_395;
	ld.param.u64 	%rd233, [_Z24decode_rows_kernel_fixedPdS_S_diii_param_1];
	cvta.to.global.u64 	%rd77, %rd233;
	mad.lo.s32 	%r325, %r346, %r3, %r6;
	and.b32  	%r326, %r346, 15;
	setp.lt.u32 	%p279, %r32, 15;
	mov.b32 	%r1065, 0;
	@%p279 bra 	$L__BB0_386;
	and.b32  	%r1065, %r346, 2147483632;
	neg.s32 	%r1063, %r1065;
	add.s64 	%rd78, %rd77, 64;
	add.s64 	%rd79, %rd2, 64;
	add.s64 	%rd257, %rd8, 64;
	add.s64 	%rd256, %rd9, 64;
	mov.u32 	%r1062, %r325;
$L__BB0_385:
	.pragma "nounroll";
	mul.wide.s32 	%rd214, %r1062, 8;
	add.s64 	%rd215, %rd78, %rd214;
	add.s64 	%rd216, %rd79, %rd214;
	ld.local.f64 	%fd1127, [%rd257+-64];
	st.global.f64 	[%rd215+-64], %fd1127;
	ld.local.f64 	%fd1128, [%rd256+-64];
	st.global.f64 	[%rd216+-64], %fd1128;
	ld.local.f64 	%fd1129, [%rd257+-56];
	st.global.f64 	[%rd215+-56], %fd1129;
	ld.local.f64 	%fd1130, [%rd256+-56];
	st.global.f64 	[%rd216+-56], %fd1130;
	ld.local.f64 	%fd1131, [%rd257+-48];
	st.global.f64 	[%rd215+-48], %fd1131;
	ld.local.f64 	%fd1132, [%rd256+-48];
	st.global.f64 	[%rd216+-48], %fd1132;
	ld.local.f64 	%fd1133, [%rd257+-40];
	st.global.f64 	[%rd215+-40], %fd1133;
	ld.local.f64 	%fd1134, [%rd256+-40];
	st.global.f64 	[%rd216+-40], %fd1134;
	ld.local.f64 	%fd1135, [%rd257+-32];
	st.global.f64 	[%rd215+-32], %fd1135;
	ld.local.f64 	%fd1136, [%rd256+-32];
	st.global.f64 	[%rd216+-32], %fd1136;
	ld.local.f64 	%fd1137, [%rd257+-24];
	st.global.f64 	[%rd215+-24], %fd1137;
	ld.local.f64 	%fd1138, [%rd256+-24];
	st.global.f64 	[%rd216+-24], %fd1138;
	ld.local.f64 	%fd1139, [%rd257+-16];
	st.global.f64 	[%rd215+-16], %fd1139;
	ld.local.f64 	%fd1140, [%rd256+-16];
	st.global.f64 	[%rd216+-16], %fd1140;
	ld.local.f64 	%fd1141, [%rd257+-8];
	st.global.f64 	[%rd215+-8], %fd1141;
	ld.local.f64 	%fd1142, [%rd256+-8];
	st.global.f64 	[%rd216+-8], %fd1142;
	ld.local.f64 	%fd1143, [%rd257];
	st.global.f64 	[%rd215], %fd1143;
	ld.local.f64 	%fd1144, [%rd256];
	st.global.f64 	[%rd216], %fd1144;
	ld.local.f64 	%fd1145, [%rd257+8];
	st.global.f64 	[%rd215+8], %fd1145;
	ld.local.f64 	%fd1146, [%rd256+8];
	st.global.f64 	[%rd216+8], %fd1146;
	ld.local.f64 	%fd1147, [%rd257+16];
	st.global.f64 	[%rd215+16], %fd1147;
	ld.local.f64 	%fd1148, [%rd256+16];
	st.global.f64 	[%rd216+16], %fd1148;
	ld.local.f64 	%fd1149, [%rd257+24];
	st.global.f64 	[%rd215+24], %fd1149;
	ld.local.f64 	%fd1150, [%rd256+24];
	st.global.f64 	[%rd216+24], %fd1150;
	ld.local.f64 	%fd1151, [%rd257+32];
	st.global.f64 	[%rd215+32], %fd1151;
	ld.local.f64 	%fd1152, [%rd256+32];
	st.global.f64 	[%rd216+32], %fd1152;
	ld.local.f64 	%fd1153, [%rd257+40];
	st.global.f64 	[%rd215+40], %fd1153;
	ld.local.f64 	%fd1154, [%rd256+40];
	st.global.f64 	[%rd216+40], %fd1154;
	ld.local.f64 	%fd1155, [%rd257+48];
	st.global.f64 	[%rd215+48], %fd1155;
	ld.local.f64 	%fd1156, [%rd256+48];
	st.global.f64 	[%rd216+48], %fd1156;
	ld.local.f64 	%fd1157, [%rd257+56];
	st.global.f64 	[%rd215+56], %fd1157;
	ld.local.f64 	%fd1158, [%rd256+56];
	st.global.f64 	[%rd216+56], %fd1158;
	add.s32 	%r1063, %r1063, 16;
	add.s32 	%r1062, %r1062, 16;
	add.s64 	%rd257, %rd257, 128;
	add.s64 	%rd256, %rd256, 128;
	setp.ne.s32 	%p280, %r1063, 0;
	@%p280 bra 	$L__BB0_385;
$L__BB0_386:
	setp.eq.s32 	%p281, %r326, 0;
	@%p281 bra 	$L__BB0_395;
	and.b32  	%r334, %r346, 7;
	setp.lt.u32 	%p282, %r326, 8;
	@%p282 bra 	$L__BB0_389;
	add.s32 	%r956, %r325, %r1065;
	mul.wide.u32 	%rd217, %r1065, 8;
	add.s64 	%rd218, %rd8, %rd217;
	ld.local.f64 	%fd1159, [%rd218];
	mul.wide.s32 	%rd219, %r956, 8;
	add.s64 	%rd220, %rd77, %rd219;
	st.global.f64 	[%rd220], %fd1159;
	add.s64 	%rd221, %rd9, %rd217;
	ld.local.f64 	%fd1160, [%rd221];
	add.s64 	%rd222, %rd2, %rd219;
	st.global.f64 	[%rd222], %fd1160;
	ld.local.f64 	%fd1161, [%rd218+8];
	st.global.f64 	[%rd220+8], %fd1161;
	ld.local.f64 	%fd1162, [%rd221+8];
	st.global.f64 	[%rd222+8], %fd1162;
	ld.local.f64 	%fd1163, [%rd218+16];
	st.global.f64 	[%rd220+16], %fd1163;
	ld.local.f64 	%fd1164, [%rd221+16];
	st.global.f64 	[%rd222+16], %fd1164;
	ld.local.f64 	%fd1165, [%rd218+24];
	st.global.f64 	[%rd220+24], %fd1165;
	ld.local.f64 	%fd1166, [%rd221+24];
	st.global.f64 	[%rd222+24], %fd1166;
	ld.local.f64 	%fd1167, [%rd218+32];
	st.global.f64 	[%rd220+32], %fd1167;
	ld.local.f64 	%fd1168, [%rd221+32];
	st.global.f64 	[%rd222+32], %fd1168;
	ld.local.f64 	%fd1169, [%rd218+40];
	st.global.f64 	[%rd220+40], %fd1169;
	ld.local.f64 	%fd1170, [%rd221+40];
	st.global.f64 	[%rd222+40], %fd1170;
	ld.local.f64 	%fd1171, [%rd218+48];
	st.global.f64 	[%rd220+48], %fd1171;
	ld.local.f64 	%fd1172, [%rd221+48];
	st.global.f64 	[%rd222+48], %fd1172;
	ld.local.f64 	%fd1173, [%rd218+56];
	st.global.f64 	[%rd220+56], %fd1173;
	ld.local.f64 	%fd1174, [%rd221+56];
	st.global.f64 	[%rd222+56], %fd1174;
	add.s32 	%r1065, %r1065, 8;
$L__BB0_389:
	setp.eq.s32 	%p283, %r334, 0;
	@%p283 bra 	$L__BB0_395;
	and.b32  	%r337, %r346, 3;
	setp.lt.u32 	%p284, %r334, 4;
	@%p284 bra 	$L__BB0_392;
	add.s32 	%r957, %r325, %r1065;
	mul.wide.u32 	%rd223, %r1065, 8;
	add.s64 	%rd224, %rd8, %rd223;
	ld.local.f64 	%fd1175, [%rd224];
	mul.wide.s32 	%rd225, %r957, 8;
	add.s64 	%rd226, %rd77, %rd225;
	st.global.f64 	[%rd226], %fd1175;
	add.s64 	%rd227, %rd9, %rd223;
	ld.local.f64 	%fd1176, [%rd227];
	add.s64 	%rd228, %rd2, %rd225;
	st.global.f64 	[%rd228], %fd1176;
	ld.local.f64 	%fd1177, [%rd224+8];
	st.global.f64 	[%rd226+8], %fd1177;
	ld.local.f64 	%fd1178, [%rd227+8];
	st.global.f64 	[%rd228+8], %fd1178;
	ld.local.f64 	%fd1179, [%rd224+16];
	st.global.f64 	[%rd226+16], %fd1179;
	ld.local.f64 	%fd1180, [%rd227+16];
	st.global.f64 	[%rd228+16], %fd1180;
	ld.local.f64 	%fd1181, [%rd224+24];
	st.global.f64 	[%rd226+24], %fd1181;
	ld.local.f64 	%fd1182, [%rd227+24];
	st.global.f64 	[%rd228+24], %fd1182;
	add.s32 	%r1065, %r1065, 4;
$L__BB0_392:
	setp.eq.s32 	%p285, %r337, 0;
	@%p285 bra 	$L__BB0_395;
	mul.wide.u32 	%rd229, %r1065, 8;
	add.s64 	%rd259, %rd9, %rd229;
	add.s64 	%rd258, %rd8, %rd229;
	add.s32 	%r1068, %r1065, %r325;
	neg.s32 	%r1067, %r337;
$L__BB0_394:
	.pragma "nounroll";
	mul.wide.s32 	%rd230, %r1068, 8;
	add.s64 	%rd231, %rd2, %rd230;
	add.s64 	%rd232, %rd77, %rd230;
	ld.local.f64 	%fd1183, [%rd258];
	st.global.f64 	[%rd232], %fd1183;
	ld.local.f64 	%fd1184, [%rd259];
	st.global.f64 	[%rd231], %fd1184;
	add.s64 	%rd259, %rd259, 8;
	add.s64 	%rd258, %rd258, 8;
	add.s32 	%r1068, %r1068, 1;
	add.s32 	%r1067, %r1067, 1;
	setp.eq.s32 	%p286, %r1067, 0;
	@%p286 bra 	$L__BB0_395;
	bra.uni 	$L__BB0_394;
$L__BB0_395:
	ret;

}
	// .globl	_Z27decode_columns_kernel_fixedPdS_S_diii
.visible .entry _Z27decode_columns_kernel_fixedPdS_S_diii(
	.param .u64 .ptr .align 1 _Z27decode_columns_kernel_fixedPdS_S_diii_param_0,
	.param .u64 .ptr .align 1 _Z27decode_columns_kernel_fixedPdS_S_diii_param_1,
	.param .u64 .ptr .align 1 _Z27decode_columns_kernel_fixedPdS_S_diii_param_2,
	.param .f64 _Z27decode_columns_kernel_fixedPdS_S_diii_param_3,
	.param .u32 _Z27decode_columns_kernel_fixedPdS_S_diii_param_4,
	.param .u32 _Z27decode_columns_kernel_fixedPdS_S_diii_param_5,
	.param .u32 _Z27decode_columns_kernel_fixedPdS_S_diii_param_6
)
{
	.local .align 8 .b8 	__local_depot1[1736];
	.reg .b64 	%SP;
	.reg .b64 	%SPL;
	.reg .pred 	%p<290>;
	.reg .b16 	%rs<314>;
	.reg .b32 	%r<1070>;
	.reg .b32 	%f<25>;
	.reg .b64 	%rd<352>;
	.reg .b64 	%fd<1193>;
	// demoted variable
	.shared .align 8 .b8 _ZZ27decode_columns_kernel_fixedPdS_S_diiiE6states[14080];
	mov.u64 	%SPL, __local_depot1;
	ld.param.u64 	%rd106, [_Z27decode_columns_kernel_fixedPdS_S_diii_param_0];
	ld.param.u64 	%rd107, [_Z27decode_columns_kernel_fixedPdS_S_diii_param_2];
	ld.param.f64 	%fd180, [_Z27decode_columns_kernel_fixedPdS_S_diii_param_3];
	ld.param.u32 	%r343, [_Z27decode_columns_kernel_fixedPdS_S_diii_param_4];
	ld.param.u32 	%r344, [_Z27decode_columns_kernel_fixedPdS_S_diii_param_5];
	ld.param.u32 	%r345, [_Z27decode_columns_kernel_fixedPdS_S_diii_param_6];
	cvta.to.global.u64 	%rd1, %rd106;
	cvta.to.global.u64 	%rd2, %rd107;
	add.u64 	%rd3, %SPL, 0;
	add.u64 	%rd4, %SPL, 248;
	add.u64 	%rd340, %SPL, 496;
	add.u64 	%rd341, %SPL, 744;
	add.u64 	%rd343, %SPL, 992;
	add.u64 	%rd8, %SPL, 1240;
	add.u64 	%rd9, %SPL, 1488;
	mov.u32 	%r1, %ctaid.y;
	mov.u32 	%r346, %ctaid.x;
	mov.u32 	%r347, %ntid.x;
	mul.lo.s32 	%r2, %r346, %r347;
	mov.u32 	%r3, %tid.x;
	add.s32 	%r4, %r2, %r3;
	setp.ge.s32 	%p3, %r1, %r345;
	setp.ge.s32 	%p4, %r4, %r343;
	or.pred  	%p5, %p4, %p3;
	@%p5 bra 	$L__BB1_394;
	and.b32  	%r348, %r3, 7;
	mov.u32 	%r349, _ZZ27decode_columns_kernel_fixedPdS_S_diiiE6states;
	mad.lo.s32 	%r5, %r348, 1760, %r349;
	mul.lo.s32 	%r6, %r343, %r1;
	mul.lo.s32 	%r7, %r6, %r343;
	setp.lt.s32 	%p6, %r343, 1;
	@%p6 bra 	$L__BB1_24;
	add.s32 	%r8, %r7, %r4;
	add.s32 	%r9, %r343, -1;
	and.b32  	%r10, %r343, 7;
	setp.lt.u32 	%p7, %r9, 7;
	mov.b32 	%r963, 0;
	@%p7 bra 	$L__BB1_5;
	and.b32  	%r963, %r343, 2147483640;
	mov.b32 	%r961, 0;
	mul.wide.u32 	%rd120, %r343, 8;
$L__BB1_4:
	.pragma "nounroll";
	mad.lo.s32 	%r352, %r961, %r343, %r8;
	mul.wide.s32 	%rd115, %r352, 8;
	add.s64 	%rd116, %rd1, %rd115;
	ld.global.f64 	%fd181, [%rd116];
	add.s64 	%rd117, %rd2, %rd115;
	ld.global.f64 	%fd182, [%rd117];
	fma.rn.f64 	%fd183, %fd180, %fd182, %fd181;
	mul.wide.u32 	%rd118, %r961, 8;
	add.s64 	%rd119, %rd343, %rd118;
	st.local.f64 	[%rd119], %fd183;
	add.s64 	%rd121, %rd116, %rd120;
	ld.global.f64 	%fd184, [%rd121];
	add.s64 	%rd122, %rd117, %rd120;
	ld.global.f64 	%fd185, [%rd122];
	fma.rn.f64 	%fd186, %fd180, %fd185, %fd184;
	st.local.f64 	[%rd119+8], %fd186;
	add.s64 	%rd123, %rd121, %rd120;
	ld.global.f64 	%fd187, [%rd123];
	add.s64 	%rd124, %rd122, %rd120;
	ld.global.f64 	%fd188, [%rd124];
	fma.rn.f64 	%fd189, %fd180, %fd188, %fd187;
	st.local.f64 	[%rd119+16], %fd189;
	add.s64 	%rd125, %rd123, %rd120;
	ld.global.f64 	%fd190, [%rd125];
	add.s64 	%rd126, %rd124, %rd120;
	ld.global.f64 	%fd191, [%rd126];
	fma.rn.f64 	%fd192, %fd180, %fd191, %fd190;
	st.local.f64 	[%rd119+24], %fd192;
	add.s64 	%rd127, %rd125, %rd120;
	ld.global.f64 	%fd193, [%rd127];
	add.s64 	%rd128, %rd126, %rd120;
	ld.global.f64 	%fd194, [%rd128];
	fma.rn.f64 	%fd195, %fd180, %fd194, %fd193;
	st.local.f64 	[%rd119+32], %fd195;
	add.s64 	%rd129, %rd127, %rd120;
	ld.global.f64 	%fd196, [%rd129];
	add.s64 	%rd130, %rd128, %rd120;
	ld.global.f64 	%fd197, [%rd130];
	fma.rn.f64 	%fd198, %fd180, %fd197, %fd196;
	st.local.f64 	[%rd119+40], %fd198;
	add.s64 	%rd131, %rd129, %rd120;
	ld.global.f64 	%fd199, [%rd131];
	add.s64 	%rd132, %rd130, %rd120;
	ld.global.f64 	%fd200, [%rd132];
	fma.rn.f64 	%fd201, %fd180, %fd200, %fd199;
	st.local.f64 	[%rd119+48], %fd201;
	add.s64 	%rd133, %rd131, %rd120;
	ld.global.f64 	%fd202, [%rd133];
	add.s64 	%rd134, %rd132, %rd120;
	ld.global.f64 	%fd203, [%rd134];
	fma.rn.f64 	%fd204, %fd180, %fd203, %fd202;
	st.local.f64 	[%rd119+56], %fd204;
	add.s32 	%r961, %r961, 8;
	setp.ne.s32 	%p8, %r961, %r963;
	@%p8 bra 	$L__BB1_4;
$L__BB1_5:
	setp.eq.s32 	%p9, %r10, 0;
	@%p9 bra 	$L__BB1_13;
	and.b32  	%r15, %r343, 3;
	setp.lt.u32 	%p10, %r10, 4;
	@%p10 bra 	$L__BB1_8;
	mad.lo.s32 	%r353, %r963, %r343, %r8;
	mul.wide.s32 	%rd135, %r353, 8;
	add.s64 	%rd136, %rd1, %rd135;
	ld.global.f64 	%fd205, [%rd136];
	add.s64 	%rd137, %rd2, %rd135;
	ld.global.f64 	%fd206, [%rd137];
	fma.rn.f64 	%fd207, %fd180, %fd206, %fd205;
	mul.wide.u32 	%rd138, %r963, 8;
	add.s64 	%rd139, %rd343, %rd138;
	st.local.f64 	[%rd139], %fd207;
	mul.wide.u32 	%rd140, %r343, 8;
	add.s64 	%rd141, %rd136, %rd140;
	ld.global.f64 	%fd208, [%rd141];
	add.s64 	%rd142, %rd137, %rd140;
	ld.global.f64 	%fd209, [%rd142];
	fma.rn.f64 	%fd210, %fd180, %fd209, %fd208;
	st.local.f64 	[%rd139+8], %fd210;
	add.s64 	%rd143, %rd141, %rd140;
	ld.global.f64 	%fd211, [%rd143];
	add.s64 	%rd144, %rd142, %rd140;
	ld.global.f64 	%fd212, [%rd144];
	fma.rn.f64 	%fd213, %fd180, %fd212, %fd211;
	st.local.f64 	[%rd139+16], %fd213;
	add.s64 	%rd145, %rd143, %rd140;
	ld.global.f64 	%fd214, [%rd145];
	add.s64 	%rd146, %rd144, %rd140;
	ld.global.f64 	%fd215, [%rd146];
	fma.rn.f64 	%fd216, %fd180, %fd215, %fd214;
	st.local.f64 	[%rd139+24], %fd216;
	add.s32 	%r963, %r963, 4;
$L__BB1_8:
	setp.eq.s32 	%p11, %r15, 0;
	@%p11 bra 	$L__BB1_13;
	setp.eq.s32 	%p12, %r15, 1;
	@%p12 bra 	$L__BB1_11;
	mad.lo.s32 	%r354, %r963, %r343, %r8;
	mul.wide.s32 	%rd147, %r354, 8;
	add.s64 	%rd148, %rd1, %rd147;
	ld.global.f64 	%fd217, [%rd148];
	add.s64 	%rd149, %rd2, %rd147;
	ld.global.f64 	%fd218, [%rd149];
	fma.rn.f64 	%fd219, %fd180, %fd218, %fd217;
	mul.wide.u32 	%rd150, %r963, 8;
	add.s64 	%rd151, %rd343, %rd150;
	st.local.f64 	[%rd151], %fd219;
	mul.wide.u32 	%rd152, %r343, 8;
	add.s64 	%rd153, %rd148, %rd152;
	ld.global.f64 	%fd220, [%rd153];
	add.s64 	%rd154, %rd149, %rd152;
	ld.global.f64 	%fd221, [%rd154];
	fma.rn.f64 	%fd222, %fd180, %fd221, %fd220;
	st.local.f64 	[%rd151+8], %fd222;
	add.s32 	%r963, %r963, 2;
$L__BB1_11:
	and.b32  	%r355, %r343, 1;
	setp.eq.b32 	%p13, %r355, 1;
	not.pred 	%p14, %p13;
	@%p14 bra 	$L__BB1_13;
	mad.lo.s32 	%r356, %r963, %r343, %r8;
	mul.wide.s32 	%rd155, %r356, 8;
	add.s64 	%rd156, %rd1, %rd155;
	ld.global.f64 	%fd223, [%rd156];
	add.s64 	%rd157, %rd2, %rd155;
	ld.global.f64 	%fd224, [%rd157];
	fma.rn.f64 	%fd225, %fd180, %fd224, %fd223;
	mul.wide.u32 	%rd158, %r963, 8;
	add.s64 	%rd159, %rd343, %rd158;
	st.local.f64 	[%rd159], %fd225;
$L__BB1_13:
	setp.lt.u32 	%p15, %r9, 7;
	mov.b32 	%r965, 0;
	@%p15 bra 	$L__BB1_16;
	and.b32  	%r965, %r343, 2147483640;
	mov.b32 	%r968, 0;
$L__BB1_15:
	.pragma "nounroll";
	mul.wide.u32 	%rd160, %r968, 8;
	add.s64 	%rd161, %rd343, %rd160;
	ld.local.f64 	%fd226, [%rd161];
	setp.leu.f64 	%p16, %fd226, 0d0000000000000000;
	selp.u16 	%rs36, 1, 0, %p16;
	add.s32 	%r359, %r5, %r968;
	st.shared.u8 	[%r359+620], %rs36;
	abs.f64 	%fd227, %fd226;
	mad.lo.s32 	%r360, %r968, 7, %r359;
	st.shared.f64 	[%r360+248], %fd227;
	shl.b32 	%r361, %r968, 2;
	sub.s32 	%r362, %r360, %r361;
	st.shared.u32 	[%r362+496], %r968;
	add.s32 	%r363, %r968, 1;
	ld.local.f64 	%fd228, [%rd161+8];
	setp.leu.f64 	%p17, %fd228, 0d0000000000000000;
	selp.u16 	%rs37, 1, 0, %p17;
	mad.lo.s32 	%r364, %r968, -3, %r362;
	st.shared.u8 	[%r364+621], %rs37;
	abs.f64 	%fd229, %fd228;
	st.shared.f64 	[%r360+256], %fd229;
	st.shared.u32 	[%r362+500], %r363;
	add.s32 	%r365, %r968, 2;
	ld.local.f64 	%fd230, [%rd161+16];
	setp.leu.f64 	%p18, %fd230, 0d0000000000000000;
	selp.u16 	%rs38, 1, 0, %p18;
	st.shared.u8 	[%r364+622], %rs38;
	abs.f64 	%fd231, %fd230;
	st.shared.f64 	[%r360+264], %fd231;
	st.shared.u32 	[%r362+504], %r365;
	add.s32 	%r366, %r968, 3;
	ld.local.f64 	%fd232, [%rd161+24];
	setp.leu.f64 	%p19, %fd232, 0d0000000000000000;
	selp.u16 	%rs39, 1, 0, %p19;
	st.shared.u8 	[%r364+623], %rs39;
	abs.f64 	%fd233, %fd232;
	st.shared.f64 	[%r360+272], %fd233;
	st.shared.u32 	[%r362+508], %r366;
	add.s32 	%r367, %r968, 4;
	ld.local.f64 	%fd234, [%rd161+32];
	setp.leu.f64 	%p20, %fd234, 0d0000000000000000;
	selp.u16 	%rs40, 1, 0, %p20;
	st.shared.u8 	[%r364+624], %rs40;
	abs.f64 	%fd235, %fd234;
	st.shared.f64 	[%r360+280], %fd235;
	st.shared.u32 	[%r362+512], %r367;
	add.s32 	%r368, %r968, 5;
	ld.local.f64 	%fd236, [%rd161+40];
	setp.leu.f64 	%p21, %fd236, 0d0000000000000000;
	selp.u16 	%rs41, 1, 0, %p21;
	st.shared.u8 	[%r364+625], %rs41;
	abs.f64 	%fd237, %fd236;
	st.shared.f64 	[%r360+288], %fd237;
	st.shared.u32 	[%r362+516], %r368;
	add.s32 	%r369, %r968, 6;
	ld.local.f64 	%fd238, [%rd161+48];
	setp.leu.f64 	%p22, %fd238, 0d0000000000000000;
	selp.u16 	%rs42, 1, 0, %p22;
	st.shared.u8 	[%r364+626], %rs42;
	abs.f64 	%fd239, %fd238;
	st.shared.f64 	[%r360+296], %fd239;
	st.shared.u32 	[%r362+520], %r369;
	add.s32 	%r370, %r968, 7;
	ld.local.f64 	%fd240, [%rd161+56];
	setp.leu.f64 	%p23, %fd240, 0d0000000000000000;
	selp.u16 	%rs43, 1, 0, %p23;
	st.shared.u8 	[%r364+627], %rs43;
	abs.f64 	%fd241, %fd240;
	st.shared.f64 	[%r360+304], %fd241;
	st.shared.u32 	[%r362+524], %r370;
	add.s32 	%r968, %r968, 8;
	setp.eq.s32 	%p24, %r968, %r965;
	@%p24 bra 	$L__BB1_16;
	bra.uni 	$L__BB1_15;
$L__BB1_16:
	setp.eq.s32 	%p25, %r10, 0;
	@%p25 bra 	$L__BB1_24;
	and.b32  	%r22, %r343, 3;
	setp.lt.u32 	%p26, %r10, 4;
	@%p26 bra 	$L__BB1_19;
	mul.wide.u32 	%rd162, %r965, 8;
	add.s64 	%rd163, %rd343, %rd162;
	ld.local.f64 	%fd242, [%rd163];
	setp.leu.f64 	%p27, %fd242, 0d0000000000000000;
	selp.u16 	%rs44, 1, 0, %p27;
	add.s32 	%r371, %r5, %r965;
	st.shared.u8 	[%r371+620], %rs44;
	abs.f64 	%fd243, %fd242;
	mad.lo.s32 	%r372, %r965, 7, %r371;
	st.shared.f64 	[%r372+248], %fd243;
	shl.b32 	%r373, %r965, 2;
	sub.s32 	%r374, %r372, %r373;
	st.shared.u32 	[%r374+496], %r965;
	add.s32 	%r375, %r965, 1;
	ld.local.f64 	%fd244, [%rd163+8];
	setp.leu.f64 	%p28, %fd244, 0d0000000000000000;
	selp.u16 	%rs45, 1, 0, %p28;
	mad.lo.s32 	%r376, %r965, -3, %r374;
	st.shared.u8 	[%r376+621], %rs45;
	abs.f64 	%fd245, %fd244;
	st.shared.f64 	[%r372+256], %fd245;
	st.shared.u32 	[%r374+500], %r375;
	add.s32 	%r377, %r965, 2;
	ld.local.f64 	%fd246, [%rd163+16];
	setp.leu.f64 	%p29, %fd246, 0d0000000000000000;
	selp.u16 	%rs46, 1, 0, %p29;
	st.shared.u8 	[%r376+622], %rs46;
	abs.f64 	%fd247, %fd246;
	st.shared.f64 	[%r372+264], %fd247;
	st.shared.u32 	[%r374+504], %r377;
	add.s32 	%r378, %r965, 3;
	ld.local.f64 	%fd248, [%rd163+24];
	setp.leu.f64 	%p30, %fd248, 0d0000000000000000;
	selp.u16 	%rs47, 1, 0, %p30;
	st.shared.u8 	[%r376+623], %rs47;
	abs.f64 	%fd249, %fd248;
	st.shared.f64 	[%r372+272], %fd249;
	st.shared.u32 	[%r374+508], %r378;
	add.s32 	%r965, %r965, 4;
$L__BB1_19:
	setp.eq.s32 	%p31, %r22, 0;
	@%p31 bra 	$L__BB1_24;
	setp.eq.s32 	%p32, %r22, 1;
	@%p32 bra 	$L__BB1_22;
	mul.wide.u32 	%rd164, %r965, 8;
	add.s64 	%rd165, %rd343, %rd164;
	ld.local.f64 	%fd250, [%rd165];
	setp.leu.f64 	%p33, %fd250, 0d0000000000000000;
	selp.u16 	%rs48, 1, 0, %p33;
	add.s32 	%r379, %r5, %r965;
	st.shared.u8 	[%r379+620], %rs48;
	abs.f64 	%fd251, %fd250;
	mad.lo.s32 	%r380, %r965, 7, %r379;
	st.shared.f64 	[%r380+248], %fd251;
	shl.b32 	%r381, %r965, 2;
	sub.s32 	%r382, %r380, %r381;
	st.shared.u32 	[%r382+496], %r965;
	add.s32 	%r383, %r965, 1;
	ld.local.f64 	%fd252, [%rd165+8];
	setp.leu.f64 	%p34, %fd252, 0d0000000000000000;
	selp.u16 	%rs49, 1, 0, %p34;
	mad.lo.s32 	%r384, %r965, -3, %r382;
	st.shared.u8 	[%r384+621], %rs49;
	abs.f64 	%fd253, %fd252;
	st.shared.f64 	[%r380+256], %fd253;
	st.shared.u32 	[%r382+500], %r383;
	add.s32 	%r965, %r965, 2;
$L__BB1_22:
	and.b32  	%r385, %r343, 1;
	setp.eq.b32 	%p35, %r385, 1;
	not.pred 	%p36, %p35;
	@%p36 bra 	$L__BB1_24;
	mul.wide.u32 	%rd166, %r965, 8;
	add.s64 	%rd167, %rd343, %rd166;
	ld.local.f64 	%fd254, [%rd167];
	setp.leu.f64 	%p37, %fd254, 0d0000000000000000;
	selp.u16 	%rs50, 1, 0, %p37;
	add.s32 	%r386, %r5, %r965;
	st.shared.u8 	[%r386+620], %rs50;
	abs.f64 	%fd255, %fd254;
	mad.lo.s32 	%r387, %r965, 7, %r386;
	st.shared.f64 	[%r387+248], %fd255;
	shl.b32 	%r388, %r965, 2;
	sub.s32 	%r389, %r387, %r388;
	st.shared.u32 	[%r389+496], %r965;
$L__BB1_24:
	add.s32 	%r27, %r343, -1;
	setp.lt.s32 	%p38, %r343, 2;
	@%p38 bra 	$L__BB1_68;
	add.s32 	%r28, %r343, -2;
	cvt.u16.u32 	%rs1, %r343;
	mov.b32 	%r970, 0;
	mov.b16 	%rs294, 0;
	mov.u16 	%rs295, %rs294;
	mov.u32 	%r969, %r27;
$L__BB1_26:
	sub.s32 	%r391, %r970, %r343;
	setp.gt.s32 	%p39, %r391, -2;
	@%p39 bra 	$L__BB1_67;
	sub.s32 	%r393, %r28, %r970;
	setp.lt.u32 	%p40, %r393, 7;
	mov.b32 	%r972, 0;
	@%p40 bra 	$L__BB1_46;
	and.b32  	%r972, %r969, -8;
	mov.b32 	%r971, 0;
$L__BB1_29:
	.pragma "nounroll";
	shl.b32 	%r395, %r971, 3;
	add.s32 	%r37, %r5, %r395;
	ld.shared.f64 	%fd1, [%r37+248];
	ld.shared.f64 	%fd1143, [%r37+256];
	setp.leu.f64 	%p41, %fd1, %fd1143;
	shl.b32 	%r396, %r971, 2;
	sub.s32 	%r38, %r37, %r396;
	@%p41 bra 	$L__BB1_31;
	st.shared.f64 	[%r37+248], %fd1143;
	st.shared.f64 	[%r37+256], %fd1;
	ld.shared.v2.u32 	{%r397, %r398}, [%r38+496];
	st.shared.v2.u32 	[%r38+496], {%r398, %r397};
	ld.shared.f64 	%fd1143, [%r37+256];
$L__BB1_31:
	ld.shared.f64 	%fd1144, [%r37+264];
	setp.leu.f64 	%p42, %fd1143, %fd1144;
	@%p42 bra 	$L__BB1_33;
	st.shared.f64 	[%r37+256], %fd1144;
	st.shared.f64 	[%r37+264], %fd1143;
	ld.shared.u32 	%r399, [%r38+500];
	ld.shared.u32 	%r400, [%r38+504];
	st.shared.u32 	[%r38+500], %r400;
	st.shared.u32 	[%r38+504], %r399;
	ld.shared.f64 	%fd1144, [%r37+264];
$L__BB1_33:
	ld.shared.f64 	%fd1145, [%r37+272];
	setp.leu.f64 	%p43, %fd1144, %fd1145;
	@%p43 bra 	$L__BB1_35;
	st.shared.f64 	[%r37+264], %fd1145;
	st.shared.f64 	[%r37+272], %fd1144;
	ld.shared.v2.u32 	{%r401, %r402}, [%r38+504];
	st.shared.v2.u32 	[%r38+504], {%r402, %r401};
	ld.shared.f64 	%fd1145, [%r37+272];
$L__BB1_35:
	ld.shared.f64 	%fd1146, [%r37+280];
	setp.leu.f64 	%p44, %fd1145, %fd1146;
	@%p44 bra 	$L__BB1_37;
	st.shared.f64 	[%r37+272], %fd1146;
	st.shared.f64 	[%r37+280], %fd1145;
	ld.shared.u32 	%r403, [%r38+508];
	ld.shared.u32 	%r404, [%r38+512];
	st.shared.u32 	[%r38+508], %r404;
	st.shared.u32 	[%r38+512], %r403;
	ld.shared.f64 	%fd1146, [%r37+280];
$L__BB1_37:
	ld.shared.f64 	%fd1147, [%r37+288];
	setp.leu.f64 	%p45, %fd1146, %fd1147;
	@%p45 bra 	$L__BB1_39;
	st.shared.f64 	[%r37+280], %fd1147;
	st.shared.f64 	[%r37+288], %fd1146;
	ld.shared.v2.u32 	{%r405, %r406}, [%r38+512];
	st.shared.v2.u32 	[%r38+512], {%r406, %r405};
	ld.shared.f64 	%fd1147, [%r37+288];
$L__BB1_39:
	ld.shared.f64 	%fd1148, [%r37+296];
	setp.leu.f64 	%p46, %fd1147, %fd1148;
	@%p46 bra 	$L__BB1_41;
	st.shared.f64 	[%r37+288], %fd1148;
	st.shared.f64 	[%r37+296], %fd1147;
	ld.shared.u32 	%r407, [%r38+516];
	ld.shared.u32 	%r408, [%r38+520];
	st.shared.u32 	[%r38+516], %r408;
	st.shared.u32 	[%r38+520], %r407;
	ld.shared.f64 	%fd1148, [%r37+296];
$L__BB1_41:
	ld.shared.f64 	%fd1149, [%r37+304];
	setp.leu.f64 	%p47, %fd1148, %fd1149;
	@%p47 bra 	$L__BB1_43;
	st.shared.f64 	[%r37+296], %fd1149;
	st.shared.f64 	[%r37+304], %fd1148;
	ld.shared.v2.u32 	{%r409, %r410}, [%r38+520];
	st.shared.v2.u32 	[%r38+520], {%r410, %r409};
	ld.shared.f64 	%fd1149, [%r37+304];
$L__BB1_43:
	ld.shared.f64 	%fd23, [%r37+312];
	setp.leu.f64 	%p48, %fd1149, %fd23;
	@%p48 bra 	$L__BB1_45;
	st.shared.f64 	[%r37+304], %fd23;
	st.shared.f64 	[%r37+312], %fd1149;
	ld.shared.u32 	%r411, [%r38+524];
	ld.shared.u32 	%r412, [%r38+528];
	st.shared.u32 	[%r38+524], %r412;
	st.shared.u32 	[%r38+528], %r411;
$L__BB1_45:
	add.s32 	%r971, %r971, 8;
	setp.ne.s32 	%p49, %r971, %r972;
	@%p49 bra 	$L__BB1_29;
$L__BB1_46:
	and.b32  	%r413, %r969, 7;
	setp.eq.s32 	%p50, %r413, 0;
	@%p50 bra 	$L__BB1_67;
	not.b16 	%rs53, %rs295;
	add.s16 	%rs54, %rs53, %rs1;
	cvt.u32.u16 	%r414, %rs54;
	and.b32  	%r41, %r414, 7;
	add.s32 	%r415, %r41, -1;
	setp.lt.u32 	%p51, %r415, 3;
	@%p51 bra 	$L__BB1_57;
	shl.b32 	%r416, %r972, 3;
	add.s32 	%r42, %r5, %r416;
	ld.shared.f64 	%fd24, [%r42+248];
	ld.shared.f64 	%fd1150, [%r42+256];
	setp.leu.f64 	%p52, %fd24, %fd1150;
	shl.b32 	%r417, %r972, 2;
	sub.s32 	%r43, %r42, %r417;
	@%p52 bra 	$L__BB1_50;
	st.shared.f64 	[%r42+248], %fd1150;
	st.shared.f64 	[%r42+256], %fd24;
	ld.shared.u32 	%r418, [%r43+496];
	ld.shared.u32 	%r419, [%r43+500];
	st.shared.u32 	[%r43+496], %r419;
	st.shared.u32 	[%r43+500], %r418;
	ld.shared.f64 	%fd1150, [%r42+256];
$L__BB1_50:
	ld.shared.f64 	%fd1151, [%r42+264];
	setp.leu.f64 	%p53, %fd1150, %fd1151;
	@%p53 bra 	$L__BB1_52;
	st.shared.f64 	[%r42+256], %fd1151;
	st.shared.f64 	[%r42+264], %fd1150;
	ld.shared.u32 	%r420, [%r43+500];
	ld.shared.u32 	%r421, [%r43+504];
	st.shared.u32 	[%r43+500], %r421;
	st.shared.u32 	[%r43+504], %r420;
	ld.shared.f64 	%fd1151, [%r42+264];
$L__BB1_52:
	ld.shared.f64 	%fd1152, [%r42+272];
	setp.leu.f64 	%p54, %fd1151, %fd1152;
	@%p54 bra 	$L__BB1_54;
	st.shared.f64 	[%r42+264], %fd1152;
	st.shared.f64 	[%r42+272], %fd1151;
	ld.shared.u32 	%r422, [%r43+504];
	ld.shared.u32 	%r423, [%r43+508];
	st.shared.u32 	[%r43+504], %r423;
	st.shared.u32 	[%r43+508], %r422;
	ld.shared.f64 	%fd1152, [%r42+272];
$L__BB1_54:
	ld.shared.f64 	%fd34, [%r42+280];
	setp.leu.f64 	%p55, %fd1152, %fd34;
	@%p55 bra 	$L__BB1_56;
	st.shared.f64 	[%r42+272], %fd34;
	st.shared.f64 	[%r42+280], %fd1152;
	ld.shared.u32 	%r424, [%r43+508];
	ld.shared.u32 	%r425, [%r43+512];
	st.shared.u32 	[%r43+508], %r425;
	st.shared.u32 	[%r43+512], %r424;
$L__BB1_56:
	add.s32 	%r972, %r972, 4;
$L__BB1_57:
	and.b32  	%r426, %r41, 3;
	setp.eq.s32 	%p56, %r426, 0;
	@%p56 bra 	$L__BB1_67;
	xor.b16  	%rs55, %rs294, 3;
	add.s16 	%rs5, %rs55, %rs1;
	and.b16  	%rs56, %rs5, 3;
	setp.eq.s16 	%p57, %rs56, 1;
	@%p57 bra 	$L__BB1_64;
	shl.b32 	%r427, %r972, 3;
	add.s32 	%r46, %r5, %r427;
	ld.shared.f64 	%fd35, [%r46+248];
	ld.shared.f64 	%fd1153, [%r46+256];
	setp.leu.f64 	%p58, %fd35, %fd1153;
	shl.b32 	%r428, %r972, 2;
	sub.s32 	%r47, %r46, %r428;
	@%p58 bra 	$L__BB1_61;
	st.shared.f64 	[%r46+248], %fd1153;
	st.shared.f64 	[%r46+256], %fd35;
	ld.shared.u32 	%r429, [%r47+496];
	ld.shared.u32 	%r430, [%r47+500];
	st.shared.u32 	[%r47+496], %r430;
	st.shared.u32 	[%r47+500], %r429;
	ld.shared.f64 	%fd1153, [%r46+256];
$L__BB1_61:
	ld.shared.f64 	%fd39, [%r46+264];
	setp.leu.f64 	%p59, %fd1153, %fd39;
	@%p59 bra 	$L__BB1_63;
	st.shared.f64 	[%r46+256], %fd39;
	st.shared.f64 	[%r46+264], %fd1153;
	ld.shared.u32 	%r431, [%r47+500];
	ld.shared.u32 	%r432, [%r47+504];
	st.shared.u32 	[%r47+500], %r432;
	st.shared.u32 	[%r47+504], %r431;
$L__BB1_63:
	add.s32 	%r972, %r972, 2;
$L__BB1_64:
	and.b16  	%rs57, %rs5, 1;
	setp.eq.b16 	%p60, %rs57, 1;
	not.pred 	%p61, %p60;
	@%p61 bra 	$L__BB1_67;
	shl.b32 	%r433, %r972, 3;
	add.s32 	%r50, %r5, %r433;
	ld.shared.f64 	%fd40, [%r50+248];
	ld.shared.f64 	%fd41, [%r50+256];
	setp.leu.f64 	%p62, %fd40, %fd41;
	@%p62 bra 	$L__BB1_67;
	st.shared.f64 	[%r50+248], %fd41;
	st.shared.f64 	[%r50+256], %fd40;
	shl.b32 	%r434, %r972, 2;
	sub.s32 	%r435, %r50, %r434;
	ld.shared.u32 	%r436, [%r435+496];
	ld.shared.u32 	%r437, [%r435+500];
	st.shared.u32 	[%r435+496], %r437;
	st.shared.u32 	[%r435+500], %r436;
$L__BB1_67:
	add.s32 	%r970, %r970, 1;
	add.s32 	%r969, %r969, -1;
	setp.eq.s32 	%p63, %r970, %r27;
	add.s16 	%rs295, %rs295, 1;
	add.s16 	%rs294, %rs294, 1;
	@%p63 bra 	$L__BB1_68;
	bra.uni 	$L__BB1_26;
$L__BB1_68:
	setp.lt.s32 	%p64, %r343, 1;
	@%p64 bra 	$L__BB1_80;
	and.b32  	%r34, %r343, 7;
	setp.lt.u32 	%p65, %r27, 7;
	mov.b32 	%r976, 0;
	@%p65 bra 	$L__BB1_72;
	and.b32  	%r976, %r343, 2147483640;
	mov.b32 	%r975, 0;
$L__BB1_71:
	.pragma "nounroll";
	add.s32 	%r440, %r5, %r975;
	ld.shared.u32 	%r441, [%r440+620];
	bfe.u32 	%r442, %r441, 0, 8;
	st.shared.u8 	[%r440+651], %r442;
	mov.b16 	%rs58, 0;
	st.shared.v2.u8 	[%r440+682], {%rs58, %rs58};
	ld.shared.u32 	%r443, [%r440+624];
	bfe.u32 	%r444, %r443, 24, 8;
	prmt.b32 	%r445, %r441, %r443, 0x4321U;
	st.shared.u32 	[%r440+652], %r445;
	mov.b32 	%r446, 0;
	st.shared.u32 	[%r440+684], %r446;
	bfe.u32 	%r447, %r443, 16, 8;
	cvt.u16.u32 	%rs59, %r447;
	bfe.u32 	%r448, %r443, 8, 8;
	cvt.u16.u32 	%rs60, %r448;
	st.shared.v2.u8 	[%r440+656], {%rs60, %rs59};
	st.shared.u8 	[%r440+658], %r444;
	st.shared.v2.u8 	[%r440+688], {%rs58, %rs58};
	add.s32 	%r975, %r975, 8;
	setp.ne.s32 	%p66, %r975, %r976;
	@%p66 bra 	$L__BB1_71;
$L__BB1_72:
	setp.eq.s32 	%p67, %r34, 0;
	@%p67 bra 	$L__BB1_80;
	and.b32  	%r56, %r343, 3;
	setp.lt.u32 	%p68, %r34, 4;
	@%p68 bra 	$L__BB1_75;
	add.s32 	%r449, %r5, %r976;
	ld.shared.u8 	%rs61, [%r449+620];
	st.shared.u8 	[%r449+651], %rs61;
	mov.b16 	%rs62, 0;
	st.shared.u8 	[%r449+682], %rs62;
	ld.shared.u8 	%rs63, [%r449+621];
	st.shared.u8 	[%r449+652], %rs63;
	st.shared.u8 	[%r449+683], %rs62;
	ld.shared.u8 	%rs64, [%r449+622];
	st.shared.u8 	[%r449+653], %rs64;
	st.shared.u8 	[%r449+684], %rs62;
	ld.shared.u8 	%rs65, [%r449+623];
	st.shared.u8 	[%r449+654], %rs65;
	st.shared.u8 	[%r449+685], %rs62;
	add.s32 	%r976, %r976, 4;
$L__BB1_75:
	setp.eq.s32 	%p69, %r56, 0;
	@%p69 bra 	$L__BB1_80;
	setp.eq.s32 	%p70, %r56, 1;
	@%p70 bra 	$L__BB1_78;
	add.s32 	%r450, %r5, %r976;
	ld.shared.u8 	%rs66, [%r450+620];
	st.shared.u8 	[%r450+651], %rs66;
	mov.b16 	%rs67, 0;
	st.shared.u8 	[%r450+682], %rs67;
	ld.shared.u8 	%rs68, [%r450+621];
	st.shared.u8 	[%r450+652], %rs68;
	st.shared.u8 	[%r450+683], %rs67;
	add.s32 	%r976, %r976, 2;
$L__BB1_78:
	and.b32  	%r451, %r343, 1;
	setp.eq.b32 	%p71, %r451, 1;
	not.pred 	%p72, %p71;
	@%p72 bra 	$L__BB1_80;
	add.s32 	%r452, %r5, %r976;
	ld.shared.u8 	%rs69, [%r452+620];
	st.shared.u8 	[%r452+651], %rs69;
	mov.b16 	%rs70, 0;
	st.shared.u8 	[%r452+682], %rs70;
$L__BB1_80:
	setp.lt.s32 	%p73, %r343, 1;
	mov.b32 	%r453, 1;
	mov.b32 	%r454, 0;
	st.shared.v2.u32 	[%r5+1744], {%r454, %r453};
	mov.b64 	%rd168, 4607182418800017408;
	st.shared.u64 	[%r5+1752], %rd168;
	mov.f64 	%fd1159, 0d0000000000000000;
	@%p73 bra 	$L__BB1_95;
	mov.b32 	%r456, 1127219200;
	mov.b32 	%r457, -2147483648;
	mov.b64 	%fd42, {%r457, %r456};
	mov.f64 	%fd1159, 0d0000000000000000;
	mov.b32 	%r979, 0;
$L__BB1_82:
	shl.b32 	%r458, %r979, 3;
	add.s32 	%r459, %r5, %r458;
	ld.shared.f64 	%fd44, [%r459+248];
	neg.f64 	%fd45, %fd44;
	setp.lt.f64 	%p74, %fd44, 0dC03E000000000000;
	mov.f64 	%fd1158, %fd45;
	@%p74 bra 	$L__BB1_94;
	setp.gt.f64 	%p75, %fd44, 0d403E000000000000;
	mov.f64 	%fd1158, 0d0000000000000000;
	@%p75 bra 	$L__BB1_94;
	fma.rn.f64 	%fd259, %fd45, 0d3FF71547652B82FE, 0d4338000000000000;
	{
	.reg .b32 %temp; 
	mov.b64 	{%r62, %temp}, %fd259;
	}
	mov.f64 	%fd260, 0dC338000000000000;
	add.rn.f64 	%fd261, %fd259, %fd260;
	fma.rn.f64 	%fd262, %fd261, 0dBFE62E42FEFA39EF, %fd45;
	fma.rn.f64 	%fd263, %fd261, 0dBC7ABC9E3B39803F, %fd262;
	fma.rn.f64 	%fd264, %fd263, 0d3E5ADE1569CE2BDF, 0d3E928AF3FCA213EA;
	fma.rn.f64 	%fd265, %fd264, %fd263, 0d3EC71DEE62401315;
	fma.rn.f64 	%fd266, %fd265, %fd263, 0d3EFA01997C89EB71;
	fma.rn.f64 	%fd267, %fd266, %fd263, 0d3F2A01A014761F65;
	fma.rn.f64 	%fd268, %fd267, %fd263, 0d3F56C16C1852B7AF;
	fma.rn.f64 	%fd269, %fd268, %fd263, 0d3F81111111122322;
	fma.rn.f64 	%fd270, %fd269, %fd263, 0d3FA55555555502A1;
	fma.rn.f64 	%fd271, %fd270, %fd263, 0d3FC5555555555511;
	fma.rn.f64 	%fd272, %fd271, %fd263, 0d3FE000000000000B;
	fma.rn.f64 	%fd273, %fd272, %fd263, 0d3FF0000000000000;
	fma.rn.f64 	%fd274, %fd273, %fd263, 0d3FF0000000000000;
	{
	.reg .b32 %temp; 
	mov.b64 	{%r63, %temp}, %fd274;
	}
	{
	.reg .b32 %temp; 
	mov.b64 	{%temp, %r64}, %fd274;
	}
	shl.b32 	%r460, %r62, 20;
	add.s32 	%r461, %r460, %r64;
	mov.b64 	%fd1155, {%r63, %r461};
	{
	.reg .b32 %temp; 
	mov.b64 	{%temp, %r462}, %fd45;
	}
	mov.b32 	%f13, %r462;
	abs.f32 	%f1, %f13;
	setp.lt.f32 	%p76, %f1, 0f4086232B;
	@%p76 bra 	$L__BB1_87;
	setp.gt.f64 	%p77, %fd44, 0d0000000000000000;
	mov.f64 	%fd275, 0d7FF0000000000000;
	sub.f64 	%fd276, %fd275, %fd44;
	selp.f64 	%fd1155, 0d0000000000000000, %fd276, %p77;
	setp.geu.f32 	%p78, %f1, 0f40874800;
	@%p78 bra 	$L__BB1_87;
	shr.u32 	%r463, %r62, 31;
	add.s32 	%r464, %r62, %r463;
	shr.s32 	%r465, %r464, 1;
	shl.b32 	%r466, %r465, 20;
	add.s32 	%r467, %r64, %r466;
	mov.b64 	%fd277, {%r63, %r467};
	sub.s32 	%r468, %r62, %r465;
	shl.b32 	%r469, %r468, 20;
	add.s32 	%r470, %r469, 1072693248;
	mov.b32 	%r471, 0;
	mov.b64 	%fd278, {%r471, %r470};
	mul.f64 	%fd1155, %fd278, %fd277;
$L__BB1_87:
	add.f64 	%fd1156, %fd1155, 0d3FF0000000000000;
	{
	.reg .b32 %temp; 
	mov.b64 	{%temp, %r980}, %fd1156;
	}
	{
	.reg .b32 %temp; 
	mov.b64 	{%r981, %temp}, %fd1156;
	}
	setp.gt.s32 	%p79, %r980, 1048575;
	mov.b32 	%r982, -1023;
	@%p79 bra 	$L__BB1_89;
	mul.f64 	%fd1156, %fd1156, 0d4350000000000000;
	{
	.reg .b32 %temp; 
	mov.b64 	{%temp, %r980}, %fd1156;
	}
	{
	.reg .b32 %temp; 
	mov.b64 	{%r981, %temp}, %fd1156;
	}
	mov.b32 	%r982, -1077;
$L__BB1_89:
	add.s32 	%r474, %r980, -1;
	setp.gt.u32 	%p80, %r474, 2146435070;
	@%p80 bra 	$L__BB1_93;
	shr.u32 	%r477, %r980, 20;
	add.s32 	%r983, %r982, %r477;
	and.b32  	%r478, %r980, 1048575;
	or.b32  	%r479, %r478, 1072693248;
	mov.b64 	%fd1157, {%r981, %r479};
	setp.lt.u32 	%p82, %r479, 1073127583;
	@%p82 bra 	$L__BB1_92;
	{
	.reg .b32 %temp; 
	mov.b64 	{%r480, %temp}, %fd1157;
	}
	{
	.reg .b32 %temp; 
	mov.b64 	{%temp, %r481}, %fd1157;
	}
	add.s32 	%r482, %r481, -1048576;
	mov.b64 	%fd1157, {%r480, %r482};
	add.s32 	%r983, %r983, 1;
$L__BB1_92:
	add.f64 	%fd280, %fd1157, 0dBFF0000000000000;
	add.f64 	%fd281, %fd1157, 0d3FF0000000000000;
	rcp.approx.ftz.f64 	%fd282, %fd281;
	neg.f64 	%fd283, %fd281;
	fma.rn.f64 	%fd284, %fd283, %fd282, 0d3FF0000000000000;
	fma.rn.f64 	%fd285, %fd284, %fd284, %fd284;
	fma.rn.f64 	%fd286, %fd285, %fd282, %fd282;
	mul.f64 	%fd287, %fd280, %fd286;
	fma.rn.f64 	%fd288, %fd280, %fd286, %fd287;
	mul.f64 	%fd289, %fd288, %fd288;
	fma.rn.f64 	%fd290, %fd289, 0d3EB1380B3AE80F1E, 0d3ED0EE258B7A8B04;
	fma.rn.f64 	%fd291, %fd290, %fd289, 0d3EF3B2669F02676F;
	fma.rn.f64 	%fd292, %fd291, %fd289, 0d3F1745CBA9AB0956;
	fma.rn.f64 	%fd293, %fd292, %fd289, 0d3F3C71C72D1B5154;
	fma.rn.f64 	%fd294, %fd293, %fd289, 0d3F624924923BE72D;
	fma.rn.f64 	%fd295, %fd294, %fd289, 0d3F8999999999A3C4;
	fma.rn.f64 	%fd296, %fd295, %fd289, 0d3FB5555555555554;
	sub.f64 	%fd297, %fd280, %fd288;
	add.f64 	%fd298, %fd297, %fd297;
	neg.f64 	%fd299, %fd288;
	fma.rn.f64 	%fd300, %fd299, %fd280, %fd298;
	mul.f64 	%fd301, %fd286, %fd300;
	mul.f64 	%fd302, %fd289, %fd296;
	fma.rn.f64 	%fd303, %fd302, %fd288, %fd301;
	xor.b32  	%r483, %r983, -2147483648;
	mov.b32 	%r484, 1127219200;
	mov.b64 	%fd304, {%r483, %r484};
	sub.f64 	%fd305, %fd304, %fd42;
	fma.rn.f64 	%fd306, %fd305, 0d3FE62E42FEFA39EF, %fd288;
	fma.rn.f64 	%fd307, %fd305, 0dBFE62E42FEFA39EF, %fd306;
	sub.f64 	%fd308, %fd307, %fd288;
	sub.f64 	%fd309, %fd303, %fd308;
	fma.rn.f64 	%fd310, %fd305, 0d3C7ABC9E3B39803F, %fd309;
	add.f64 	%fd1158, %fd306, %fd310;
	bra.uni 	$L__BB1_94;
$L__BB1_93:
	fma.rn.f64 	%fd279, %fd1156, 0d7FF0000000000000, 0d7FF0000000000000;
	{
	.reg .b32 %temp; 
	mov.b64 	{%temp, %r475}, %fd1156;
	}
	and.b32  	%r476, %r475, 2147483647;
	setp.eq.s32 	%p81, %r476, 0;
	selp.f64 	%fd1158, 0dFFF0000000000000, %fd279, %p81;
$L__BB1_94:
	add.f64 	%fd1159, %fd1159, %fd1158;
	add.s32 	%r979, %r979, 1;
	setp.ne.s32 	%p83, %r979, %r343;
	@%p83 bra 	$L__BB1_82;
$L__BB1_95:
	sub.s32 	%r76, %r343, %r344;
	min.s32 	%r485, %r76, %r343;
	setp.lt.s32 	%p84, %r485, 1;
	@%p84 bra 	$L__BB1_110;
	and.b32  	%r77, %r343, 7;
	add.s32 	%r78, %r77, -1;
	and.b32  	%r79, %r343, 3;
	and.b32  	%r80, %r343, 2147483640;
	and.b32  	%r81, %r343, 1;
	mov.b32 	%r984, 0;
	mov.u64 	%rd189, d_H;
$L__BB1_97:
	setp.lt.u32 	%p85, %r343, 8;
	mul.lo.s32 	%r83, %r984, %r343;
	mov.b16 	%rs303, 0;
	mov.b32 	%r987, 0;
	@%p85 bra 	$L__BB1_100;
	mov.b16 	%rs303, 0;
	mov.b32 	%r985, 0;
$L__BB1_99:
	.pragma "nounroll";
	add.s32 	%r489, %r5, %r985;
	ld.shared.u8 	%rs74, [%r489+651];
	add.s32 	%r490, %r985, %r83;
	mul.wide.u32 	%rd169, %r490, 4;
	add.s64 	%rd171, %rd189, %rd169;
	ld.const.u8 	%rs75, [%rd171];
	mul.lo.s16 	%rs76, %rs74, %rs75;
	xor.b16  	%rs77, %rs76, %rs303;
	ld.shared.u32 	%r491, [%r489+652];
	bfe.u32 	%r492, %r491, 0, 8;
	cvt.u16.u32 	%rs78, %r492;
	bfe.u32 	%r493, %r491, 8, 8;
	cvt.u16.u32 	%rs79, %r493;
	bfe.u32 	%r494, %r491, 16, 8;
	cvt.u16.u32 	%rs80, %r494;
	bfe.u32 	%r495, %r491, 24, 8;
	cvt.u16.u32 	%rs81, %r495;
	ld.const.u8 	%rs82, [%rd171+4];
	mul.lo.s16 	%rs83, %rs78, %rs82;
	xor.b16  	%rs84, %rs83, %rs77;
	ld.const.u8 	%rs85, [%rd171+8];
	mul.lo.s16 	%rs86, %rs79, %rs85;
	xor.b16  	%rs87, %rs86, %rs84;
	ld.const.u8 	%rs88, [%rd171+12];
	mul.lo.s16 	%rs89, %rs80, %rs88;
	xor.b16  	%rs90, %rs89, %rs87;
	ld.const.u8 	%rs91, [%rd171+16];
	mul.lo.s16 	%rs92, %rs81, %rs91;
	xor.b16  	%rs93, %rs92, %rs90;
	.pragma "used_bytes_mask 7";
	ld.shared.u32 	%r496, [%r489+656];
	bfe.u32 	%r497, %r496, 0, 8;
	cvt.u16.u32 	%rs94, %r497;
	bfe.u32 	%r498, %r496, 8, 8;
	cvt.u16.u32 	%rs95, %r498;
	bfe.u32 	%r499, %r496, 16, 8;
	cvt.u16.u32 	%rs96, %r499;
	ld.const.u8 	%rs97, [%rd171+20];
	mul.lo.s16 	%rs98, %rs94, %rs97;
	xor.b16  	%rs99, %rs98, %rs93;
	ld.const.u8 	%rs100, [%rd171+24];
	mul.lo.s16 	%rs101, %rs95, %rs100;
	xor.b16  	%rs102, %rs101, %rs99;
	ld.const.u8 	%rs103, [%rd171+28];
	mul.lo.s16 	%rs104, %rs96, %rs103;
	xor.b16  	%rs303, %rs104, %rs102;
	add.s32 	%r985, %r985, 8;
	setp.ne.s32 	%p86, %r985, %r80;
	mov.u32 	%r987, %r80;
	@%p86 bra 	$L__BB1_99;
$L__BB1_100:
	setp.eq.s32 	%p87, %r77, 0;
	@%p87 bra 	$L__BB1_108;
	setp.lt.u32 	%p88, %r78, 3;
	@%p88 bra 	$L__BB1_103;
	add.s32 	%r500, %r5, %r987;
	ld.shared.u8 	%rs106, [%r500+651];
	add.s32 	%r501, %r987, %r83;
	mul.wide.u32 	%rd172, %r501, 4;
	add.s64 	%rd174, %rd189, %rd172;
	ld.const.u8 	%rs107, [%rd174];
	mul.lo.s16 	%rs108, %rs106, %rs107;
	ld.shared.u8 	%rs109, [%r500+652];
	cvt.u64.u32 	%rd175, %r83;
	cvt.u64.u32 	%rd176, %r987;
	add.s64 	%rd177, %rd176, %rd175;
	shl.b64 	%rd178, %rd177, 2;
	add.s64 	%rd179, %rd189, %rd178;
	ld.const.u8 	%rs110, [%rd179+4];
	mul.lo.s16 	%rs111, %rs109, %rs110;
	xor.b16  	%rs112, %rs108, %rs111;
	ld.shared.u8 	%rs113, [%r500+653];
	ld.const.u8 	%rs114, [%rd179+8];
	mul.lo.s16 	%rs115, %rs113, %rs114;
	xor.b16  	%rs116, %rs112, %rs115;
	ld.shared.u8 	%rs117, [%r500+654];
	ld.const.u8 	%rs118, [%rd179+12];
	mul.lo.s16 	%rs119, %rs117, %rs118;
	xor.b16  	%rs120, %rs116, %rs119;
	xor.b16  	%rs303, %rs120, %rs303;
	add.s32 	%r987, %r987, 4;
$L__BB1_103:
	setp.eq.s32 	%p89, %r79, 0;
	@%p89 bra 	$L__BB1_108;
	setp.eq.s32 	%p90, %r79, 1;
	@%p90 bra 	$L__BB1_106;
	add.s32 	%r502, %r5, %r987;
	ld.shared.u8 	%rs122, [%r502+651];
	add.s32 	%r503, %r987, %r83;
	mul.wide.u32 	%rd180, %r503, 4;
	add.s64 	%rd182, %rd189, %rd180;
	ld.const.u8 	%rs123, [%rd182];
	mul.lo.s16 	%rs124, %rs122, %rs123;
	ld.shared.u8 	%rs125, [%r502+652];
	cvt.u64.u32 	%rd183, %r83;
	cvt.u64.u32 	%rd184, %r987;
	add.s64 	%rd185, %rd184, %rd183;
	shl.b64 	%rd186, %rd185, 2;
	add.s64 	%rd187, %rd189, %rd186;
	ld.const.u8 	%rs126, [%rd187+4];
	mul.lo.s16 	%rs127, %rs125, %rs126;
	xor.b16  	%rs128, %rs124, %rs127;
	xor.b16  	%rs303, %rs128, %rs303;
	add.s32 	%r987, %r987, 2;
$L__BB1_106:
	setp.eq.s32 	%p91, %r81, 0;
	@%p91 bra 	$L__BB1_108;
	add.s32 	%r504, %r5, %r987;
	ld.shared.u8 	%rs129, [%r504+651];
	add.s32 	%r505, %r987, %r83;
	mul.wide.u32 	%rd188, %r505, 4;
	add.s64 	%rd190, %rd189, %rd188;
	ld.const.u8 	%rs130, [%rd190];
	mul.lo.s16 	%rs131, %rs129, %rs130;
	xor.b16  	%rs303, %rs131, %rs303;
$L__BB1_108:
	and.b16  	%rs132, %rs303, 255;
	setp.eq.s16 	%p92, %rs132, 1;
	mov.b32 	%r1036, 0;
	@%p92 bra 	$L__BB1_153;
	add.s32 	%r984, %r984, 1;
	setp.eq.s32 	%p93, %r984, %r76;
	@%p93 bra 	$L__BB1_110;
	bra.uni 	$L__BB1_97;
$L__BB1_110:
	setp.lt.s32 	%p94, %r343, 1;
	mov.f64 	%fd1169, %fd1159;
	@%p94 bra 	$L__BB1_149;
	and.b32  	%r92, %r343, 7;
	setp.lt.u32 	%p95, %r27, 7;
	mov.b32 	%r989, 0;
	@%p95 bra 	$L__BB1_114;
	and.b32  	%r989, %r343, 2147483640;
	mov.b32 	%r992, 0;
$L__BB1_113:
	.pragma "nounroll";
	add.s32 	%r509, %r5, %r992;
	ld.shared.u8 	%rs133, [%r509+651];
	cvt.rn.f64.u16 	%fd311, %rs133;
	mad.lo.s32 	%r510, %r992, 7, %r509;
	st.shared.f64 	[%r510+720], %fd311;
	ld.shared.u32 	%r511, [%r509+652];
	bfe.u32 	%r512, %r511, 0, 8;
	cvt.u16.u32 	%rs134, %r512;
	and.b16  	%rs135, %rs134, 255;
	bfe.u32 	%r513, %r511, 8, 8;
	cvt.u16.u32 	%rs136, %r513;
	and.b16  	%rs137, %rs136, 255;
	bfe.u32 	%r514, %r511, 16, 8;
	cvt.u16.u32 	%rs138, %r514;
	and.b16  	%rs139, %rs138, 255;
	bfe.u32 	%r515, %r511, 24, 8;
	cvt.u16.u32 	%rs140, %r515;
	and.b16  	%rs141, %rs140, 255;
	cvt.rn.f64.u16 	%fd312, %rs135;
	st.shared.f64 	[%r510+728], %fd312;
	cvt.rn.f64.u16 	%fd313, %rs137;
	st.shared.f64 	[%r510+736], %fd313;
	cvt.rn.f64.u16 	%fd314, %rs139;
	st.shared.f64 	[%r510+744], %fd314;
	cvt.rn.f64.u16 	%fd315, %rs141;
	st.shared.f64 	[%r510+752], %fd315;
	.pragma "used_bytes_mask 7";
	ld.shared.u32 	%r516, [%r509+656];
	bfe.u32 	%r517, %r516, 0, 8;
	cvt.u16.u32 	%rs142, %r517;
	and.b16  	%rs143, %rs142, 255;
	bfe.u32 	%r518, %r516, 8, 8;
	cvt.u16.u32 	%rs144, %r518;
	and.b16  	%rs145, %rs144, 255;
	bfe.u32 	%r519, %r516, 16, 8;
	cvt.u16.u32 	%rs146, %r519;
	and.b16  	%rs147, %rs146, 255;
	cvt.rn.f64.u16 	%fd316, %rs143;
	st.shared.f64 	[%r510+760], %fd316;
	cvt.rn.f64.u16 	%fd317, %rs145;
	st.shared.f64 	[%r510+768], %fd317;
	cvt.rn.f64.u16 	%fd318, %rs147;
	st.shared.f64 	[%r510+776], %fd318;
	add.s32 	%r992, %r992, 8;
	setp.eq.s32 	%p96, %r992, %r989;
	@%p96 bra 	$L__BB1_114;
	bra.uni 	$L__BB1_113;
$L__BB1_114:
	setp.eq.s32 	%p97, %r92, 0;
	@%p97 bra 	$L__BB1_122;
	and.b32  	%r95, %r343, 3;
	setp.lt.u32 	%p98, %r92, 4;
	@%p98 bra 	$L__BB1_117;
	add.s32 	%r520, %r5, %r989;
	ld.shared.u8 	%rs148, [%r520+651];
	cvt.rn.f64.u16 	%fd319, %rs148;
	mad.lo.s32 	%r521, %r989, 7, %r520;
	st.shared.f64 	[%r521+720], %fd319;
	ld.shared.u8 	%rs149, [%r520+652];
	cvt.rn.f64.u16 	%fd320, %rs149;
	st.shared.f64 	[%r521+728], %fd320;
	ld.shared.u8 	%rs150, [%r520+653];
	cvt.rn.f64.u16 	%fd321, %rs150;
	st.shared.f64 	[%r521+736], %fd321;
	ld.shared.u8 	%rs151, [%r520+654];
	cvt.rn.f64.u16 	%fd322, %rs151;
	st.shared.f64 	[%r521+744], %fd322;
	add.s32 	%r989, %r989, 4;
$L__BB1_117:
	setp.eq.s32 	%p99, %r95, 0;
	@%p99 bra 	$L__BB1_122;
	setp.eq.s32 	%p100, %r95, 1;
	@%p100 bra 	$L__BB1_120;
	add.s32 	%r522, %r5, %r989;
	ld.shared.u8 	%rs152, [%r522+651];
	cvt.rn.f64.u16 	%fd323, %rs152;
	mad.lo.s32 	%r523, %r989, 7, %r522;
	st.shared.f64 	[%r523+720], %fd323;
	ld.shared.u8 	%rs153, [%r522+652];
	cvt.rn.f64.u16 	%fd324, %rs153;
	st.shared.f64 	[%r523+728], %fd324;
	add.s32 	%r989, %r989, 2;
$L__BB1_120:
	and.b32  	%r524, %r343, 1;
	setp.eq.b32 	%p101, %r524, 1;
	not.pred 	%p102, %p101;
	@%p102 bra 	$L__BB1_122;
	add.s32 	%r525, %r5, %r989;
	ld.shared.u8 	%rs154, [%r525+651];
	cvt.rn.f64.u16 	%fd325, %rs154;
	mad.lo.s32 	%r526, %r989, 7, %r525;
	st.shared.f64 	[%r526+720], %fd325;
$L__BB1_122:
	mov.b32 	%r528, 1127219200;
	mov.b32 	%r529, -2147483648;
	mov.b64 	%fd61, {%r529, %r528};
	mov.b32 	%r993, 0;
	mov.f64 	%fd1169, %fd1159;
$L__BB1_123:
	add.s32 	%r103, %r5, %r993;
	ld.shared.u8 	%rs155, [%r103+682];
	setp.ne.s16 	%p103, %rs155, 1;
	@%p103 bra 	$L__BB1_148;
	mad.lo.s32 	%r530, %r993, 7, %r103;
	ld.shared.f64 	%fd63, [%r530+248];
	setp.gt.f64 	%p104, %fd63, 0d403E000000000000;
	mov.f64 	%fd1164, %fd63;
	@%p104 bra 	$L__BB1_136;
	setp.lt.f64 	%p105, %fd63, 0dC03E000000000000;
	mov.f64 	%fd1164, 0d0000000000000000;
	@%p105 bra 	$L__BB1_136;
	fma.rn.f64 	%fd327, %fd63, 0d3FF71547652B82FE, 0d4338000000000000;
	{
	.reg .b32 %temp; 
	mov.b64 	{%r104, %temp}, %fd327;
	}
	mov.f64 	%fd328, 0dC338000000000000;
	add.rn.f64 	%fd329, %fd327, %fd328;
	fma.rn.f64 	%fd330, %fd329, 0dBFE62E42FEFA39EF, %fd63;
	fma.rn.f64 	%fd331, %fd329, 0dBC7ABC9E3B39803F, %fd330;
	fma.rn.f64 	%fd332, %fd331, 0d3E5ADE1569CE2BDF, 0d3E928AF3FCA213EA;
	fma.rn.f64 	%fd333, %fd332, %fd331, 0d3EC71DEE62401315;
	fma.rn.f64 	%fd334, %fd333, %fd331, 0d3EFA01997C89EB71;
	fma.rn.f64 	%fd335, %fd334, %fd331, 0d3F2A01A014761F65;
	fma.rn.f64 	%fd336, %fd335, %fd331, 0d3F56C16C1852B7AF;
	fma.rn.f64 	%fd337, %fd336, %fd331, 0d3F81111111122322;
	fma.rn.f64 	%fd338, %fd337, %fd331, 0d3FA55555555502A1;
	fma.rn.f64 	%fd339, %fd338, %fd331, 0d3FC5555555555511;
	fma.rn.f64 	%fd340, %fd339, %fd331, 0d3FE000000000000B;
	fma.rn.f64 	%fd341, %fd340, %fd331, 0d3FF0000000000000;
	fma.rn.f64 	%fd342, %fd341, %fd331, 0d3FF0000000000000;
	{
	.reg .b32 %temp; 
	mov.b64 	{%r105, %temp}, %fd342;
	}
	{
	.reg .b32 %temp; 
	mov.b64 	{%temp, %r106}, %fd342;
	}
	shl.b32 	%r531, %r104, 20;
	add.s32 	%r532, %r531, %r106;
	mov.b64 	%fd1161, {%r105, %r532};
	{
	.reg .b32 %temp; 
	mov.b64 	{%temp, %r533}, %fd63;
	}
	mov.b32 	%f14, %r533;
	abs.f32 	%f2, %f14;
	setp.lt.f32 	%p106, %f2, 0f4086232B;
	@%p106 bra 	$L__BB1_129;
	setp.lt.f64 	%p107, %fd63, 0d0000000000000000;
	add.f64 	%fd343, %fd63, 0d7FF0000000000000;
	selp.f64 	%fd1161, 0d0000000000000000, %fd343, %p107;
	setp.geu.f32 	%p108, %f2, 0f40874800;
	@%p108 bra 	$L__BB1_129;
	shr.u32 	%r534, %r104, 31;
	add.s32 	%r535, %r104, %r534;
	shr.s32 	%r536, %r535, 1;
	shl.b32 	%r537, %r536, 20;
	add.s32 	%r538, %r106, %r537;
	mov.b64 	%fd344, {%r105, %r538};
	sub.s32 	%r539, %r104, %r536;
	shl.b32 	%r540, %r539, 20;
	add.s32 	%r541, %r540, 1072693248;
	mov.b32 	%r542, 0;
	mov.b64 	%fd345, {%r542, %r541};
	mul.f64 	%fd1161, %fd345, %fd344;
$L__BB1_129:
	add.f64 	%fd1162, %fd1161, 0d3FF0000000000000;
	{
	.reg .b32 %temp; 
	mov.b64 	{%temp, %r994}, %fd1162;
	}
	{
	.reg .b32 %temp; 
	mov.b64 	{%r995, %temp}, %fd1162;
	}
	setp.gt.s32 	%p109, %r994, 1048575;
	mov.b32 	%r996, -1023;
	@%p109 bra 	$L__BB1_131;
	mul.f64 	%fd1162, %fd1162, 0d4350000000000000;
	{
	.reg .b32 %temp; 
	mov.b64 	{%temp, %r994}, %fd1162;
	}
	{
	.reg .b32 %temp; 
	mov.b64 	{%r995, %temp}, %fd1162;
	}
	mov.b32 	%r996, -1077;
$L__BB1_131:
	add.s32 	%r545, %r994, -1;
	setp.gt.u32 	%p110, %r545, 2146435070;
	@%p110 bra 	$L__BB1_135;
	shr.u32 	%r548, %r994, 20;
	add.s32 	%r997, %r996, %r548;
	and.b32  	%r549, %r994, 1048575;
	or.b32  	%r550, %r549, 1072693248;
	mov.b64 	%fd1163, {%r995, %r550};
	setp.lt.u32 	%p112, %r550, 1073127583;
	@%p112 bra 	$L__BB1_134;
	{
	.reg .b32 %temp; 
	mov.b64 	{%r551, %temp}, %fd1163;
	}
	{
	.reg .b32 %temp; 
	mov.b64 	{%temp, %r552}, %fd1163;
	}
	add.s32 	%r553, %r552, -1048576;
	mov.b64 	%fd1163, {%r551, %r553};
	add.s32 	%r997, %r997, 1;
$L__BB1_134:
	add.f64 	%fd347, %fd1163, 0dBFF0000000000000;
	add.f64 	%fd348, %fd1163, 0d3FF0000000000000;
	rcp.approx.ftz.f64 	%fd349, %fd348;
	neg.f64 	%fd350, %fd348;
	fma.rn.f64 	%fd351, %fd350, %fd349, 0d3FF0000000000000;
	fma.rn.f64 	%fd352, %fd351, %fd351, %fd351;
	fma.rn.f64 	%fd353, %fd352, %fd349, %fd349;
	mul.f64 	%fd354, %fd347, %fd353;
	fma.rn.f64 	%fd355, %fd347, %fd353, %fd354;
	mul.f64 	%fd356, %fd355, %fd355;
	fma.rn.f64 	%fd357, %fd356, 0d3EB1380B3AE80F1E, 0d3ED0EE258B7A8B04;
	fma.rn.f64 	%fd358, %fd357, %fd356, 0d3EF3B2669F02676F;
	fma.rn.f64 	%fd359, %fd358, %fd356, 0d3F1745CBA9AB0956;
	fma.rn.f64 	%fd360, %fd359, %fd356, 0d3F3C71C72D1B5154;
	fma.rn.f64 	%fd361, %fd360, %fd356, 0d3F624924923BE72D;
	fma.rn.f64 	%fd362, %fd361, %fd356, 0d3F8999999999A3C4;
	fma.rn.f64 	%fd363, %fd362, %fd356, 0d3FB5555555555554;
	sub.f64 	%fd364, %fd347, %fd355;
	add.f64 	%fd365, %fd364, %fd364;
	neg.f64 	%fd366, %fd355;
	fma.rn.f64 	%fd367, %fd366, %fd347, %fd365;
	mul.f64 	%fd368, %fd353, %fd367;
	mul.f64 	%fd369, %fd356, %fd363;
	fma.rn.f64 	%fd370, %fd369, %fd355, %fd368;
	xor.b32  	%r554, %r997, -2147483648;
	mov.b32 	%r555, 1127219200;
	mov.b64 	%fd371, {%r554, %r555};
	sub.f64 	%fd372, %fd371, %fd61;
	fma.rn.f64 	%fd373, %fd372, 0d3FE62E42FEFA39EF, %fd355;
	fma.rn.f64 	%fd374, %fd372, 0dBFE62E42FEFA39EF, %fd373;
	sub.f64 	%fd375, %fd374, %fd355;
	sub.f64 	%fd376, %fd370, %fd375;
	fma.rn.f64 	%fd377, %fd372, 0d3C7ABC9E3B39803F, %fd376;
	add.f64 	%fd1164, %fd373, %fd377;
	bra.uni 	$L__BB1_136;
$L__BB1_135:
	fma.rn.f64 	%fd346, %fd1162, 0d7FF0000000000000, 0d7FF0000000000000;
	{
	.reg .b32 %temp; 
	mov.b64 	{%temp, %r546}, %fd1162;
	}
	and.b32  	%r547, %r546, 2147483647;
	setp.eq.s32 	%p111, %r547, 0;
	selp.f64 	%fd1164, 0dFFF0000000000000, %fd346, %p111;
$L__BB1_136:
	setp.gt.f64 	%p113, %fd63, 0d403E000000000000;
	neg.f64 	%fd77, %fd63;
	setp.lt.f64 	%p114, %fd63, 0dC03E000000000000;
	or.pred  	%p115, %p114, %p113;
	selp.f64 	%fd1168, %fd77, 0d0000000000000000, %p114;
	@%p115 bra 	$L__BB1_147;
	fma.rn.f64 	%fd378, %fd77, 0d3FF71547652B82FE, 0d4338000000000000;
	{
	.reg .b32 %temp; 
	mov.b64 	{%r117, %temp}, %fd378;
	}
	mov.f64 	%fd379, 0dC338000000000000;
	add.rn.f64 	%fd380, %fd378, %fd379;
	fma.rn.f64 	%fd381, %fd380, 0dBFE62E42FEFA39EF, %fd77;
	fma.rn.f64 	%fd382, %fd380, 0dBC7ABC9E3B39803F, %fd381;
	fma.rn.f64 	%fd383, %fd382, 0d3E5ADE1569CE2BDF, 0d3E928AF3FCA213EA;
	fma.rn.f64 	%fd384, %fd383, %fd382, 0d3EC71DEE62401315;
	fma.rn.f64 	%fd385, %fd384, %fd382, 0d3EFA01997C89EB71;
	fma.rn.f64 	%fd386, %fd385, %fd382, 0d3F2A01A014761F65;
	fma.rn.f64 	%fd387, %fd386, %fd382, 0d3F56C16C1852B7AF;
	fma.rn.f64 	%fd388, %fd387, %fd382, 0d3F81111111122322;
	fma.rn.f64 	%fd389, %fd388, %fd382, 0d3FA55555555502A1;
	fma.rn.f64 	%fd390, %fd389, %fd382, 0d3FC5555555555511;
	fma.rn.f64 	%fd391, %fd390, %fd382, 0d3FE000000000000B;
	fma.rn.f64 	%fd392, %fd391, %fd382, 0d3FF0000000000000;
	fma.rn.f64 	%fd393, %fd392, %fd382, 0d3FF0000000000000;
	{
	.reg .b32 %temp; 
	mov.b64 	{%r118, %temp}, %fd393;
	}
	{
	.reg .b32 %temp; 
	mov.b64 	{%temp, %r119}, %fd393;
	}
	shl.b32 	%r556, %r117, 20;
	add.s32 	%r557, %r556, %r119;
	mov.b64 	%fd1165, {%r118, %r557};
	{
	.reg .b32 %temp; 
	mov.b64 	{%temp, %r558}, %fd77;
	}
	mov.b32 	%f15, %r558;
	abs.f32 	%f3, %f15;
	setp.lt.f32 	%p116, %f3, 0f4086232B;
	@%p116 bra 	$L__BB1_140;
	setp.gt.f64 	%p117, %fd63, 0d0000000000000000;
	mov.f64 	%fd394, 0d7FF0000000000000;
	sub.f64 	%fd395, %fd394, %fd63;
	selp.f64 	%fd1165, 0d0000000000000000, %fd395, %p117;
	setp.geu.f32 	%p118, %f3, 0f40874800;
	@%p118 bra 	$L__BB1_140;
	shr.u32 	%r559, %r117, 31;
	add.s32 	%r560, %r117, %r559;
	shr.s32 	%r561, %r560, 1;
	shl.b32 	%r562, %r561, 20;
	add.s32 	%r563, %r119, %r562;
	mov.b64 	%fd396, {%r118, %r563};
	sub.s32 	%r564, %r117, %r561;
	shl.b32 	%r565, %r564, 20;
	add.s32 	%r566, %r565, 1072693248;
	mov.b32 	%r567, 0;
	mov.b64 	%fd397, {%r567, %r566};
	mul.f64 	%fd1165, %fd397, %fd396;
$L__BB1_140:
	add.f64 	%fd1166, %fd1165, 0d3FF0000000000000;
	{
	.reg .b32 %temp; 
	mov.b64 	{%temp, %r998}, %fd1166;
	}
	{
	.reg .b32 %temp; 
	mov.b64 	{%r999, %temp}, %fd1166;
	}
	setp.gt.s32 	%p119, %r998, 1048575;
	mov.b32 	%r1000, -1023;
	@%p119 bra 	$L__BB1_142;
	mul.f64 	%fd1166, %fd1166, 0d4350000000000000;
	{
	.reg .b32 %temp; 
	mov.b64 	{%temp, %r998}, %fd1166;
	}
	{
	.reg .b32 %temp; 
	mov.b64 	{%r999, %temp}, %fd1166;
	}
	mov.b32 	%r1000, -1077;
$L__BB1_142:
	add.s32 	%r570, %r998, -1;
	setp.gt.u32 	%p120, %r570, 2146435070;
	@%p120 bra 	$L__BB1_146;
	shr.u32 	%r573, %r998, 20;
	add.s32 	%r1001, %r1000, %r573;
	and.b32  	%r574, %r998, 1048575;
	or.b32  	%r575, %r574, 1072693248;
	mov.b64 	%fd1167, {%r999, %r575};
	setp.lt.u32 	%p122, %r575, 1073127583;
	@%p122 bra 	$L__BB1_145;
	{
	.reg .b32 %temp; 
	mov.b64 	{%r576, %temp}, %fd1167;
	}
	{
	.reg .b32 %temp; 
	mov.b64 	{%temp, %r577}, %fd1167;
	}
	add.s32 	%r578, %r577, -1048576;
	mov.b64 	%fd1167, {%r576, %r578};
	add.s32 	%r1001, %r1001, 1;
$L__BB1_145:
	add.f64 	%fd399, %fd1167, 0dBFF0000000000000;
	add.f64 	%fd400, %fd1167, 0d3FF0000000000000;
	rcp.approx.ftz.f64 	%fd401, %fd400;
	neg.f64 	%fd402, %fd400;
	fma.rn.f64 	%fd403, %fd402, %fd401, 0d3FF0000000000000;
	fma.rn.f64 	%fd404, %fd403, %fd403, %fd403;
	fma.rn.f64 	%fd405, %fd404, %fd401, %fd401;
	mul.f64 	%fd406, %fd399, %fd405;
	fma.rn.f64 	%fd407, %fd399, %fd405, %fd406;
	mul.f64 	%fd408, %fd407, %fd407;
	fma.rn.f64 	%fd409, %fd408, 0d3EB1380B3AE80F1E, 0d3ED0EE258B7A8B04;
	fma.rn.f64 	%fd410, %fd409, %fd408, 0d3EF3B2669F02676F;
	fma.rn.f64 	%fd411, %fd410, %fd408, 0d3F1745CBA9AB0956;
	fma.rn.f64 	%fd412, %fd411, %fd408, 0d3F3C71C72D1B5154;
	fma.rn.f64 	%fd413, %fd412, %fd408, 0d3F624924923BE72D;
	fma.rn.f64 	%fd414, %fd413, %fd408, 0d3F8999999999A3C4;
	fma.rn.f64 	%fd415, %fd414, %fd408, 0d3FB5555555555554;
	sub.f64 	%fd416, %fd399, %fd407;
	add.f64 	%fd417, %fd416, %fd416;
	neg.f64 	%fd418, %fd407;
	fma.rn.f64 	%fd419, %fd418, %fd399, %fd417;
	mul.f64 	%fd420, %fd405, %fd419;
	mul.f64 	%fd421, %fd408, %fd415;
	fma.rn.f64 	%fd422, %fd421, %fd407, %fd420;
	xor.b32  	%r579, %r1001, -2147483648;
	mov.b32 	%r580, 1127219200;
	mov.b64 	%fd423, {%r579, %r580};
	sub.f64 	%fd424, %fd423, %fd61;
	fma.rn.f64 	%fd425, %fd424, 0d3FE62E42FEFA39EF, %fd407;
	fma.rn.f64 	%fd426, %fd424, 0dBFE62E42FEFA39EF, %fd425;
	sub.f64 	%fd427, %fd426, %fd407;
	sub.f64 	%fd428, %fd422, %fd427;
	fma.rn.f64 	%fd429, %fd424, 0d3C7ABC9E3B39803F, %fd428;
	add.f64 	%fd1168, %fd425, %fd429;
	bra.uni 	$L__BB1_147;
$L__BB1_146:
	fma.rn.f64 	%fd398, %fd1166, 0d7FF0000000000000, 0d7FF0000000000000;
	{
	.reg .b32 %temp; 
	mov.b64 	{%temp, %r571}, %fd1166;
	}
	and.b32  	%r572, %r571, 2147483647;
	setp.eq.s32 	%p121, %r572, 0;
	selp.f64 	%fd1168, 0dFFF0000000000000, %fd398, %p121;
$L__BB1_147:
	sub.f64 	%fd430, %fd1164, %fd1168;
	add.f64 	%fd1169, %fd1169, %fd430;
$L__BB1_148:
	add.s32 	%r993, %r993, 1;
	setp.ne.s32 	%p123, %r993, %r343;
	@%p123 bra 	$L__BB1_123;
$L__BB1_149:
	st.shared.f64 	[%r5+1712], %fd1169;
	mov.b32 	%r581, 1;
	st.shared.u32 	[%r5+1744], %r581;
	neg.f64 	%fd431, %fd1169;
	fma.rn.f64 	%fd432, %fd1169, 0dBFF71547652B82FE, 0d4338000000000000;
	{
	.reg .b32 %temp; 
	mov.b64 	{%r131, %temp}, %fd432;
	}
	mov.f64 	%fd433, 0dC338000000000000;
	add.rn.f64 	%fd434, %fd432, %fd433;
	fma.rn.f64 	%fd435, %fd434, 0dBFE62E42FEFA39EF, %fd431;
	fma.rn.f64 	%fd436, %fd434, 0dBC7ABC9E3B39803F, %fd435;
	fma.rn.f64 	%fd437, %fd436, 0d3E5ADE1569CE2BDF, 0d3E928AF3FCA213EA;
	fma.rn.f64 	%fd438, %fd437, %fd436, 0d3EC71DEE62401315;
	fma.rn.f64 	%fd439, %fd438, %fd436, 0d3EFA01997C89EB71;
	fma.rn.f64 	%fd440, %fd439, %fd436, 0d3F2A01A014761F65;
	fma.rn.f64 	%fd441, %fd440, %fd436, 0d3F56C16C1852B7AF;
	fma.rn.f64 	%fd442, %fd441, %fd436, 0d3F81111111122322;
	fma.rn.f64 	%fd443, %fd442, %fd436, 0d3FA55555555502A1;
	fma.rn.f64 	%fd444, %fd443, %fd436, 0d3FC5555555555511;
	fma.rn.f64 	%fd445, %fd444, %fd436, 0d3FE000000000000B;
	fma.rn.f64 	%fd446, %fd445, %fd436, 0d3FF0000000000000;
	fma.rn.f64 	%fd447, %fd446, %fd436, 0d3FF0000000000000;
	{
	.reg .b32 %temp; 
	mov.b64 	{%r132, %temp}, %fd447;
	}
	{
	.reg .b32 %temp; 
	mov.b64 	{%temp, %r133}, %fd447;
	}
	shl.b32 	%r582, %r131, 20;
	add.s32 	%r583, %r582, %r133;
	mov.b64 	%fd1171, {%r132, %r583};
	{
	.reg .b32 %temp; 
	mov.b64 	{%temp, %r584}, %fd431;
	}
	mov.b32 	%f16, %r584;
	abs.f32 	%f4, %f16;
	setp.lt.f32 	%p124, %f4, 0f4086232B;
	@%p124 bra 	$L__BB1_152;
	setp.gt.f64 	%p125, %fd1169, 0d0000000000000000;
	mov.f64 	%fd448, 0d7FF0000000000000;
	sub.f64 	%fd449, %fd448, %fd1169;
	selp.f64 	%fd1171, 0d0000000000000000, %fd449, %p125;
	setp.geu.f32 	%p126, %f4, 0f40874800;
	@%p126 bra 	$L__BB1_152;
	shr.u32 	%r585, %r131, 31;
	add.s32 	%r586, %r131, %r585;
	shr.s32 	%r587, %r586, 1;
	shl.b32 	%r588, %r587, 20;
	add.s32 	%r589, %r133, %r588;
	mov.b64 	%fd450, {%r132, %r589};
	sub.s32 	%r590, %r131, %r587;
	shl.b32 	%r591, %r590, 20;
	add.s32 	%r592, %r591, 1072693248;
	mov.b32 	%r593, 0;
	mov.b64 	%fd451, {%r593, %r592};
	mul.f64 	%fd1171, %fd451, %fd450;
$L__BB1_152:
	ld.shared.f64 	%fd452, [%r5+1752];
	sub.f64 	%fd453, %fd452, %fd1171;
	st.shared.f64 	[%r5+1752], %fd453;
	mov.b32 	%r1036, 1;
$L__BB1_153:
	add.s32 	%r135, %r343, 1;
	mad.lo.s32 	%r136, %r343, %r343, %r343;
	setp.lt.s32 	%p127, %r136, 2;
	@%p127 bra 	$L__BB1_260;
	shr.u32 	%r596, %r136, 1;
	min.u32 	%r137, %r596, 120;
	add.s32 	%r597, %r135, %r343;
	cvt.rn.f64.s32 	%fd99, %r597;
	{
	.reg .b32 %temp; 
	mov.b64 	{%temp, %r598}, %fd99;
	}
	mov.f64 	%fd454, 0d4000000000000000;
	{
	.reg .b32 %temp; 
	mov.b64 	{%temp, %r599}, %fd454;
	}
	and.b32  	%r601, %r599, 2146435072;
	setp.eq.s32 	%p128, %r601, 1062207488;
	abs.f64 	%fd100, %fd99;
	setp.lt.s32 	%p129, %r598, 0;
	and.pred  	%p1, %p129, %p128;
	mov.b32 	%r602, 1127219200;
	mov.b32 	%r603, -2147483648;
	mov.b64 	%fd101, {%r603, %r602};
	and.b32  	%r138, %r343, 15;
	and.b32  	%r139, %r343, 7;
	and.b32  	%r140, %r343, 3;
	neg.f64 	%fd455, %fd1159;
	fma.rn.f64 	%fd456, %fd1159, 0dBFF71547652B82FE, 0d4338000000000000;
	{
	.reg .b32 %temp; 
	mov.b64 	{%r604, %temp}, %fd456;
	}
	mov.f64 	%fd457, 0dC338000000000000;
	add.rn.f64 	%fd458, %fd456, %fd457;
	fma.rn.f64 	%fd459, %fd458, 0dBFE62E42FEFA39EF, %fd455;
	fma.rn.f64 	%fd460, %fd458, 0dBC7ABC9E3B39803F, %fd459;
	fma.rn.f64 	%fd461, %fd460, 0d3E5ADE1569CE2BDF, 0d3E928AF3FCA213EA;
	fma.rn.f64 	%fd462, %fd461, %fd460, 0d3EC71DEE62401315;
	fma.rn.f64 	%fd463, %fd462, %fd460, 0d3EFA01997C89EB71;
	fma.rn.f64 	%fd464, %fd463, %fd460, 0d3F2A01A014761F65;
	fma.rn.f64 	%fd465, %fd464, %fd460, 0d3F56C16C1852B7AF;
	fma.rn.f64 	%fd466, %fd465, %fd460, 0d3F81111111122322;
	fma.rn.f64 	%fd467, %fd466, %fd460, 0d3FA55555555502A1;
	fma.rn.f64 	%fd468, %fd467, %fd460, 0d3FC5555555555511;
	fma.rn.f64 	%fd469, %fd468, %fd460, 0d3FE000000000000B;
	fma.rn.f64 	%fd470, %fd469, %fd460, 0d3FF0000000000000;
	fma.rn.f64 	%fd471, %fd470, %fd460, 0d3FF0000000000000;
	{
	.reg .b32 %temp; 
	mov.b64 	{%r605, %temp}, %fd471;
	}
	{
	.reg .b32 %temp; 
	mov.b64 	{%temp, %r606}, %fd471;
	}
	shl.b32 	%r607, %r604, 20;
	add.s32 	%r608, %r607, %r606;
	mov.b64 	%fd102, {%r605, %r608};
	{
	.reg .b32 %temp; 
	mov.b64 	{%temp, %r609}, %fd455;
	}
	mov.b32 	%f17, %r609;
	abs.f32 	%f5, %f17;
	shr.u32 	%r610, %r604, 31;
	add.s32 	%r611, %r604, %r610;
	shr.s32 	%r612, %r611, 1;
	shl.b32 	%r613, %r612, 20;
	add.s32 	%r614, %r606, %r613;
	mov.b64 	%fd472, {%r605, %r614};
	sub.s32 	%r615, %r604, %r612;
	shl.b32 	%r616, %r615, 20;
	add.s32 	%r617, %r616, 1072693248;
	mov.b32 	%r618, 0;
	mov.b64 	%fd473, {%r618, %r617};
	mul.f64 	%fd103, %fd473, %fd472;
	and.b32  	%r141, %r343, 2147483640;
	setp.lt.s32 	%p2, %r485, 1;
	mov.b32 	%r1003, 1;
	mov.u64 	%rd211, d_H;
$L__BB1_155:
	mov.u32 	%r142, %r1003;
	ld.shared.u32 	%r1036, [%r5+1744];
	setp.gt.s32 	%p130, %r1036, 3;
	@%p130 bra 	$L__BB1_260;
	ld.shared.u32 	%r144, [%r5+1748];
	setp.gt.s32 	%p131, %r144, 1999;
	@%p131 bra 	$L__BB1_260;
	setp.eq.s32 	%p132, %r343, 0;
	{ // callseq 1, 0
	.param .b64 param0;
	st.param.f64 	[param0], %fd100;
	.param .b64 retval0;
	call.uni (retval0), 
	__internal_accurate_pow, 
	(
	param0
	);
	ld.param.f64 	%fd474, [retval0];
	} // callseq 1
	neg.f64 	%fd476, %fd474;
	selp.f64 	%fd477, %fd476, %fd474, %p1;
	selp.f64 	%fd478, 0d3FF0000000000000, %fd477, %p132;
	shl.b32 	%r620, %r142, 3;
	cvt.rn.f64.u32 	%fd479, %r620;
	sub.f64 	%fd480, %fd478, %fd479;
	setp.lt.f64 	%p133, %fd480, 0d0000000000000000;
	selp.f64 	%fd481, 0d0000000000000000, %fd480, %p133;
	sqrt.rn.f64 	%fd482, %fd481;
	sub.f64 	%fd483, %fd99, %fd482;
	mul.f64 	%fd484, %fd483, 0d3FE0000000000000;
	cvt.rzi.s32.f64 	%r621, %fd484;
	min.s32 	%r145, %r343, %r621;
	setp.lt.s32 	%p134, %r145, 1;
	@%p134 bra 	$L__BB1_258;
	setp.lt.s32 	%p135, %r343, 1;
	@%p135 bra 	$L__BB1_257;
	mov.b32 	%r1004, 1;
	mov.b32 	%r1005, 0;
	mov.b16 	%rs304, 0;
	mov.u16 	%rs305, %rs304;
$L__BB1_160:
	mov.u32 	%r146, %r1005;
	mov.u32 	%r1005, %r1004;
	add.s16 	%rs304, %rs304, 1;
	add.s16 	%rs305, %rs305, 1;
	ld.shared.u32 	%r629, [%r5+1744];
	setp.gt.s32 	%p139, %r629, 3;
	@%p139 bra 	$L__BB1_258;
	mad.lo.s32 	%r630, %r1005, %r1005, %r1005;
	shr.u32 	%r631, %r630, 1;
	setp.lt.u32 	%p140, %r142, %r631;
	@%p140 bra 	$L__BB1_227;
	setp.lt.u32 	%p141, %r27, 15;
	mov.b32 	%r1029, 0;
	@%p141 bra 	$L__BB1_247;
	mov.b32 	%r1006, 0;
	bra.uni 	$L__BB1_246;
$L__BB1_164:
	setp.lt.u32 	%p150, %r146, 15;
	mov.b32 	%r1009, 0;
	@%p150 bra 	$L__BB1_167;
	and.b32  	%r1009, %r1005, -16;
	mov.b32 	%r1007, 0;
$L__BB1_166:
	.pragma "nounroll";
	add.s32 	%r642, %r5, %r1007;
	mov.b16 	%rs165, 1;
	st.shared.v2.u8 	[%r642+682], {%rs165, %rs165};
	mov.b32 	%r643, 16843009;
	st.shared.u32 	[%r642+684], %r643;
	st.shared.v2.b32 	[%r642+688], {%r643, %r643};
	st.shared.v2.u8 	[%r642+696], {%rs165, %rs165};
	add.s32 	%r1007, %r1007, 16;
	setp.ne.s32 	%p151, %r1007, %r1009;
	@%p151 bra 	$L__BB1_166;
$L__BB1_167:
	and.b32  	%r644, %r1005, 15;
	setp.eq.s32 	%p152, %r644, 0;
	@%p152 bra 	$L__BB1_177;
	cvt.u32.u16 	%r645, %rs305;
	and.b32  	%r155, %r645, 15;
	add.s32 	%r646, %r155, -1;
	setp.lt.u32 	%p153, %r646, 7;
	@%p153 bra 	$L__BB1_170;
	add.s32 	%r647, %r5, %r1009;
	mov.b16 	%rs166, 1;
	st.shared.u8 	[%r647+682], %rs166;
	st.shared.u8 	[%r647+683], %rs166;
	st.shared.u8 	[%r647+684], %rs166;
	st.shared.u8 	[%r647+685], %rs166;
	st.shared.u8 	[%r647+686], %rs166;
	st.shared.u8 	[%r647+687], %rs166;
	st.shared.u8 	[%r647+688], %rs166;
	st.shared.u8 	[%r647+689], %rs166;
	add.s32 	%r1009, %r1009, 8;
$L__BB1_170:
	and.b32  	%r648, %r155, 7;
	setp.eq.s32 	%p154, %r648, 0;
	@%p154 bra 	$L__BB1_177;
	cvt.u32.u16 	%r649, %rs304;
	and.b32  	%r650, %r649, 7;
	and.b32  	%r158, %r649, 3;
	add.s32 	%r651, %r650, -1;
	setp.lt.u32 	%p155, %r651, 3;
	@%p155 bra 	$L__BB1_173;
	add.s32 	%r652, %r5, %r1009;
	mov.b16 	%rs167, 1;
	st.shared.u8 	[%r652+682], %rs167;
	st.shared.u8 	[%r652+683], %rs167;
	st.shared.u8 	[%r652+684], %rs167;
	st.shared.u8 	[%r652+685], %rs167;
	add.s32 	%r1009, %r1009, 4;
$L__BB1_173:
	setp.eq.s32 	%p156, %r158, 0;
	@%p156 bra 	$L__BB1_177;
	add.s32 	%r161, %r5, %r1009;
	mov.b16 	%rs168, 1;
	st.shared.u8 	[%r161+682], %rs168;
	setp.eq.s32 	%p157, %r158, 1;
	@%p157 bra 	$L__BB1_177;
	mov.b16 	%rs169, 1;
	st.shared.u8 	[%r161+683], %rs169;
	setp.eq.s32 	%p158, %r158, 2;
	@%p158 bra 	$L__BB1_177;
	mov.b16 	%rs170, 1;
	st.shared.u8 	[%r161+684], %rs170;
$L__BB1_177:
	setp.lt.u32 	%p159, %r27, 7;
	mov.b32 	%r1026, 0;
	@%p159 bra 	$L__BB1_238;
	mov.b32 	%r1011, 0;
	bra.uni 	$L__BB1_237;
$L__BB1_179:
	ld.shared.u32 	%r700, [%r5+1748];
	add.s32 	%r701, %r700, 1;
	st.shared.u32 	[%r5+1748], %r701;
	mov.b32 	%r1012, 0;
	mov.f64 	%fd1181, %fd1159;
$L__BB1_180:
	add.s32 	%r165, %r5, %r1012;
	ld.shared.u8 	%rs216, [%r165+682];
	setp.ne.s16 	%p167, %rs216, 1;
	@%p167 bra 	$L__BB1_205;
	mad.lo.s32 	%r702, %r1012, 7, %r165;
	ld.shared.f64 	%fd105, [%r702+248];
	setp.gt.f64 	%p168, %fd105, 0d403E000000000000;
	mov.f64 	%fd1176, %fd105;
	@%p168 bra 	$L__BB1_193;
	setp.lt.f64 	%p169, %fd105, 0dC03E000000000000;
	mov.f64 	%fd1176, 0d0000000000000000;
	@%p169 bra 	$L__BB1_193;
	fma.rn.f64 	%fd493, %fd105, 0d3FF71547652B82FE, 0d4338000000000000;
	{
	.reg .b32 %temp; 
	mov.b64 	{%r166, %temp}, %fd493;
	}
	mov.f64 	%fd494, 0dC338000000000000;
	add.rn.f64 	%fd495, %fd493, %fd494;
	fma.rn.f64 	%fd496, %fd495, 0dBFE62E42FEFA39EF, %fd105;
	fma.rn.f64 	%fd497, %fd495, 0dBC7ABC9E3B39803F, %fd496;
	fma.rn.f64 	%fd498, %fd497, 0d3E5ADE1569CE2BDF, 0d3E928AF3FCA213EA;
	fma.rn.f64 	%fd499, %fd498, %fd497, 0d3EC71DEE62401315;
	fma.rn.f64 	%fd500, %fd499, %fd497, 0d3EFA01997C89EB71;
	fma.rn.f64 	%fd501, %fd500, %fd497, 0d3F2A01A014761F65;
	fma.rn.f64 	%fd502, %fd501, %fd497, 0d3F56C16C1852B7AF;
	fma.rn.f64 	%fd503, %fd502, %fd497, 0d3F81111111122322;
	fma.rn.f64 	%fd504, %fd503, %fd497, 0d3FA55555555502A1;
	fma.rn.f64 	%fd505, %fd504, %fd497, 0d3FC5555555555511;
	fma.rn.f64 	%fd506, %fd505, %fd497, 0d3FE000000000000B;
	fma.rn.f64 	%fd507, %fd506, %fd497, 0d3FF0000000000000;
	fma.rn.f64 	%fd508, %fd507, %fd497, 0d3FF0000000000000;
	{
	.reg .b32 %temp; 
	mov.b64 	{%r167, %temp}, %fd508;
	}
	{
	.reg .b32 %temp; 
	mov.b64 	{%temp, %r168}, %fd508;
	}
	shl.b32 	%r703, %r166, 20;
	add.s32 	%r704, %r703, %r168;
	mov.b64 	%fd1173, {%r167, %r704};
	{
	.reg .b32 %temp; 
	mov.b64 	{%temp, %r705}, %fd105;
	}
	mov.b32 	%f18, %r705;
	abs.f32 	%f6, %f18;
	setp.lt.f32 	%p170, %f6, 0f4086232B;
	@%p170 bra 	$L__BB1_186;
	setp.lt.f64 	%p171, %fd105, 0d0000000000000000;
	add.f64 	%fd509, %fd105, 0d7FF0000000000000;
	selp.f64 	%fd1173, 0d0000000000000000, %fd509, %p171;
	setp.geu.f32 	%p172, %f6, 0f40874800;
	@%p172 bra 	$L__BB1_186;
	shr.u32 	%r706, %r166, 31;
	add.s32 	%r707, %r166, %r706;
	shr.s32 	%r708, %r707, 1;
	shl.b32 	%r709, %r708, 20;
	add.s32 	%r710, %r168, %r709;
	mov.b64 	%fd510, {%r167, %r710};
	sub.s32 	%r711, %r166, %r708;
	shl.b32 	%r712, %r711, 20;
	add.s32 	%r713, %r712, 1072693248;
	mov.b32 	%r714, 0;
	mov.b64 	%fd511, {%r714, %r713};
	mul.f64 	%fd1173, %fd511, %fd510;
$L__BB1_186:
	add.f64 	%fd1174, %fd1173, 0d3FF0000000000000;
	{
	.reg .b32 %temp; 
	mov.b64 	{%temp, %r1013}, %fd1174;
	}
	{
	.reg .b32 %temp; 
	mov.b64 	{%r1014, %temp}, %fd1174;
	}
	setp.gt.s32 	%p173, %r1013, 1048575;
	mov.b32 	%r1015, -1023;
	@%p173 bra 	$L__BB1_188;
	mul.f64 	%fd1174, %fd1174, 0d4350000000000000;
	{
	.reg .b32 %temp; 
	mov.b64 	{%temp, %r1013}, %fd1174;
	}
	{
	.reg .b32 %temp; 
	mov.b64 	{%r1014, %temp}, %fd1174;
	}
	mov.b32 	%r1015, -1077;
$L__BB1_188:
	add.s32 	%r717, %r1013, -1;
	setp.lt.u32 	%p174, %r717, 2146435071;
	@%p174 bra 	$L__BB1_190;
	fma.rn.f64 	%fd512, %fd1174, 0d7FF0000000000000, 0d7FF0000000000000;
	{
	.reg .b32 %temp; 
	mov.b64 	{%temp, %r718}, %fd1174;
	}
	and.b32  	%r719, %r718, 2147483647;
	setp.eq.s32 	%p175, %r719, 0;
	selp.f64 	%fd1176, 0dFFF0000000000000, %fd512, %p175;
	bra.uni 	$L__BB1_193;
$L__BB1_190:
	shr.u32 	%r720, %r1013, 20;
	add.s32 	%r1016, %r1015, %r720;
	and.b32  	%r721, %r1013, 1048575;
	or.b32  	%r722, %r721, 1072693248;
	mov.b64 	%fd1175, {%r1014, %r722};
	setp.lt.u32 	%p176, %r722, 1073127583;
	@%p176 bra 	$L__BB1_192;
	{
	.reg .b32 %temp; 
	mov.b64 	{%r723, %temp}, %fd1175;
	}
	{
	.reg .b32 %temp; 
	mov.b64 	{%temp, %r724}, %fd1175;
	}
	add.s32 	%r725, %r724, -1048576;
	mov.b64 	%fd1175, {%r723, %r725};
	add.s32 	%r1016, %r1016, 1;
$L__BB1_192:
	add.f64 	%fd513, %fd1175, 0dBFF0000000000000;
	add.f64 	%fd514, %fd1175, 0d3FF0000000000000;
	rcp.approx.ftz.f64 	%fd515, %fd514;
	neg.f64 	%fd516, %fd514;
	fma.rn.f64 	%fd517, %fd516, %fd515, 0d3FF0000000000000;
	fma.rn.f64 	%fd518, %fd517, %fd517, %fd517;
	fma.rn.f64 	%fd519, %fd518, %fd515, %fd515;
	mul.f64 	%fd520, %fd513, %fd519;
	fma.rn.f64 	%fd521, %fd513, %fd519, %fd520;
	mul.f64 	%fd522, %fd521, %fd521;
	fma.rn.f64 	%fd523, %fd522, 0d3EB1380B3AE80F1E, 0d3ED0EE258B7A8B04;
	fma.rn.f64 	%fd524, %fd523, %fd522, 0d3EF3B2669F02676F;
	fma.rn.f64 	%fd525, %fd524, %fd522, 0d3F1745CBA9AB0956;
	fma.rn.f64 	%fd526, %fd525, %fd522, 0d3F3C71C72D1B5154;
	fma.rn.f64 	%fd527, %fd526, %fd522, 0d3F624924923BE72D;
	fma.rn.f64 	%fd528, %fd527, %fd522, 0d3F8999999999A3C4;
	fma.rn.f64 	%fd529, %fd528, %fd522, 0d3FB5555555555554;
	sub.f64 	%fd530, %fd513, %fd521;
	add.f64 	%fd531, %fd530, %fd530;
	neg.f64 	%fd532, %fd521;
	fma.rn.f64 	%fd533, %fd532, %fd513, %fd531;
	mul.f64 	%fd534, %fd519, %fd533;
	mul.f64 	%fd535, %fd522, %fd529;
	fma.rn.f64 	%fd536, %fd535, %fd521, %fd534;
	xor.b32  	%r726, %r1016, -2147483648;
	mov.b32 	%r727, 1127219200;
	mov.b64 	%fd537, {%r726, %r727};
	sub.f64 	%fd538, %fd537, %fd101;
	fma.rn.f64 	%fd539, %fd538, 0d3FE62E42FEFA39EF, %fd521;
	fma.rn.f64 	%fd540, %fd538, 0dBFE62E42FEFA39EF, %fd539;
	sub.f64 	%fd541, %fd540, %fd521;
	sub.f64 	%fd542, %fd536, %fd541;
	fma.rn.f64 	%fd543, %fd538, 0d3C7ABC9E3B39803F, %fd542;
	add.f64 	%fd1176, %fd539, %fd543;
$L__BB1_193:
	setp.gt.f64 	%p177, %fd105, 0d403E000000000000;
	neg.f64 	%fd119, %fd105;
	setp.lt.f64 	%p178, %fd105, 0dC03E000000000000;
	or.pred  	%p179, %p178, %p177;
	selp.f64 	%fd1180, %fd119, 0d0000000000000000, %p178;
	@%p179 bra 	$L__BB1_204;
	fma.rn.f64 	%fd544, %fd119, 0d3FF71547652B82FE, 0d4338000000000000;
	{
	.reg .b32 %temp; 
	mov.b64 	{%r179, %temp}, %fd544;
	}
	mov.f64 	%fd545, 0dC338000000000000;
	add.rn.f64 	%fd546, %fd544, %fd545;
	fma.rn.f64 	%fd547, %fd546, 0dBFE62E42FEFA39EF, %fd119;
	fma.rn.f64 	%fd548, %fd546, 0dBC7ABC9E3B39803F, %fd547;
	fma.rn.f64 	%fd549, %fd548, 0d3E5ADE1569CE2BDF, 0d3E928AF3FCA213EA;
	fma.rn.f64 	%fd550, %fd549, %fd548, 0d3EC71DEE62401315;
	fma.rn.f64 	%fd551, %fd550, %fd548, 0d3EFA01997C89EB71;
	fma.rn.f64 	%fd552, %fd551, %fd548, 0d3F2A01A014761F65;
	fma.rn.f64 	%fd553, %fd552, %fd548, 0d3F56C16C1852B7AF;
	fma.rn.f64 	%fd554, %fd553, %fd548, 0d3F81111111122322;
	fma.rn.f64 	%fd555, %fd554, %fd548, 0d3FA55555555502A1;
	fma.rn.f64 	%fd556, %fd555, %fd548, 0d3FC5555555555511;
	fma.rn.f64 	%fd557, %fd556, %fd548, 0d3FE000000000000B;
	fma.rn.f64 	%fd558, %fd557, %fd548, 0d3FF0000000000000;
	fma.rn.f64 	%fd559, %fd558, %fd548, 0d3FF0000000000000;
	{
	.reg .b32 %temp; 
	mov.b64 	{%r180, %temp}, %fd559;
	}
	{
	.reg .b32 %temp; 
	mov.b64 	{%temp, %r181}, %fd559;
	}
	shl.b32 	%r728, %r179, 20;
	add.s32 	%r729, %r728, %r181;
	mov.b64 	%fd1177, {%r180, %r729};
	{
	.reg .b32 %temp; 
	mov.b64 	{%temp, %r730}, %fd119;
	}
	mov.b32 	%f19, %r730;
	abs.f32 	%f7, %f19;
	setp.lt.f32 	%p180, %f7, 0f4086232B;
	@%p180 bra 	$L__BB1_197;
	setp.gt.f64 	%p181, %fd105, 0d0000000000000000;
	mov.f64 	%fd560, 0d7FF0000000000000;
	sub.f64 	%fd561, %fd560, %fd105;
	selp.f64 	%fd1177, 0d0000000000000000, %fd561, %p181;
	setp.geu.f32 	%p182, %f7, 0f40874800;
	@%p182 bra 	$L__BB1_197;
	shr.u32 	%r731, %r179, 31;
	add.s32 	%r732, %r179, %r731;
	shr.s32 	%r733, %r732, 1;
	shl.b32 	%r734, %r733, 20;
	add.s32 	%r735, %r181, %r734;
	mov.b64 	%fd562, {%r180, %r735};
	sub.s32 	%r736, %r179, %r733;
	shl.b32 	%r737, %r736, 20;
	add.s32 	%r738, %r737, 1072693248;
	mov.b32 	%r739, 0;
	mov.b64 	%fd563, {%r739, %r738};
	mul.f64 	%fd1177, %fd563, %fd562;
$L__BB1_197:
	add.f64 	%fd1178, %fd1177, 0d3FF0000000000000;
	{
	.reg .b32 %temp; 
	mov.b64 	{%temp, %r1017}, %fd1178;
	}
	{
	.reg .b32 %temp; 
	mov.b64 	{%r1018, %temp}, %fd1178;
	}
	setp.gt.s32 	%p183, %r1017, 1048575;
	mov.b32 	%r1019, -1023;
	@%p183 bra 	$L__BB1_199;
	mul.f64 	%fd1178, %fd1178, 0d4350000000000000;
	{
	.reg .b32 %temp; 
	mov.b64 	{%temp, %r1017}, %fd1178;
	}
	{
	.reg .b32 %temp; 
	mov.b64 	{%r1018, %temp}, %fd1178;
	}
	mov.b32 	%r1019, -1077;
$L__BB1_199:
	add.s32 	%r742, %r1017, -1;
	setp.lt.u32 	%p184, %r742, 2146435071;
	@%p184 bra 	$L__BB1_201;
	fma.rn.f64 	%fd564, %fd1178, 0d7FF0000000000000, 0d7FF0000000000000;
	{
	.reg .b32 %temp; 
	mov.b64 	{%temp, %r743}, %fd1178;
	}
	and.b32  	%r744, %r743, 2147483647;
	setp.eq.s32 	%p185, %r744, 0;
	selp.f64 	%fd1180, 0dFFF0000000000000, %fd564, %p185;
	bra.uni 	$L__BB1_204;
$L__BB1_201:
	shr.u32 	%r745, %r1017, 20;
	add.s32 	%r1020, %r1019, %r745;
	and.b32  	%r746, %r1017, 1048575;
	or.b32  	%r747, %r746, 1072693248;
	mov.b64 	%fd1179, {%r1018, %r747};
	setp.lt.u32 	%p186, %r747, 1073127583;
	@%p186 bra 	$L__BB1_203;
	{
	.reg .b32 %temp; 
	mov.b64 	{%r748, %temp}, %fd1179;
	}
	{
	.reg .b32 %temp; 
	mov.b64 	{%temp, %r749}, %fd1179;
	}
	add.s32 	%r750, %r749, -1048576;
	mov.b64 	%fd1179, {%r748, %r750};
	add.s32 	%r1020, %r1020, 1;
$L__BB1_203:
	add.f64 	%fd565, %fd1179, 0dBFF0000000000000;
	add.f64 	%fd566, %fd1179, 0d3FF0000000000000;
	rcp.approx.ftz.f64 	%fd567, %fd566;
	neg.f64 	%fd568, %fd566;
	fma.rn.f64 	%fd569, %fd568, %fd567, 0d3FF0000000000000;
	fma.rn.f64 	%fd570, %fd569, %fd569, %fd569;
	fma.rn.f64 	%fd571, %fd570, %fd567, %fd567;
	mul.f64 	%fd572, %fd565, %fd571;
	fma.rn.f64 	%fd573, %fd565, %fd571, %fd572;
	mul.f64 	%fd574, %fd573, %fd573;
	fma.rn.f64 	%fd575, %fd574, 0d3EB1380B3AE80F1E, 0d3ED0EE258B7A8B04;
	fma.rn.f64 	%fd576, %fd575, %fd574, 0d3EF3B2669F02676F;
	fma.rn.f64 	%fd577, %fd576, %fd574, 0d3F1745CBA9AB0956;
	fma.rn.f64 	%fd578, %fd577, %fd574, 0d3F3C71C72D1B5154;
	fma.rn.f64 	%fd579, %fd578, %fd574, 0d3F624924923BE72D;
	fma.rn.f64 	%fd580, %fd579, %fd574, 0d3F8999999999A3C4;
	fma.rn.f64 	%fd581, %fd580, %fd574, 0d3FB5555555555554;
	sub.f64 	%fd582, %fd565, %fd573;
	add.f64 	%fd583, %fd582, %fd582;
	neg.f64 	%fd584, %fd573;
	fma.rn.f64 	%fd585, %fd584, %fd565, %fd583;
	mul.f64 	%fd586, %fd571, %fd585;
	mul.f64 	%fd587, %fd574, %fd581;
	fma.rn.f64 	%fd588, %fd587, %fd573, %fd586;
	xor.b32  	%r751, %r1020, -2147483648;
	mov.b32 	%r752, 1127219200;
	mov.b64 	%fd589, {%r751, %r752};
	sub.f64 	%fd590, %fd589, %fd101;
	fma.rn.f64 	%fd591, %fd590, 0d3FE62E42FEFA39EF, %fd573;
	fma.rn.f64 	%fd592, %fd590, 0dBFE62E42FEFA39EF, %fd591;
	sub.f64 	%fd593, %fd592, %fd573;
	sub.f64 	%fd594, %fd588, %fd593;
	fma.rn.f64 	%fd595, %fd590, 0d3C7ABC9E3B39803F, %fd594;
	add.f64 	%fd1180, %fd591, %fd595;
$L__BB1_204:
	sub.f64 	%fd596, %fd1176, %fd1180;
	add.f64 	%fd1181, %fd1181, %fd596;
$L__BB1_205:
	add.s32 	%r1012, %r1012, 1;
	setp.eq.s32 	%p187, %r1012, %r343;
	@%p187 bra 	$L__BB1_206;
	bra.uni 	$L__BB1_180;
$L__BB1_206:
	neg.f64 	%fd597, %fd1181;
	fma.rn.f64 	%fd598, %fd1181, 0dBFF71547652B82FE, 0d4338000000000000;
	{
	.reg .b32 %temp; 
	mov.b64 	{%r201, %temp}, %fd598;
	}
	mov.f64 	%fd599, 0dC338000000000000;
	add.rn.f64 	%fd600, %fd598, %fd599;
	fma.rn.f64 	%fd601, %fd600, 0dBFE62E42FEFA39EF, %fd597;
	fma.rn.f64 	%fd602, %fd600, 0dBC7ABC9E3B39803F, %fd601;
	fma.rn.f64 	%fd603, %fd602, 0d3E5ADE1569CE2BDF, 0d3E928AF3FCA213EA;
	fma.rn.f64 	%fd604, %fd603, %fd602, 0d3EC71DEE62401315;
	fma.rn.f64 	%fd605, %fd604, %fd602, 0d3EFA01997C89EB71;
	fma.rn.f64 	%fd606, %fd605, %fd602, 0d3F2A01A014761F65;
	fma.rn.f64 	%fd607, %fd606, %fd602, 0d3F56C16C1852B7AF;
	fma.rn.f64 	%fd608, %fd607, %fd602, 0d3F81111111122322;
	fma.rn.f64 	%fd609, %fd608, %fd602, 0d3FA55555555502A1;
	fma.rn.f64 	%fd610, %fd609, %fd602, 0d3FC5555555555511;
	fma.rn.f64 	%fd611, %fd610, %fd602, 0d3FE000000000000B;
	fma.rn.f64 	%fd612, %fd611, %fd602, 0d3FF0000000000000;
	fma.rn.f64 	%fd613, %fd612, %fd602, 0d3FF0000000000000;
	{
	.reg .b32 %temp; 
	mov.b64 	{%r202, %temp}, %fd613;
	}
	{
	.reg .b32 %temp; 
	mov.b64 	{%temp, %r203}, %fd613;
	}
	shl.b32 	%r753, %r201, 20;
	add.s32 	%r754, %r753, %r203;
	mov.b64 	%fd1182, {%r202, %r754};
	{
	.reg .b32 %temp; 
	mov.b64 	{%temp, %r755}, %fd597;
	}
	mov.b32 	%f20, %r755;
	abs.f32 	%f8, %f20;
	setp.lt.f32 	%p188, %f8, 0f4086232B;
	@%p188 bra 	$L__BB1_209;
	setp.gt.f64 	%p189, %fd1181, 0d0000000000000000;
	mov.f64 	%fd614, 0d7FF0000000000000;
	sub.f64 	%fd615, %fd614, %fd1181;
	selp.f64 	%fd1182, 0d0000000000000000, %fd615, %p189;
	setp.geu.f32 	%p190, %f8, 0f40874800;
	@%p190 bra 	$L__BB1_209;
	shr.u32 	%r756, %r201, 31;
	add.s32 	%r757, %r201, %r756;
	shr.s32 	%r758, %r757, 1;
	shl.b32 	%r759, %r758, 20;
	add.s32 	%r760, %r203, %r759;
	mov.b64 	%fd616, {%r202, %r760};
	sub.s32 	%r761, %r201, %r758;
	shl.b32 	%r762, %r761, 20;
	add.s32 	%r763, %r762, 1072693248;
	mov.b32 	%r764, 0;
	mov.b64 	%fd617, {%r764, %r763};
	mul.f64 	%fd1182, %fd617, %fd616;
$L__BB1_209:
	ld.shared.f64 	%fd618, [%r5+1752];
	sub.f64 	%fd619, %fd618, %fd1182;
	st.shared.f64 	[%r5+1752], %fd619;
	@%p2 bra 	$L__BB1_224;
	mov.b32 	%r1031, 0;
$L__BB1_211:
	mul.lo.s32 	%r216, %r1031, %r343;
	mov.b16 	%rs313, 0;
	mov.b32 	%r1034, 0;
	@%p159 bra 	$L__BB1_214;
	mov.b16 	%rs313, 0;
	mov.b32 	%r1032, 0;
$L__BB1_213:
	.pragma "nounroll";
	add.s32 	%r768, %r5, %r1032;
	ld.shared.u8 	%rs220, [%r768+651];
	add.s32 	%r769, %r1032, %r216;
	mul.wide.u32 	%rd191, %r769, 4;
	add.s64 	%rd193, %rd211, %rd191;
	ld.const.u8 	%rs221, [%rd193];
	mul.lo.s16 	%rs222, %rs220, %rs221;
	xor.b16  	%rs223, %rs222, %rs313;
	ld.shared.u32 	%r770, [%r768+652];
	bfe.u32 	%r771, %r770, 0, 8;
	cvt.u16.u32 	%rs224, %r771;
	bfe.u32 	%r772, %r770, 8, 8;
	cvt.u16.u32 	%rs225, %r772;
	bfe.u32 	%r773, %r770, 16, 8;
	cvt.u16.u32 	%rs226, %r773;
	bfe.u32 	%r774, %r770, 24, 8;
	cvt.u16.u32 	%rs227, %r774;
	ld.const.u8 	%rs228, [%rd193+4];
	mul.lo.s16 	%rs229, %rs224, %rs228;
	xor.b16  	%rs230, %rs229, %rs223;
	ld.const.u8 	%rs231, [%rd193+8];
	mul.lo.s16 	%rs232, %rs225, %rs231;
	xor.b16  	%rs233, %rs232, %rs230;
	ld.const.u8 	%rs234, [%rd193+12];
	mul.lo.s16 	%rs235, %rs226, %rs234;
	xor.b16  	%rs236, %rs235, %rs233;
	ld.const.u8 	%rs237, [%rd193+16];
	mul.lo.s16 	%rs238, %rs227, %rs237;
	xor.b16  	%rs239, %rs238, %rs236;
	.pragma "used_bytes_mask 7";
	ld.shared.u32 	%r775, [%r768+656];
	bfe.u32 	%r776, %r775, 0, 8;
	cvt.u16.u32 	%rs240, %r776;
	bfe.u32 	%r777, %r775, 8, 8;
	cvt.u16.u32 	%rs241, %r777;
	bfe.u32 	%r778, %r775, 16, 8;
	cvt.u16.u32 	%rs242, %r778;
	ld.const.u8 	%rs243, [%rd193+20];
	mul.lo.s16 	%rs244, %rs240, %rs243;
	xor.b16  	%rs245, %rs244, %rs239;
	ld.const.u8 	%rs246, [%rd193+24];
	mul.lo.s16 	%rs247, %rs241, %rs246;
	xor.b16  	%rs248, %rs247, %rs245;
	ld.const.u8 	%rs249, [%rd193+28];
	mul.lo.s16 	%rs250, %rs242, %rs249;
	xor.b16  	%rs313, %rs250, %rs248;
	add.s32 	%r1032, %r1032, 8;
	setp.ne.s32 	%p192, %r1032, %r141;
	mov.u32 	%r1034, %r141;
	@%p192 bra 	$L__BB1_213;
$L__BB1_214:
	@%p161 bra 	$L__BB1_222;
	add.s32 	%r779, %r139, -1;
	setp.lt.u32 	%p194, %r779, 3;
	@%p194 bra 	$L__BB1_217;
	add.s32 	%r780, %r5, %r1034;
	ld.shared.u8 	%rs252, [%r780+651];
	add.s32 	%r781, %r1034, %r216;
	mul.wide.u32 	%rd194, %r781, 4;
	add.s64 	%rd196, %rd211, %rd194;
	ld.const.u8 	%rs253, [%rd196];
	mul.lo.s16 	%rs254, %rs252, %rs253;
	ld.shared.u8 	%rs255, [%r780+652];
	cvt.u64.u32 	%rd197, %r216;
	cvt.u64.u32 	%rd198, %r1034;
	add.s64 	%rd199, %rd198, %rd197;
	shl.b64 	%rd200, %rd199, 2;
	add.s64 	%rd201, %rd211, %rd200;
	ld.const.u8 	%rs256, [%rd201+4];
	mul.lo.s16 	%rs257, %rs255, %rs256;
	xor.b16  	%rs258, %rs254, %rs257;
	ld.shared.u8 	%rs259, [%r780+653];
	ld.const.u8 	%rs260, [%rd201+8];
	mul.lo.s16 	%rs261, %rs259, %rs260;
	xor.b16  	%rs262, %rs258, %rs261;
	ld.shared.u8 	%rs263, [%r780+654];
	ld.const.u8 	%rs264, [%rd201+12];
	mul.lo.s16 	%rs265, %rs263, %rs264;
	xor.b16  	%rs266, %rs262, %rs265;
	xor.b16  	%rs313, %rs266, %rs313;
	add.s32 	%r1034, %r1034, 4;
$L__BB1_217:
	setp.eq.s32 	%p195, %r140, 0;
	@%p195 bra 	$L__BB1_222;
	setp.eq.s32 	%p196, %r140, 1;
	@%p196 bra 	$L__BB1_220;
	add.s32 	%r782, %r5, %r1034;
	ld.shared.u8 	%rs268, [%r782+651];
	add.s32 	%r783, %r1034, %r216;
	mul.wide.u32 	%rd202, %r783, 4;
	add.s64 	%rd204, %rd211, %rd202;
	ld.const.u8 	%rs269, [%rd204];
	mul.lo.s16 	%rs270, %rs268, %rs269;
	ld.shared.u8 	%rs271, [%r782+652];
	cvt.u64.u32 	%rd205, %r216;
	cvt.u64.u32 	%rd206, %r1034;
	add.s64 	%rd207, %rd206, %rd205;
	shl.b64 	%rd208, %rd207, 2;
	add.s64 	%rd209, %rd211, %rd208;
	ld.const.u8 	%rs272, [%rd209+4];
	mul.lo.s16 	%rs273, %rs271, %rs272;
	xor.b16  	%rs274, %rs270, %rs273;
	xor.b16  	%rs313, %rs274, %rs313;
	add.s32 	%r1034, %r1034, 2;
$L__BB1_220:
	and.b32  	%r784, %r343, 1;
	setp.eq.b32 	%p197, %r784, 1;
	not.pred 	%p198, %p197;
	@%p198 bra 	$L__BB1_222;
	add.s32 	%r785, %r5, %r1034;
	ld.shared.u8 	%rs275, [%r785+651];
	add.s32 	%r786, %r1034, %r216;
	mul.wide.u32 	%rd210, %r786, 4;
	add.s64 	%rd212, %rd211, %rd210;
	ld.const.u8 	%rs276, [%rd212];
	mul.lo.s16 	%rs277, %rs275, %rs276;
	xor.b16  	%rs313, %rs277, %rs313;
$L__BB1_222:
	and.b16  	%rs278, %rs313, 255;
	setp.eq.s16 	%p199, %rs278, 1;
	@%p199 bra 	$L__BB1_227;
	add.s32 	%r1031, %r1031, 1;
	setp.eq.s32 	%p200, %r1031, %r76;
	@%p200 bra 	$L__BB1_224;
	bra.uni 	$L__BB1_211;
$L__BB1_224:
	setp.lt.u32 	%p201, %r27, 7;
	mov.b32 	%r1023, 0;
	@%p201 bra 	$L__BB1_229;
	mov.b32 	%r1021, 0;
	bra.uni 	$L__BB1_228;
$L__BB1_226:
	ld.shared.u32 	%r857, [%r5+1744];
	shl.b32 	%r858, %r857, 3;
	add.s32 	%r859, %r5, %r858;
	st.shared.f64 	[%r859+1712], %fd1181;
	ld.shared.u32 	%r860, [%r5+1744];
	add.s32 	%r861, %r860, 1;
	st.shared.u32 	[%r5+1744], %r861;
$L__BB1_227:
	add.s32 	%r1004, %r1005, 1;
	setp.eq.s32 	%p209, %r1005, %r145;
	@%p209 bra 	$L__BB1_258;
	bra.uni 	$L__BB1_160;
$L__BB1_228:
	.pragma "nounroll";
	add.s32 	%r789, %r5, %r1021;
	ld.shared.u8 	%rs279, [%r789+651];
	cvt.rn.f64.u16 	%fd620, %rs279;
	ld.shared.u32 	%r790, [%r5+1744];
	mad.lo.s32 	%r791, %r790, %r343, %r1021;
	shl.b32 	%r792, %r791, 3;
	add.s32 	%r793, %r5, %r792;
	st.shared.f64 	[%r793+720], %fd620;
	ld.shared.u8 	%rs280, [%r789+652];
	cvt.rn.f64.u16 	%fd621, %rs280;
	ld.shared.u32 	%r794, [%r5+1744];
	mad.lo.s32 	%r795, %r794, %r343, %r1021;
	add.s32 	%r796, %r5, 720;
	shl.b32 	%r797, %r795, 3;
	add.s32 	%r798, %r796, %r797;
	st.shared.f64 	[%r798+8], %fd621;
	ld.shared.u8 	%rs281, [%r789+653];
	cvt.rn.f64.u16 	%fd622, %rs281;
	ld.shared.u32 	%r799, [%r5+1744];
	mad.lo.s32 	%r800, %r799, %r343, %r1021;
	shl.b32 	%r801, %r800, 3;
	add.s32 	%r802, %r796, %r801;
	st.shared.f64 	[%r802+16], %fd622;
	ld.shared.u8 	%rs282, [%r789+654];
	cvt.rn.f64.u16 	%fd623, %rs282;
	ld.shared.u32 	%r803, [%r5+1744];
	mad.lo.s32 	%r804, %r803, %r343, %r1021;
	shl.b32 	%r805, %r804, 3;
	add.s32 	%r806, %r796, %r805;
	st.shared.f64 	[%r806+24], %fd623;
	ld.shared.u8 	%rs283, [%r789+655];
	cvt.rn.f64.u16 	%fd624, %rs283;
	ld.shared.u32 	%r807, [%r5+1744];
	mad.lo.s32 	%r808, %r807, %r343, %r1021;
	shl.b32 	%r809, %r808, 3;
	add.s32 	%r810, %r796, %r809;
	st.shared.f64 	[%r810+32], %fd624;
	ld.shared.u8 	%rs284, [%r789+656];
	cvt.rn.f64.u16 	%fd625, %rs284;
	ld.shared.u32 	%r811, [%r5+1744];
	mad.lo.s32 	%r812, %r811, %r343, %r1021;
	shl.b32 	%r813, %r812, 3;
	add.s32 	%r814, %r796, %r813;
	st.shared.f64 	[%r814+40], %fd625;
	ld.shared.u8 	%rs285, [%r789+657];
	cvt.rn.f64.u16 	%fd626, %rs285;
	ld.shared.u32 	%r815, [%r5+1744];
	mad.lo.s32 	%r816, %r815, %r343, %r1021;
	shl.b32 	%r817, %r816, 3;
	add.s32 	%r818, %r796, %r817;
	st.shared.f64 	[%r818+48], %fd626;
	ld.shared.u8 	%rs286, [%r789+658];
	cvt.rn.f64.u16 	%fd627, %rs286;
	ld.shared.u32 	%r819, [%r5+1744];
	mad.lo.s32 	%r820, %r819, %r343, %r1021;
	shl.b32 	%r821, %r820, 3;
	add.s32 	%r822, %r796, %r821;
	st.shared.f64 	[%r822+56], %fd627;
	add.s32 	%r1021, %r1021, 8;
	setp.eq.s32 	%p202, %r1021, %r141;
	mov.u32 	%r1023, %r141;
	@%p202 bra 	$L__BB1_229;
	bra.uni 	$L__BB1_228;
$L__BB1_229:
	setp.eq.s32 	%p203, %r139, 0;
	@%p203 bra 	$L__BB1_226;
	add.s32 	%r823, %r139, -1;
	setp.lt.u32 	%p204, %r823, 3;
	@%p204 bra 	$L__BB1_232;
	add.s32 	%r824, %r5, %r1023;
	ld.shared.u8 	%rs287, [%r824+651];
	cvt.rn.f64.u16 	%fd628, %rs287;
	ld.shared.u32 	%r825, [%r5+1744];
	mad.lo.s32 	%r826, %r825, %r343, %r1023;
	shl.b32 	%r827, %r826, 3;
	add.s32 	%r828, %r5, %r827;
	st.shared.f64 	[%r828+720], %fd628;
	ld.shared.u8 	%rs288, [%r824+652];
	cvt.rn.f64.u16 	%fd629, %rs288;
	ld.shared.u32 	%r829, [%r5+1744];
	mad.lo.s32 	%r830, %r829, %r343, %r1023;
	add.s32 	%r831, %r5, 720;
	shl.b32 	%r832, %r830, 3;
	add.s32 	%r833, %r831, %r832;
	st.shared.f64 	[%r833+8], %fd629;
	ld.shared.u8 	%rs289, [%r824+653];
	cvt.rn.f64.u16 	%fd630, %rs289;
	ld.shared.u32 	%r834, [%r5+1744];
	mad.lo.s32 	%r835, %r834, %r343, %r1023;
	shl.b32 	%r836, %r835, 3;
	add.s32 	%r837, %r831, %r836;
	st.shared.f64 	[%r837+16], %fd630;
	ld.shared.u8 	%rs290, [%r824+654];
	cvt.rn.f64.u16 	%fd631, %rs290;
	ld.shared.u32 	%r838, [%r5+1744];
	mad.lo.s32 	%r839, %r838, %r343, %r1023;
	shl.b32 	%r840, %r839, 3;
	add.s32 	%r841, %r831, %r840;
	st.shared.f64 	[%r841+24], %fd631;
	add.s32 	%r1023, %r1023, 4;
$L__BB1_232:
	setp.eq.s32 	%p205, %r140, 0;
	@%p205 bra 	$L__BB1_226;
	setp.eq.s32 	%p206, %r140, 1;
	@%p206 bra 	$L__BB1_235;
	add.s32 	%r842, %r5, %r1023;
	ld.shared.u8 	%rs291, [%r842+651];
	cvt.rn.f64.u16 	%fd632, %rs291;
	ld.shared.u32 	%r843, [%r5+1744];
	mad.lo.s32 	%r844, %r843, %r343, %r1023;
	shl.b32 	%r845, %r844, 3;
	add.s32 	%r846, %r5, %r845;
	st.shared.f64 	[%r846+720], %fd632;
	ld.shared.u8 	%rs292, [%r842+652];
	cvt.rn.f64.u16 	%fd633, %rs292;
	ld.shared.u32 	%r847, [%r5+1744];
	mad.lo.s32 	%r848, %r847, %r343, %r1023;
	shl.b32 	%r849, %r848, 3;
	add.s32 	%r850, %r5, %r849;
	st.shared.f64 	[%r850+728], %fd633;
	add.s32 	%r1023, %r1023, 2;
$L__BB1_235:
	and.b32  	%r851, %r343, 1;
	setp.eq.b32 	%p207, %r851, 1;
	not.pred 	%p208, %p207;
	@%p208 bra 	$L__BB1_226;
	add.s32 	%r852, %r5, %r1023;
	ld.shared.u8 	%rs293, [%r852+651];
	cvt.rn.f64.u16 	%fd634, %rs293;
	ld.shared.u32 	%r853, [%r5+1744];
	mad.lo.s32 	%r854, %r853, %r343, %r1023;
	shl.b32 	%r855, %r854, 3;
	add.s32 	%r856, %r5, %r855;
	st.shared.f64 	[%r856+720], %fd634;
	bra.uni 	$L__BB1_226;
$L__BB1_237:
	.pragma "nounroll";
	shl.b32 	%r655, %r1011, 2;
	add.s32 	%r656, %r5, %r655;
	ld.shared.u32 	%r657, [%r656+496];
	add.s32 	%r658, %r5, %r657;
	ld.shared.u8 	%rs171, [%r658+620];
	mad.lo.s32 	%r659, %r1011, -3, %r656;
	ld.shared.u8 	%rs172, [%r659+682];
	xor.b16  	%rs173, %rs172, %rs171;
	st.shared.u8 	[%r658+651], %rs173;
	ld.shared.u32 	%r660, [%r656+500];
	add.s32 	%r661, %r5, %r660;
	ld.shared.u8 	%rs174, [%r661+620];
	ld.shared.u8 	%rs175, [%r659+683];
	xor.b16  	%rs176, %rs175, %rs174;
	st.shared.u8 	[%r661+651], %rs176;
	ld.shared.u32 	%r662, [%r656+504];
	add.s32 	%r663, %r5, %r662;
	ld.shared.u8 	%rs177, [%r663+620];
	ld.shared.u8 	%rs178, [%r659+684];
	xor.b16  	%rs179, %rs178, %rs177;
	st.shared.u8 	[%r663+651], %rs179;
	ld.shared.u32 	%r664, [%r656+508];
	add.s32 	%r665, %r5, %r664;
	ld.shared.u8 	%rs180, [%r665+620];
	ld.shared.u8 	%rs181, [%r659+685];
	xor.b16  	%rs182, %rs181, %rs180;
	st.shared.u8 	[%r665+651], %rs182;
	ld.shared.u32 	%r666, [%r656+512];
	add.s32 	%r667, %r5, %r666;
	ld.shared.u8 	%rs183, [%r667+620];
	ld.shared.u8 	%rs184, [%r659+686];
	xor.b16  	%rs185, %rs184, %rs183;
	st.shared.u8 	[%r667+651], %rs185;
	ld.shared.u32 	%r668, [%r656+516];
	add.s32 	%r669, %r5, %r668;
	ld.shared.u8 	%rs186, [%r669+620];
	ld.shared.u8 	%rs187, [%r659+687];
	xor.b16  	%rs188, %rs187, %rs186;
	st.shared.u8 	[%r669+651], %rs188;
	ld.shared.u32 	%r670, [%r656+520];
	add.s32 	%r671, %r5, %r670;
	ld.shared.u8 	%rs189, [%r671+620];
	ld.shared.u8 	%rs190, [%r659+688];
	xor.b16  	%rs191, %rs190, %rs189;
	st.shared.u8 	[%r671+651], %rs191;
	ld.shared.u32 	%r672, [%r656+524];
	add.s32 	%r673, %r5, %r672;
	ld.shared.u8 	%rs192, [%r673+620];
	ld.shared.u8 	%rs193, [%r659+689];
	xor.b16  	%rs194, %rs193, %rs192;
	st.shared.u8 	[%r673+651], %rs194;
	add.s32 	%r1011, %r1011, 8;
	setp.eq.s32 	%p160, %r1011, %r141;
	mov.u32 	%r1026, %r141;
	@%p160 bra 	$L__BB1_238;
	bra.uni 	$L__BB1_237;
$L__BB1_238:
	setp.eq.s32 	%p161, %r139, 0;
	@%p161 bra 	$L__BB1_179;
	add.s32 	%r674, %r139, -1;
	setp.lt.u32 	%p162, %r674, 3;
	@%p162 bra 	$L__BB1_241;
	shl.b32 	%r675, %r1026, 2;
	add.s32 	%r676, %r5, %r675;
	ld.shared.u32 	%r677, [%r676+496];
	add.s32 	%r678, %r5, %r677;
	ld.shared.u8 	%rs195, [%r678+620];
	mad.lo.s32 	%r679, %r1026, -3, %r676;
	ld.shared.u8 	%rs196, [%r679+682];
	xor.b16  	%rs197, %rs196, %rs195;
	st.shared.u8 	[%r678+651], %rs197;
	ld.shared.u32 	%r680, [%r676+500];
	add.s32 	%r681, %r5, %r680;
	ld.shared.u8 	%rs198, [%r681+620];
	ld.shared.u8 	%rs199, [%r679+683];
	xor.b16  	%rs200, %rs199, %rs198;
	st.shared.u8 	[%r681+651], %rs200;
	ld.shared.u32 	%r682, [%r676+504];
	add.s32 	%r683, %r5, %r682;
	ld.shared.u8 	%rs201, [%r683+620];
	ld.shared.u8 	%rs202, [%r679+684];
	xor.b16  	%rs203, %rs202, %rs201;
	st.shared.u8 	[%r683+651], %rs203;
	ld.shared.u32 	%r684, [%r676+508];
	add.s32 	%r685, %r5, %r684;
	ld.shared.u8 	%rs204, [%r685+620];
	ld.shared.u8 	%rs205, [%r679+685];
	xor.b16  	%rs206, %rs205, %rs204;
	st.shared.u8 	[%r685+651], %rs206;
	add.s32 	%r1026, %r1026, 4;
$L__BB1_241:
	setp.eq.s32 	%p163, %r140, 0;
	@%p163 bra 	$L__BB1_179;
	setp.eq.s32 	%p164, %r140, 1;
	@%p164 bra 	$L__BB1_244;
	shl.b32 	%r686, %r1026, 2;
	add.s32 	%r687, %r5, %r686;
	ld.shared.u32 	%r688, [%r687+496];
	add.s32 	%r689, %r5, %r688;
	ld.shared.u8 	%rs207, [%r689+620];
	mad.lo.s32 	%r690, %r1026, -3, %r687;
	ld.shared.u8 	%rs208, [%r690+682];
	xor.b16  	%rs209, %rs208, %rs207;
	st.shared.u8 	[%r689+651], %rs209;
	ld.shared.u32 	%r691, [%r687+500];
	add.s32 	%r692, %r5, %r691;
	ld.shared.u8 	%rs210, [%r692+620];
	ld.shared.u8 	%rs211, [%r690+683];
	xor.b16  	%rs212, %rs211, %rs210;
	st.shared.u8 	[%r692+651], %rs212;
	add.s32 	%r1026, %r1026, 2;
$L__BB1_244:
	and.b32  	%r693, %r343, 1;
	setp.eq.b32 	%p165, %r693, 1;
	not.pred 	%p166, %p165;
	@%p166 bra 	$L__BB1_179;
	shl.b32 	%r694, %r1026, 2;
	add.s32 	%r695, %r5, %r694;
	ld.shared.u32 	%r696, [%r695+496];
	add.s32 	%r697, %r5, %r696;
	ld.shared.u8 	%rs213, [%r697+620];
	mad.lo.s32 	%r698, %r1026, -3, %r695;
	ld.shared.u8 	%rs214, [%r698+682];
	xor.b16  	%rs215, %rs214, %rs213;
	st.shared.u8 	[%r697+651], %rs215;
	bra.uni 	$L__BB1_179;
$L__BB1_246:
	.pragma "nounroll";
	add.s32 	%r634, %r5, %r1006;
	mov.b16 	%rs159, 0;
	st.shared.v2.u8 	[%r634+682], {%rs159, %rs159};
	mov.b32 	%r635, 0;
	st.shared.u32 	[%r634+684], %r635;
	st.shared.v2.b32 	[%r634+688], {%r635, %r635};
	st.shared.v2.u8 	[%r634+696], {%rs159, %rs159};
	add.s32 	%r1006, %r1006, 16;
	and.b32  	%r1029, %r343, 2147483632;
	setp.eq.s32 	%p142, %r1006, %r1029;
	@%p142 bra 	$L__BB1_247;
	bra.uni 	$L__BB1_246;
$L__BB1_247:
	setp.eq.s32 	%p143, %r138, 0;
	@%p143 bra 	$L__BB1_164;
	add.s32 	%r636, %r138, -1;
	setp.lt.u32 	%p144, %r636, 7;
	@%p144 bra 	$L__BB1_250;
	add.s32 	%r637, %r5, %r1029;
	mov.b16 	%rs160, 0;
	st.shared.u8 	[%r637+682], %rs160;
	st.shared.u8 	[%r637+683], %rs160;
	st.shared.u8 	[%r637+684], %rs160;
	st.shared.u8 	[%r637+685], %rs160;
	st.shared.u8 	[%r637+686], %rs160;
	st.shared.u8 	[%r637+687], %rs160;
	st.shared.u8 	[%r637+688], %rs160;
	st.shared.u8 	[%r637+689], %rs160;
	add.s32 	%r1029, %r1029, 8;
$L__BB1_250:
	setp.eq.s32 	%p145, %r139, 0;
	@%p145 bra 	$L__BB1_164;
	add.s32 	%r638, %r139, -1;
	setp.lt.u32 	%p146, %r638, 3;
	@%p146 bra 	$L__BB1_253;
	add.s32 	%r639, %r5, %r1029;
	mov.b16 	%rs161, 0;
	st.shared.u8 	[%r639+682], %rs161;
	st.shared.u8 	[%r639+683], %rs161;
	st.shared.u8 	[%r639+684], %rs161;
	st.shared.u8 	[%r639+685], %rs161;
	add.s32 	%r1029, %r1029, 4;
$L__BB1_253:
	setp.eq.s32 	%p147, %r140, 0;
	@%p147 bra 	$L__BB1_164;
	setp.eq.s32 	%p148, %r140, 1;
	add.s32 	%r214, %r5, %r1029;
	mov.b16 	%rs162, 0;
	st.shared.u8 	[%r214+682], %rs162;
	@%p148 bra 	$L__BB1_164;
	setp.eq.s32 	%p149, %r140, 2;
	mov.b16 	%rs163, 0;
	st.shared.u8 	[%r214+683], %rs163;
	@%p149 bra 	$L__BB1_164;
	mov.b16 	%rs164, 0;
	st.shared.u8 	[%r214+684], %rs164;
	bra.uni 	$L__BB1_164;
$L__BB1_257:
	setp.geu.f32 	%p136, %f5, 0f40874800;
	setp.lt.f32 	%p137, %f5, 0f4086232B;
	mov.b16 	%rs156, 1;
	st.shared.u8 	[%r5+682], %rs156;
	add.s32 	%r622, %r144, 1;
	st.shared.u32 	[%r5+1748], %r622;
	setp.gt.f64 	%p138, %fd1159, 0d0000000000000000;
	mov.f64 	%fd485, 0d7FF0000000000000;
	sub.f64 	%fd486, %fd485, %fd1159;
	selp.f64 	%fd487, 0d0000000000000000, %fd486, %p138;
	selp.f64 	%fd488, %fd487, %fd103, %p136;
	selp.f64 	%fd489, %fd102, %fd488, %p137;
	ld.shared.f64 	%fd490, [%r5+1752];
	sub.f64 	%fd491, %fd490, %fd489;
	st.shared.f64 	[%r5+1752], %fd491;
	shl.b32 	%r623, %r1036, 3;
	add.s32 	%r624, %r5, %r623;
	st.shared.f64 	[%r624+1712], %fd1159;
	ld.shared.u32 	%r625, [%r5+1744];
	add.s32 	%r626, %r625, 1;
	st.shared.u32 	[%r5+1744], %r626;
$L__BB1_258:
	add.s32 	%r1003, %r142, 1;
	setp.ne.s32 	%p210, %r142, %r137;
	@%p210 bra 	$L__BB1_155;
	ld.shared.u32 	%r1036, [%r5+1744];
$L__BB1_260:
	setp.eq.s32 	%p211, %r1036, 0;
	@%p211 bra 	$L__BB1_287;
	setp.lt.s32 	%p212, %r343, 1;
	@%p212 bra 	$L__BB1_277;
	setp.eq.s32 	%p213, %r27, 0;
	mov.b64 	%rd329, 0;
	@%p213 bra 	$L__BB1_272;
	and.b32  	%r228, %r343, 2147483646;
	mov.b32 	%r1038, 0;
$L__BB1_264:
	mul.wide.u32 	%rd214, %r1038, 8;
	add.s64 	%rd19, %rd343, %rd214;
	ld.local.f64 	%fd140, [%rd19];
	fma.rn.f64 	%fd635, %fd140, 0d3FF71547652B82FE, 0d4338000000000000;
	{
	.reg .b32 %temp; 
	mov.b64 	{%r235, %temp}, %fd635;
	}
	mov.f64 	%fd636, 0dC338000000000000;
	add.rn.f64 	%fd637, %fd635, %fd636;
	fma.rn.f64 	%fd638, %fd637, 0dBFE62E42FEFA39EF, %fd140;
	fma.rn.f64 	%fd639, %fd637, 0dBC7ABC9E3B39803F, %fd638;
	fma.rn.f64 	%fd640, %fd639, 0d3E5ADE1569CE2BDF, 0d3E928AF3FCA213EA;
	fma.rn.f64 	%fd641, %fd640, %fd639, 0d3EC71DEE62401315;
	fma.rn.f64 	%fd642, %fd641, %fd639, 0d3EFA01997C89EB71;
	fma.rn.f64 	%fd643, %fd642, %fd639, 0d3F2A01A014761F65;
	fma.rn.f64 	%fd644, %fd643, %fd639, 0d3F56C16C1852B7AF;
	fma.rn.f64 	%fd645, %fd644, %fd639, 0d3F81111111122322;
	fma.rn.f64 	%fd646, %fd645, %fd639, 0d3FA55555555502A1;
	fma.rn.f64 	%fd647, %fd646, %fd639, 0d3FC5555555555511;
	fma.rn.f64 	%fd648, %fd647, %fd639, 0d3FE000000000000B;
	fma.rn.f64 	%fd649, %fd648, %fd639, 0d3FF0000000000000;
	fma.rn.f64 	%fd650, %fd649, %fd639, 0d3FF0000000000000;
	{
	.reg .b32 %temp; 
	mov.b64 	{%r236, %temp}, %fd650;
	}
	{
	.reg .b32 %temp; 
	mov.b64 	{%temp, %r237}, %fd650;
	}
	shl.b32 	%r863, %r235, 20;
	add.s32 	%r864, %r863, %r237;
	mov.b64 	%fd1183, {%r236, %r864};
	{
	.reg .b32 %temp; 
	mov.b64 	{%temp, %r865}, %fd140;
	}
	mov.b32 	%f21, %r865;
	abs.f32 	%f9, %f21;
	setp.lt.f32 	%p214, %f9, 0f4086232B;
	@%p214 bra 	$L__BB1_267;
	setp.lt.f64 	%p215, %fd140, 0d0000000000000000;
	add.f64 	%fd651, %fd140, 0d7FF0000000000000;
	selp.f64 	%fd1183, 0d0000000000000000, %fd651, %p215;
	setp.geu.f32 	%p216, %f9, 0f40874800;
	@%p216 bra 	$L__BB1_267;
	shr.u32 	%r866, %r235, 31;
	add.s32 	%r867, %r235, %r866;
	shr.s32 	%r868, %r867, 1;
	shl.b32 	%r869, %r868, 20;
	add.s32 	%r870, %r237, %r869;
	mov.b64 	%fd652, {%r236, %r870};
	sub.s32 	%r871, %r235, %r868;
	shl.b32 	%r872, %r871, 20;
	add.s32 	%r873, %r872, 1072693248;
	mov.b32 	%r874, 0;
	mov.b64 	%fd653, {%r874, %r873};
	mul.f64 	%fd1183, %fd653, %fd652;
$L__BB1_267:
	add.f64 	%fd654, %fd1183, 0d3FF0000000000000;
	rcp.rn.f64 	%fd655, %fd654;
	add.s64 	%rd20, %rd4, %rd214;
	mov.f64 	%fd656, 0d3FF0000000000000;
	sub.f64 	%fd657, %fd656, %fd655;
	add.s64 	%rd21, %rd3, %rd214;
	max.f64 	%fd658, %fd655, 0d3E112E0BE826D695;
	min.f64 	%fd659, %fd658, 0d3FEFFFFFFF768FA1;
	st.local.f64 	[%rd20], %fd659;
	max.f64 	%fd660, %fd657, 0d3E112E0BE826D695;
	min.f64 	%fd661, %fd660, 0d3FEFFFFFFF768FA1;
	st.local.f64 	[%rd21], %fd661;
	ld.local.f64 	%fd145, [%rd19+8];
	fma.rn.f64 	%fd662, %fd145, 0d3FF71547652B82FE, 0d4338000000000000;
	{
	.reg .b32 %temp; 
	mov.b64 	{%r238, %temp}, %fd662;
	}
	mov.f64 	%fd663, 0dC338000000000000;
	add.rn.f64 	%fd664, %fd662, %fd663;
	fma.rn.f64 	%fd665, %fd664, 0dBFE62E42FEFA39EF, %fd145;
	fma.rn.f64 	%fd666, %fd664, 0dBC7ABC9E3B39803F, %fd665;
	fma.rn.f64 	%fd667, %fd666, 0d3E5ADE1569CE2BDF, 0d3E928AF3FCA213EA;
	fma.rn.f64 	%fd668, %fd667, %fd666, 0d3EC71DEE62401315;
	fma.rn.f64 	%fd669, %fd668, %fd666, 0d3EFA01997C89EB71;
	fma.rn.f64 	%fd670, %fd669, %fd666, 0d3F2A01A014761F65;
	fma.rn.f64 	%fd671, %fd670, %fd666, 0d3F56C16C1852B7AF;
	fma.rn.f64 	%fd672, %fd671, %fd666, 0d3F81111111122322;
	fma.rn.f64 	%fd673, %fd672, %fd666, 0d3FA55555555502A1;
	fma.rn.f64 	%fd674, %fd673, %fd666, 0d3FC5555555555511;
	fma.rn.f64 	%fd675, %fd674, %fd666, 0d3FE000000000000B;
	fma.rn.f64 	%fd676, %fd675, %fd666, 0d3FF0000000000000;
	fma.rn.f64 	%fd677, %fd676, %fd666, 0d3FF0000000000000;
	{
	.reg .b32 %temp; 
	mov.b64 	{%r239, %temp}, %fd677;
	}
	{
	.reg .b32 %temp; 
	mov.b64 	{%temp, %r240}, %fd677;
	}
	shl.b32 	%r875, %r238, 20;
	add.s32 	%r876, %r875, %r240;
	mov.b64 	%fd1184, {%r239, %r876};
	{
	.reg .b32 %temp; 
	mov.b64 	{%temp, %r877}, %fd145;
	}
	mov.b32 	%f22, %r877;
	abs.f32 	%f10, %f22;
	setp.lt.f32 	%p217, %f10, 0f4086232B;
	@%p217 bra 	$L__BB1_270;
	setp.lt.f64 	%p218, %fd145, 0d0000000000000000;
	add.f64 	%fd678, %fd145, 0d7FF0000000000000;
	selp.f64 	%fd1184, 0d0000000000000000, %fd678, %p218;
	setp.geu.f32 	%p219, %f10, 0f40874800;
	@%p219 bra 	$L__BB1_270;
	shr.u32 	%r878, %r238, 31;
	add.s32 	%r879, %r238, %r878;
	shr.s32 	%r880, %r879, 1;
	shl.b32 	%r881, %r880, 20;
	add.s32 	%r882, %r240, %r881;
	mov.b64 	%fd679, {%r239, %r882};
	sub.s32 	%r883, %r238, %r880;
	shl.b32 	%r884, %r883, 20;
	add.s32 	%r885, %r884, 1072693248;
	mov.b32 	%r886, 0;
	mov.b64 	%fd680, {%r886, %r885};
	mul.f64 	%fd1184, %fd680, %fd679;
$L__BB1_270:
	add.f64 	%fd681, %fd1184, 0d3FF0000000000000;
	rcp.rn.f64 	%fd682, %fd681;
	mov.f64 	%fd683, 0d3FF0000000000000;
	sub.f64 	%fd684, %fd683, %fd682;
	max.f64 	%fd685, %fd682, 0d3E112E0BE826D695;
	min.f64 	%fd686, %fd685, 0d3FEFFFFFFF768FA1;
	st.local.f64 	[%rd20+8], %fd686;
	max.f64 	%fd687, %fd684, 0d3E112E0BE826D695;
	min.f64 	%fd688, %fd687, 0d3FEFFFFFFF768FA1;
	st.local.f64 	[%rd21+8], %fd688;
	add.s32 	%r1038, %r1038, 2;
	setp.ne.s32 	%p220, %r1038, %r228;
	@%p220 bra 	$L__BB1_264;
	cvt.u64.u32 	%rd329, %r228;
$L__BB1_272:
	and.b32  	%r887, %r343, 1;
	setp.eq.b32 	%p221, %r887, 1;
	not.pred 	%p222, %p221;
	@%p222 bra 	$L__BB1_277;
	shl.b64 	%rd216, %rd329, 3;
	add.s64 	%rd217, %rd343, %rd216;
	ld.local.f64 	%fd150, [%rd217];
	fma.rn.f64 	%fd689, %fd150, 0d3FF71547652B82FE, 0d4338000000000000;
	{
	.reg .b32 %temp; 
	mov.b64 	{%r242, %temp}, %fd689;
	}
	mov.f64 	%fd690, 0dC338000000000000;
	add.rn.f64 	%fd691, %fd689, %fd690;
	fma.rn.f64 	%fd692, %fd691, 0dBFE62E42FEFA39EF, %fd150;
	fma.rn.f64 	%fd693, %fd691, 0dBC7ABC9E3B39803F, %fd692;
	fma.rn.f64 	%fd694, %fd693, 0d3E5ADE1569CE2BDF, 0d3E928AF3FCA213EA;
	fma.rn.f64 	%fd695, %fd694, %fd693, 0d3EC71DEE62401315;
	fma.rn.f64 	%fd696, %fd695, %fd693, 0d3EFA01997C89EB71;
	fma.rn.f64 	%fd697, %fd696, %fd693, 0d3F2A01A014761F65;
	fma.rn.f64 	%fd698, %fd697, %fd693, 0d3F56C16C1852B7AF;
	fma.rn.f64 	%fd699, %fd698, %fd693, 0d3F81111111122322;
	fma.rn.f64 	%fd700, %fd699, %fd693, 0d3FA55555555502A1;
	fma.rn.f64 	%fd701, %fd700, %fd693, 0d3FC5555555555511;
	fma.rn.f64 	%fd702, %fd701, %fd693, 0d3FE000000000000B;
	fma.rn.f64 	%fd703, %fd702, %fd693, 0d3FF0000000000000;
	fma.rn.f64 	%fd704, %fd703, %fd693, 0d3FF0000000000000;
	{
	.reg .b32 %temp; 
	mov.b64 	{%r243, %temp}, %fd704;
	}
	{
	.reg .b32 %temp; 
	mov.b64 	{%temp, %r244}, %fd704;
	}
	shl.b32 	%r888, %r242, 20;
	add.s32 	%r889, %r888, %r244;
	mov.b64 	%fd1185, {%r243, %r889};
	{
	.reg .b32 %temp; 
	mov.b64 	{%temp, %r890}, %fd150;
	}
	mov.b32 	%f23, %r890;
	abs.f32 	%f11, %f23;
	setp.lt.f32 	%p223, %f11, 0f4086232B;
	@%p223 bra 	$L__BB1_276;
	setp.lt.f64 	%p224, %fd150, 0d0000000000000000;
	add.f64 	%fd705, %fd150, 0d7FF0000000000000;
	selp.f64 	%fd1185, 0d0000000000000000, %fd705, %p224;
	setp.geu.f32 	%p225, %f11, 0f40874800;
	@%p225 bra 	$L__BB1_276;
	shr.u32 	%r891, %r242, 31;
	add.s32 	%r892, %r242, %r891;
	shr.s32 	%r893, %r892, 1;
	shl.b32 	%r894, %r893, 20;
	add.s32 	%r895, %r244, %r894;
	mov.b64 	%fd706, {%r243, %r895};
	sub.s32 	%r896, %r242, %r893;
	shl.b32 	%r897, %r896, 20;
	add.s32 	%r898, %r897, 1072693248;
	mov.b32 	%r899, 0;
	mov.b64 	%fd707, {%r899, %r898};
	mul.f64 	%fd1185, %fd707, %fd706;
$L__BB1_276:
	add.f64 	%fd708, %fd1185, 0d3FF0000000000000;
	rcp.rn.f64 	%fd709, %fd708;
	add.s64 	%rd219, %rd4, %rd216;
	mov.f64 	%fd710, 0d3FF0000000000000;
	sub.f64 	%fd711, %fd710, %fd709;
	add.s64 	%rd220, %rd3, %rd216;
	max.f64 	%fd712, %fd709, 0d3E112E0BE826D695;
	min.f64 	%fd713, %fd712, 0d3FEFFFFFFF768FA1;
	st.local.f64 	[%rd219], %fd713;
	max.f64 	%fd714, %fd711, 0d3E112E0BE826D695;
	min.f64 	%fd715, %fd714, 0d3FEFFFFFFF768FA1;
	st.local.f64 	[%rd220], %fd715;
$L__BB1_277:
	mov.b64 	%rd221, 0;
	st.local.u64 	[%rd340], %rd221;
	st.local.u64 	[%rd340+8], %rd221;
	st.local.u64 	[%rd340+16], %rd221;
	st.local.u64 	[%rd340+24], %rd221;
	add.s64 	%rd24, %rd340, 32;
	st.local.u64 	[%rd340+32], %rd221;
	st.local.u64 	[%rd340+40], %rd221;
	st.local.u64 	[%rd340+48], %rd221;
	st.local.u64 	[%rd340+56], %rd221;
	add.s64 	%rd338, %rd340, 64;
	st.local.u64 	[%rd340+64], %rd221;
	st.local.u64 	[%rd340+72], %rd221;
	st.local.u64 	[%rd340+80], %rd221;
	st.local.u64 	[%rd340+88], %rd221;
	st.local.u64 	[%rd340+96], %rd221;
	st.local.u64 	[%rd340+104], %rd221;
	st.local.u64 	[%rd340+112], %rd221;
	st.local.u64 	[%rd340+120], %rd221;
	st.local.u64 	[%rd340+128], %rd221;
	st.local.u64 	[%rd340+136], %rd221;
	st.local.u64 	[%rd340+144], %rd221;
	st.local.u64 	[%rd340+152], %rd221;
	st.local.u64 	[%rd340+160], %rd221;
	st.local.u64 	[%rd340+168], %rd221;
	st.local.u64 	[%rd340+176], %rd221;
	st.local.u64 	[%rd340+184], %rd221;
	st.local.u64 	[%rd340+192], %rd221;
	st.local.u64 	[%rd340+200], %rd221;
	st.local.u64 	[%rd340+208], %rd221;
	st.local.u64 	[%rd340+216], %rd221;
	st.local.u64 	[%rd340+224], %rd221;
	st.local.u64 	[%rd340+232], %rd221;
	st.local.u64 	[%rd340+240], %rd221;
	st.local.u64 	[%rd341], %rd221;
	st.local.u64 	[%rd341+8], %rd221;
	st.local.u64 	[%rd341+16], %rd221;
	st.local.u64 	[%rd341+24], %rd221;
	add.s64 	%rd26, %rd341, 32;
	st.local.u64 	[%rd341+32], %rd221;
	st.local.u64 	[%rd341+40], %rd221;
	st.local.u64 	[%rd341+48], %rd221;
	st.local.u64 	[%rd341+56], %rd221;
	add.s64 	%rd336, %rd341, 64;
	st.local.u64 	[%rd341+64], %rd221;
	st.local.u64 	[%rd341+72], %rd221;
	st.local.u64 	[%rd341+80], %rd221;
	st.local.u64 	[%rd341+88], %rd221;
	st.local.u64 	[%rd341+96], %rd221;
	st.local.u64 	[%rd341+104], %rd221;
	st.local.u64 	[%rd341+112], %rd221;
	st.local.u64 	[%rd341+120], %rd221;
	st.local.u64 	[%rd341+128], %rd221;
	st.local.u64 	[%rd341+136], %rd221;
	st.local.u64 	[%rd341+144], %rd221;
	st.local.u64 	[%rd341+152], %rd221;
	st.local.u64 	[%rd341+160], %rd221;
	st.local.u64 	[%rd341+168], %rd221;
	st.local.u64 	[%rd341+176], %rd221;
	st.local.u64 	[%rd341+184], %rd221;
	st.local.u64 	[%rd341+192], %rd221;
	st.local.u64 	[%rd341+200], %rd221;
	st.local.u64 	[%rd341+208], %rd221;
	st.local.u64 	[%rd341+216], %rd221;
	st.local.u64 	[%rd341+224], %rd221;
	st.local.u64 	[%rd341+232], %rd221;
	st.local.u64 	[%rd341+240], %rd221;
	setp.lt.s32 	%p226, %r1036, 1;
	@%p226 bra 	$L__BB1_352;
	and.b32  	%r245, %r343, 7;
	add.s32 	%r246, %r245, -1;
	and.b32  	%r247, %r343, 3;
	and.b32  	%r248, %r343, 2147483640;
	and.b32  	%r249, %r343, 1;
	neg.s32 	%r250, %r248;
	and.b32  	%r901, %r3, 7;
	mov.u32 	%r902, _ZZ27decode_columns_kernel_fixedPdS_S_diiiE6states;
	mad.lo.s32 	%r903, %r901, 1760, %r902;
	add.s32 	%r251, %r903, 776;
	shl.b32 	%r252, %r343, 3;
	mov.b32 	%r1039, 0;
$L__BB1_279:
	shl.b32 	%r904, %r1039, 3;
	add.s32 	%r905, %r5, %r904;
	ld.shared.f64 	%fd155, [%r905+1712];
	neg.f64 	%fd716, %fd155;
	fma.rn.f64 	%fd717, %fd155, 0dBFF71547652B82FE, 0d4338000000000000;
	{
	.reg .b32 %temp; 
	mov.b64 	{%r254, %temp}, %fd717;
	}
	mov.f64 	%fd718, 0dC338000000000000;
	add.rn.f64 	%fd719, %fd717, %fd718;
	fma.rn.f64 	%fd720, %fd719, 0dBFE62E42FEFA39EF, %fd716;
	fma.rn.f64 	%fd721, %fd719, 0dBC7ABC9E3B39803F, %fd720;
	fma.rn.f64 	%fd722, %fd721, 0d3E5ADE1569CE2BDF, 0d3E928AF3FCA213EA;
	fma.rn.f64 	%fd723, %fd722, %fd721, 0d3EC71DEE62401315;
	fma.rn.f64 	%fd724, %fd723, %fd721, 0d3EFA01997C89EB71;
	fma.rn.f64 	%fd725, %fd724, %fd721, 0d3F2A01A014761F65;
	fma.rn.f64 	%fd726, %fd725, %fd721, 0d3F56C16C1852B7AF;
	fma.rn.f64 	%fd727, %fd726, %fd721, 0d3F81111111122322;
	fma.rn.f64 	%fd728, %fd727, %fd721, 0d3FA55555555502A1;
	fma.rn.f64 	%fd729, %fd728, %fd721, 0d3FC5555555555511;
	fma.rn.f64 	%fd730, %fd729, %fd721, 0d3FE000000000000B;
	fma.rn.f64 	%fd731, %fd730, %fd721, 0d3FF0000000000000;
	fma.rn.f64 	%fd732, %fd731, %fd721, 0d3FF0000000000000;
	{
	.reg .b32 %temp; 
	mov.b64 	{%r255, %temp}, %fd732;
	}
	{
	.reg .b32 %temp; 
	mov.b64 	{%temp, %r256}, %fd732;
	}
	shl.b32 	%r906, %r254, 20;
	add.s32 	%r907, %r906, %r256;
	mov.b64 	%fd1186, {%r255, %r907};
	{
	.reg .b32 %temp; 
	mov.b64 	{%temp, %r908}, %fd716;
	}
	mov.b32 	%f24, %r908;
	abs.f32 	%f12, %f24;
	setp.lt.f32 	%p227, %f12, 0f4086232B;
	@%p227 bra 	$L__BB1_282;
	setp.gt.f64 	%p228, %fd155, 0d0000000000000000;
	mov.f64 	%fd733, 0d7FF0000000000000;
	sub.f64 	%fd734, %fd733, %fd155;
	selp.f64 	%fd1186, 0d0000000000000000, %fd734, %p228;
	setp.geu.f32 	%p229, %f12, 0f40874800;
	@%p229 bra 	$L__BB1_282;
	shr.u32 	%r909, %r254, 31;
	add.s32 	%r910, %r254, %r909;
	shr.s32 	%r911, %r910, 1;
	shl.b32 	%r912, %r911, 20;
	add.s32 	%r913, %r256, %r912;
	mov.b64 	%fd735, {%r255, %r913};
	sub.s32 	%r914, %r254, %r911;
	shl.b32 	%r915, %r914, 20;
	add.s32 	%r916, %r915, 1072693248;
	mov.b32 	%r917, 0;
	mov.b64 	%fd736, {%r917, %r916};
	mul.f64 	%fd1186, %fd736, %fd735;
$L__BB1_282:
	setp.lt.s32 	%p230, %r343, 1;
	@%p230 bra 	$L__BB1_351;
	setp.lt.u32 	%p231, %r27, 7;
	mul.lo.s32 	%r257, %r1039, %r343;
	mov.b32 	%r1043, 0;
	@%p231 bra 	$L__BB1_323;
	mad.lo.s32 	%r1040, %r252, %r1039, %r251;
	mov.u64 	%rd330, %rd24;
	mov.u64 	%rd331, %rd26;
	mov.u32 	%r1041, %r250;
$L__BB1_285:
	.pragma "nounroll";
	ld.shared.f64 	%fd737, [%r1040+-56];
	setp.neu.f64 	%p232, %fd737, 0d3FF0000000000000;
	@%p232 bra 	$L__BB1_300;
	ld.local.f64 	%fd740, [%rd331+-32];
	add.f64 	%fd741, %fd1186, %fd740;
	st.local.f64 	[%rd331+-32], %fd741;
	bra.uni 	$L__BB1_301;
$L__BB1_287:
	setp.lt.s32 	%p272, %r343, 1;
	@%p272 bra 	$L__BB1_394;
	and.b32  	%r229, %r343, 15;
	setp.lt.u32 	%p273, %r27, 15;
	mov.b32 	%r1060, 0;
	@%p273 bra 	$L__BB1_291;
	and.b32  	%r1060, %r343, 2147483632;
	neg.s32 	%r1037, %r1060;
	add.s64 	%rd328, %rd343, 64;
	add.s64 	%rd327, %rd8, 64;
	add.s64 	%rd326, %rd9, 64;
$L__BB1_290:
	.pragma "nounroll";
	ld.local.f64 	%fd1056, [%rd328+-64];
	st.local.f64 	[%rd327+-64], %fd1056;
	mov.b64 	%rd239, 0;
	st.local.u64 	[%rd326+-64], %rd239;
	ld.local.f64 	%fd1057, [%rd328+-56];
	st.local.f64 	[%rd327+-56], %fd1057;
	st.local.u64 	[%rd326+-56], %rd239;
	ld.local.f64 	%fd1058, [%rd328+-48];
	st.local.f64 	[%rd327+-48], %fd1058;
	st.local.u64 	[%rd326+-48], %rd239;
	ld.local.f64 	%fd1059, [%rd328+-40];
	st.local.f64 	[%rd327+-40], %fd1059;
	st.local.u64 	[%rd326+-40], %rd239;
	ld.local.f64 	%fd1060, [%rd328+-32];
	st.local.f64 	[%rd327+-32], %fd1060;
	st.local.u64 	[%rd326+-32], %rd239;
	ld.local.f64 	%fd1061, [%rd328+-24];
	st.local.f64 	[%rd327+-24], %fd1061;
	st.local.u64 	[%rd326+-24], %rd239;
	ld.local.f64 	%fd1062, [%rd328+-16];
	st.local.f64 	[%rd327+-16], %fd1062;
	st.local.u64 	[%rd326+-16], %rd239;
	ld.local.f64 	%fd1063, [%rd328+-8];
	st.local.f64 	[%rd327+-8], %fd1063;
	st.local.u64 	[%rd326+-8], %rd239;
	ld.local.f64 	%fd1064, [%rd328];
	st.local.f64 	[%rd327], %fd1064;
	st.local.u64 	[%rd326], %rd239;
	ld.local.f64 	%fd1065, [%rd328+8];
	st.local.f64 	[%rd327+8], %fd1065;
	st.local.u64 	[%rd326+8], %rd239;
	ld.local.f64 	%fd1066, [%rd328+16];
	st.local.f64 	[%rd327+16], %fd1066;
	st.local.u64 	[%rd326+16], %rd239;
	ld.local.f64 	%fd1067, [%rd328+24];
	st.local.f64 	[%rd327+24], %fd1067;
	st.local.u64 	[%rd326+24], %rd239;
	ld.local.f64 	%fd1068, [%rd328+32];
	st.local.f64 	[%rd327+32], %fd1068;
	st.local.u64 	[%rd326+32], %rd239;
	ld.local.f64 	%fd1069, [%rd328+40];
	st.local.f64 	[%rd327+40], %fd1069;
	st.local.u64 	[%rd326+40], %rd239;
	ld.local.f64 	%fd1070, [%rd328+48];
	st.local.f64 	[%rd327+48], %fd1070;
	st.local.u64 	[%rd326+48], %rd239;
	ld.local.f64 	%fd1071, [%rd328+56];
	st.local.f64 	[%rd327+56], %fd1071;
	st.local.u64 	[%rd326+56], %rd239;
	add.s32 	%r1037, %r1037, 16;
	add.s64 	%rd328, %rd328, 128;
	add.s64 	%rd327, %rd327, 128;
	add.s64 	%rd326, %rd326, 128;
	setp.eq.s32 	%p274, %r1037, 0;
	@%p274 bra 	$L__BB1_291;
	bra.uni 	$L__BB1_290;
$L__BB1_291:
	setp.eq.s32 	%p275, %r229, 0;
	@%p275 bra 	$L__BB1_381;
	and.b32  	%r310, %r343, 7;
	setp.lt.u32 	%p276, %r229, 8;
	@%p276 bra 	$L__BB1_294;
	mul.wide.u32 	%rd240, %r1060, 8;
	add.s64 	%rd241, %rd343, %rd240;
	ld.local.f64 	%fd1072, [%rd241];
	add.s64 	%rd242, %rd8, %rd240;
	st.local.f64 	[%rd242], %fd1072;
	add.s64 	%rd243, %rd9, %rd240;
	mov.b64 	%rd244, 0;
	st.local.u64 	[%rd243], %rd244;
	ld.local.f64 	%fd1073, [%rd241+8];
	st.local.f64 	[%rd242+8], %fd1073;
	st.local.u64 	[%rd243+8], %rd244;
	ld.local.f64 	%fd1074, [%rd241+16];
	st.local.f64 	[%rd242+16], %fd1074;
	st.local.u64 	[%rd243+16], %rd244;
	ld.local.f64 	%fd1075, [%rd241+24];
	st.local.f64 	[%rd242+24], %fd1075;
	st.local.u64 	[%rd243+24], %rd244;
	ld.local.f64 	%fd1076, [%rd241+32];
	st.local.f64 	[%rd242+32], %fd1076;
	st.local.u64 	[%rd243+32], %rd244;
	ld.local.f64 	%fd1077, [%rd241+40];
	st.local.f64 	[%rd242+40], %fd1077;
	st.local.u64 	[%rd243+40], %rd244;
	ld.local.f64 	%fd1078, [%rd241+48];
	st.local.f64 	[%rd242+48], %fd1078;
	st.local.u64 	[%rd243+48], %rd244;
	ld.local.f64 	%fd1079, [%rd241+56];
	st.local.f64 	[%rd242+56], %fd1079;
	st.local.u64 	[%rd243+56], %rd244;
	add.s32 	%r1060, %r1060, 8;
$L__BB1_294:
	setp.eq.s32 	%p277, %r310, 0;
	@%p277 bra 	$L__BB1_381;
	and.b32  	%r313, %r343, 3;
	setp.lt.u32 	%p278, %r310, 4;
	@%p278 bra 	$L__BB1_297;
	mul.wide.u32 	%rd245, %r1060, 8;
	add.s64 	%rd246, %rd343, %rd245;
	ld.local.f64 	%fd1080, [%rd246];
	add.s64 	%rd247, %rd8, %rd245;
	st.local.f64 	[%rd247], %fd1080;
	add.s64 	%rd248, %rd9, %rd245;
	mov.b64 	%rd249, 0;
	st.local.u64 	[%rd248], %rd249;
	ld.local.f64 	%fd1081, [%rd246+8];
	st.local.f64 	[%rd247+8], %fd1081;
	st.local.u64 	[%rd248+8], %rd249;
	ld.local.f64 	%fd1082, [%rd246+16];
	st.local.f64 	[%rd247+16], %fd1082;
	st.local.u64 	[%rd248+16], %rd249;
	ld.local.f64 	%fd1083, [%rd246+24];
	st.local.f64 	[%rd247+24], %fd1083;
	st.local.u64 	[%rd248+24], %rd249;
	add.s32 	%r1060, %r1060, 4;
$L__BB1_297:
	setp.eq.s32 	%p279, %r313, 0;
	@%p279 bra 	$L__BB1_381;
	mul.wide.u32 	%rd250, %r1060, 8;
	add.s64 	%rd347, %rd9, %rd250;
	add.s64 	%rd346, %rd8, %rd250;
	add.s64 	%rd345, %rd343, %rd250;
	neg.s32 	%r1062, %r313;
$L__BB1_299:
	.pragma "nounroll";
	ld.local.f64 	%fd1084, [%rd345];
	st.local.f64 	[%rd346], %fd1084;
	mov.b64 	%rd251, 0;
	st.local.u64 	[%rd347], %rd251;
	add.s64 	%rd347, %rd347, 8;
	add.s64 	%rd346, %rd346, 8;
	add.s64 	%rd345, %rd345, 8;
	add.s32 	%r1062, %r1062, 1;
	setp.ne.s32 	%p280, %r1062, 0;
	@%p280 bra 	$L__BB1_299;
	bra.uni 	$L__BB1_381;
$L__BB1_300:
	ld.local.f64 	%fd738, [%rd330+-32];
	add.f64 	%fd739, %fd1186, %fd738;
	st.local.f64 	[%rd330+-32], %fd739;
$L__BB1_301:
	ld.shared.f64 	%fd742, [%r1040+-48];
	setp.eq.f64 	%p233, %fd742, 0d3FF0000000000000;
	@%p233 bra 	$L__BB1_303;
	ld.local.f64 	%fd743, [%rd330+-24];
	add.f64 	%fd744, %fd1186, %fd743;
	st.local.f64 	[%rd330+-24], %fd744;
	bra.uni 	$L__BB1_304;
$L__BB1_303:
	ld.local.f64 	%fd745, [%rd331+-24];
	add.f64 	%fd746, %fd1186, %fd745;
	st.local.f64 	[%rd331+-24], %fd746;
$L__BB1_304:
	ld.shared.f64 	%fd747, [%r1040+-40];
	setp.eq.f64 	%p234, %fd747, 0d3FF0000000000000;
	@%p234 bra 	$L__BB1_306;
	ld.local.f64 	%fd748, [%rd330+-16];
	add.f64 	%fd749, %fd1186, %fd748;
	st.local.f64 	[%rd330+-16], %fd749;
	bra.uni 	$L__BB1_307;
$L__BB1_306:
	ld.local.f64 	%fd750, [%rd331+-16];
	add.f64 	%fd751, %fd1186, %fd750;
	st.local.f64 	[%rd331+-16], %fd751;
$L__BB1_307:
	ld.shared.f64 	%fd752, [%r1040+-32];
	setp.eq.f64 	%p235, %fd752, 0d3FF0000000000000;
	@%p235 bra 	$L__BB1_309;
	ld.local.f64 	%fd753, [%rd330+-8];
	add.f64 	%fd754, %fd1186, %fd753;
	st.local.f64 	[%rd330+-8], %fd754;
	bra.uni 	$L__BB1_310;
$L__BB1_309:
	ld.local.f64 	%fd755, [%rd331+-8];
	add.f64 	%fd756, %fd1186, %fd755;
	st.local.f64 	[%rd331+-8], %fd756;
$L__BB1_310:
	ld.shared.f64 	%fd757, [%r1040+-24];
	setp.eq.f64 	%p236, %fd757, 0d3FF0000000000000;
	@%p236 bra 	$L__BB1_312;
	ld.local.f64 	%fd758, [%rd330];
	add.f64 	%fd759, %fd1186, %fd758;
	st.local.f64 	[%rd330], %fd759;
	bra.uni 	$L__BB1_313;
$L__BB1_312:
	ld.local.f64 	%fd760, [%rd331];
	add.f64 	%fd761, %fd1186, %fd760;
	st.local.f64 	[%rd331], %fd761;
$L__BB1_313:
	ld.shared.f64 	%fd762, [%r1040+-16];
	setp.eq.f64 	%p237, %fd762, 0d3FF0000000000000;
	@%p237 bra 	$L__BB1_315;
	ld.local.f64 	%fd763, [%rd330+8];
	add.f64 	%fd764, %fd1186, %fd763;
	st.local.f64 	[%rd330+8], %fd764;
	bra.uni 	$L__BB1_316;
$L__BB1_315:
	ld.local.f64 	%fd765, [%rd331+8];
	add.f64 	%fd766, %fd1186, %fd765;
	st.local.f64 	[%rd331+8], %fd766;
$L__BB1_316:
	ld.shared.f64 	%fd767, [%r1040+-8];
	setp.eq.f64 	%p238, %fd767, 0d3FF0000000000000;
	@%p238 bra 	$L__BB1_318;
	ld.local.f64 	%fd768, [%rd330+16];
	add.f64 	%fd769, %fd1186, %fd768;
	st.local.f64 	[%rd330+16], %fd769;
	bra.uni 	$L__BB1_319;
$L__BB1_318:
	ld.local.f64 	%fd770, [%rd331+16];
	add.f64 	%fd771, %fd1186, %fd770;
	st.local.f64 	[%rd331+16], %fd771;
$L__BB1_319:
	ld.shared.f64 	%fd772, [%r1040];
	setp.eq.f64 	%p239, %fd772, 0d3FF0000000000000;
	@%p239 bra 	$L__BB1_321;
	ld.local.f64 	%fd773, [%rd330+24];
	add.f64 	%fd774, %fd1186, %fd773;
	st.local.f64 	[%rd330+24], %fd774;
	bra.uni 	$L__BB1_322;
$L__BB1_321:
	ld.local.f64 	%fd775, [%rd331+24];
	add.f64 	%fd776, %fd1186, %fd775;
	st.local.f64 	[%rd331+24], %fd776;
$L__BB1_322:
	add.s32 	%r1041, %r1041, 8;
	add.s32 	%r1040, %r1040, 64;
	add.s64 	%rd331, %rd331, 64;
	add.s64 	%rd330, %rd330, 64;
	setp.ne.s32 	%p240, %r1041, 0;
	mov.u32 	%r1043, %r248;
	@%p240 bra 	$L__BB1_285;
$L__BB1_323:
	setp.eq.s32 	%p241, %r245, 0;
	@%p241 bra 	$L__BB1_351;
	setp.lt.u32 	%p242, %r246, 3;
	@%p242 bra 	$L__BB1_338;
	add.s32 	%r919, %r1043, %r257;
	shl.b32 	%r920, %r919, 3;
	add.s32 	%r264, %r5, %r920;
	ld.shared.f64 	%fd777, [%r264+720];
	setp.eq.f64 	%p243, %fd777, 0d3FF0000000000000;
	mul.wide.u32 	%rd222, %r1043, 8;
	add.s64 	%rd32, %rd341, %rd222;
	add.s64 	%rd33, %rd340, %rd222;
	@%p243 bra 	$L__BB1_327;
	ld.local.f64 	%fd778, [%rd33];
	add.f64 	%fd779, %fd1186, %fd778;
	st.local.f64 	[%rd33], %fd779;
	bra.uni 	$L__BB1_328;
$L__BB1_327:
	ld.local.f64 	%fd780, [%rd32];
	add.f64 	%fd781, %fd1186, %fd780;
	st.local.f64 	[%rd32], %fd781;
$L__BB1_328:
	ld.shared.f64 	%fd782, [%r264+728];
	setp.eq.f64 	%p244, %fd782, 0d3FF0000000000000;
	@%p244 bra 	$L__BB1_330;
	ld.local.f64 	%fd783, [%rd33+8];
	add.f64 	%fd784, %fd1186, %fd783;
	st.local.f64 	[%rd33+8], %fd784;
	bra.uni 	$L__BB1_331;
$L__BB1_330:
	ld.local.f64 	%fd785, [%rd32+8];
	add.f64 	%fd786, %fd1186, %fd785;
	st.local.f64 	[%rd32+8], %fd786;
$L__BB1_331:
	ld.shared.f64 	%fd787, [%r264+736];
	setp.eq.f64 	%p245, %fd787, 0d3FF0000000000000;
	@%p245 bra 	$L__BB1_333;
	ld.local.f64 	%fd788, [%rd33+16];
	add.f64 	%fd789, %fd1186, %fd788;
	st.local.f64 	[%rd33+16], %fd789;
	bra.uni 	$L__BB1_334;
$L__BB1_333:
	ld.local.f64 	%fd790, [%rd32+16];
	add.f64 	%fd791, %fd1186, %fd790;
	st.local.f64 	[%rd32+16], %fd791;
$L__BB1_334:
	ld.shared.f64 	%fd792, [%r264+744];
	setp.eq.f64 	%p246, %fd792, 0d3FF0000000000000;
	@%p246 bra 	$L__BB1_336;
	ld.local.f64 	%fd793, [%rd33+24];
	add.f64 	%fd794, %fd1186, %fd793;
	st.local.f64 	[%rd33+24], %fd794;
	bra.uni 	$L__BB1_337;
$L__BB1_336:
	ld.local.f64 	%fd795, [%rd32+24];
	add.f64 	%fd796, %fd1186, %fd795;
	st.local.f64 	[%rd32+24], %fd796;
$L__BB1_337:
	add.s32 	%r1043, %r1043, 4;
$L__BB1_338:
	setp.eq.s32 	%p247, %r247, 0;
	@%p247 bra 	$L__BB1_351;
	setp.eq.s32 	%p248, %r247, 1;
	@%p248 bra 	$L__BB1_347;
	add.s32 	%r921, %r1043, %r257;
	shl.b32 	%r922, %r921, 3;
	add.s32 	%r267, %r5, %r922;
	ld.shared.f64 	%fd797, [%r267+720];
	setp.eq.f64 	%p249, %fd797, 0d3FF0000000000000;
	mul.wide.u32 	%rd223, %r1043, 8;
	add.s64 	%rd34, %rd341, %rd223;
	add.s64 	%rd35, %rd340, %rd223;
	@%p249 bra 	$L__BB1_342;
	ld.local.f64 	%fd798, [%rd35];
	add.f64 	%fd799, %fd1186, %fd798;
	st.local.f64 	[%rd35], %fd799;
	bra.uni 	$L__BB1_343;
$L__BB1_342:
	ld.local.f64 	%fd800, [%rd34];
	add.f64 	%fd801, %fd1186, %fd800;
	st.local.f64 	[%rd34], %fd801;
$L__BB1_343:
	ld.shared.f64 	%fd802, [%r267+728];
	setp.eq.f64 	%p250, %fd802, 0d3FF0000000000000;
	@%p250 bra 	$L__BB1_345;
	ld.local.f64 	%fd803, [%rd35+8];
	add.f64 	%fd804, %fd1186, %fd803;
	st.local.f64 	[%rd35+8], %fd804;
	bra.uni 	$L__BB1_346;
$L__BB1_345:
	ld.local.f64 	%fd805, [%rd34+8];
	add.f64 	%fd806, %fd1186, %fd805;
	st.local.f64 	[%rd34+8], %fd806;
$L__BB1_346:
	add.s32 	%r1043, %r1043, 2;
$L__BB1_347:
	setp.eq.s32 	%p251, %r249, 0;
	@%p251 bra 	$L__BB1_351;
	add.s32 	%r923, %r1043, %r257;
	shl.b32 	%r924, %r923, 3;
	add.s32 	%r925, %r5, %r924;
	ld.shared.f64 	%fd807, [%r925+720];
	setp.eq.f64 	%p252, %fd807, 0d3FF0000000000000;
	@%p252 bra 	$L__BB1_350;
	mul.wide.u32 	%rd224, %r1043, 8;
	add.s64 	%rd225, %rd340, %rd224;
	ld.local.f64 	%fd808, [%rd225];
	add.f64 	%fd809, %fd1186, %fd808;
	st.local.f64 	[%rd225], %fd809;
	bra.uni 	$L__BB1_351;
$L__BB1_350:
	mul.wide.u32 	%rd226, %r1043, 8;
	add.s64 	%rd227, %rd341, %rd226;
	ld.local.f64 	%fd810, [%rd227];
	add.f64 	%fd811, %fd1186, %fd810;
	st.local.f64 	[%rd227], %fd811;
$L__BB1_351:
	add.s32 	%r1039, %r1039, 1;
	setp.ne.s32 	%p253, %r1039, %r1036;
	@%p253 bra 	$L__BB1_279;
$L__BB1_352:
	setp.lt.s32 	%p254, %r343, 1;
	ld.shared.f64 	%fd812, [%r5+1752];
	max.f64 	%fd160, %fd812, 0d3E112E0BE826D695;
	@%p254 bra 	$L__BB1_394;
	and.b32  	%r271, %r343, 15;
	setp.lt.u32 	%p255, %r27, 15;
	mov.b32 	%r1045, 0;
	@%p255 bra 	$L__BB1_356;
	and.b32  	%r1045, %r343, 2147483632;
	neg.s32 	%r1049, %r1045;
	add.s64 	%rd339, %rd3, 64;
	add.s64 	%rd337, %rd4, 64;
$L__BB1_355:
	.pragma "nounroll";
	ld.local.f64 	%fd813, [%rd339+-64];
	ld.local.f64 	%fd814, [%rd338+-64];
	fma.rn.f64 	%fd815, %fd160, %fd813, %fd814;
	st.local.f64 	[%rd338+-64], %fd815;
	ld.local.f64 	%fd816, [%rd337+-64];
	ld.local.f64 	%fd817, [%rd336+-64];
	fma.rn.f64 	%fd818, %fd160, %fd816, %fd817;
	st.local.f64 	[%rd336+-64], %fd818;
	ld.local.f64 	%fd819, [%rd339+-56];
	ld.local.f64 	%fd820, [%rd338+-56];
	fma.rn.f64 	%fd821, %fd160, %fd819, %fd820;
	st.local.f64 	[%rd338+-56], %fd821;
	ld.local.f64 	%fd822, [%rd337+-56];
	ld.local.f64 	%fd823, [%rd336+-56];
	fma.rn.f64 	%fd824, %fd160, %fd822, %fd823;
	st.local.f64 	[%rd336+-56], %fd824;
	ld.local.f64 	%fd825, [%rd339+-48];
	ld.local.f64 	%fd826, [%rd338+-48];
	fma.rn.f64 	%fd827, %fd160, %fd825, %fd826;
	st.local.f64 	[%rd338+-48], %fd827;
	ld.local.f64 	%fd828, [%rd337+-48];
	ld.local.f64 	%fd829, [%rd336+-48];
	fma.rn.f64 	%fd830, %fd160, %fd828, %fd829;
	st.local.f64 	[%rd336+-48], %fd830;
	ld.local.f64 	%fd831, [%rd339+-40];
	ld.local.f64 	%fd832, [%rd338+-40];
	fma.rn.f64 	%fd833, %fd160, %fd831, %fd832;
	st.local.f64 	[%rd338+-40], %fd833;
	ld.local.f64 	%fd834, [%rd337+-40];
	ld.local.f64 	%fd835, [%rd336+-40];
	fma.rn.f64 	%fd836, %fd160, %fd834, %fd835;
	st.local.f64 	[%rd336+-40], %fd836;
	ld.local.f64 	%fd837, [%rd339+-32];
	ld.local.f64 	%fd838, [%rd338+-32];
	fma.rn.f64 	%fd839, %fd160, %fd837, %fd838;
	st.local.f64 	[%rd338+-32], %fd839;
	ld.local.f64 	%fd840, [%rd337+-32];
	ld.local.f64 	%fd841, [%rd336+-32];
	fma.rn.f64 	%fd842, %fd160, %fd840, %fd841;
	st.local.f64 	[%rd336+-32], %fd842;
	ld.local.f64 	%fd843, [%rd339+-24];
	ld.local.f64 	%fd844, [%rd338+-24];
	fma.rn.f64 	%fd845, %fd160, %fd843, %fd844;
	st.local.f64 	[%rd338+-24], %fd845;
	ld.local.f64 	%fd846, [%rd337+-24];
	ld.local.f64 	%fd847, [%rd336+-24];
	fma.rn.f64 	%fd848, %fd160, %fd846, %fd847;
	st.local.f64 	[%rd336+-24], %fd848;
	ld.local.f64 	%fd849, [%rd339+-16];
	ld.local.f64 	%fd850, [%rd338+-16];
	fma.rn.f64 	%fd851, %fd160, %fd849, %fd850;
	st.local.f64 	[%rd338+-16], %fd851;
	ld.local.f64 	%fd852, [%rd337+-16];
	ld.local.f64 	%fd853, [%rd336+-16];
	fma.rn.f64 	%fd854, %fd160, %fd852, %fd853;
	st.local.f64 	[%rd336+-16], %fd854;
	ld.local.f64 	%fd855, [%rd339+-8];
	ld.local.f64 	%fd856, [%rd338+-8];
	fma.rn.f64 	%fd857, %fd160, %fd855, %fd856;
	st.local.f64 	[%rd338+-8], %fd857;
	ld.local.f64 	%fd858, [%rd337+-8];
	ld.local.f64 	%fd859, [%rd336+-8];
	fma.rn.f64 	%fd860, %fd160, %fd858, %fd859;
	st.local.f64 	[%rd336+-8], %fd860;
	ld.local.f64 	%fd861, [%rd339];
	ld.local.f64 	%fd862, [%rd338];
	fma.rn.f64 	%fd863, %fd160, %fd861, %fd862;
	st.local.f64 	[%rd338], %fd863;
	ld.local.f64 	%fd864, [%rd337];
	ld.local.f64 	%fd865, [%rd336];
	fma.rn.f64 	%fd866, %fd160, %fd864, %fd865;
	st.local.f64 	[%rd336], %fd866;
	ld.local.f64 	%fd867, [%rd339+8];
	ld.local.f64 	%fd868, [%rd338+8];
	fma.rn.f64 	%fd869, %fd160, %fd867, %fd868;
	st.local.f64 	[%rd338+8], %fd869;
	ld.local.f64 	%fd870, [%rd337+8];
	ld.local.f64 	%fd871, [%rd336+8];
	fma.rn.f64 	%fd872, %fd160, %fd870, %fd871;
	st.local.f64 	[%rd336+8], %fd872;
	ld.local.f64 	%fd873, [%rd339+16];
	ld.local.f64 	%fd874, [%rd338+16];
	fma.rn.f64 	%fd875, %fd160, %fd873, %fd874;
	st.local.f64 	[%rd338+16], %fd875;
	ld.local.f64 	%fd876, [%rd337+16];
	ld.local.f64 	%fd877, [%rd336+16];
	fma.rn.f64 	%fd878, %fd160, %fd876, %fd877;
	st.local.f64 	[%rd336+16], %fd878;
	ld.local.f64 	%fd879, [%rd339+24];
	ld.local.f64 	%fd880, [%rd338+24];
	fma.rn.f64 	%fd881, %fd160, %fd879, %fd880;
	st.local.f64 	[%rd338+24], %fd881;
	ld.local.f64 	%fd882, [%rd337+24];
	ld.local.f64 	%fd883, [%rd336+24];
	fma.rn.f64 	%fd884, %fd160, %fd882, %fd883;
	st.local.f64 	[%rd336+24], %fd884;
	ld.local.f64 	%fd885, [%rd339+32];
	ld.local.f64 	%fd886, [%rd338+32];
	fma.rn.f64 	%fd887, %fd160, %fd885, %fd886;
	st.local.f64 	[%rd338+32], %fd887;
	ld.local.f64 	%fd888, [%rd337+32];
	ld.local.f64 	%fd889, [%rd336+32];
	fma.rn.f64 	%fd890, %fd160, %fd888, %fd889;
	st.local.f64 	[%rd336+32], %fd890;
	ld.local.f64 	%fd891, [%rd339+40];
	ld.local.f64 	%fd892, [%rd338+40];
	fma.rn.f64 	%fd893, %fd160, %fd891, %fd892;
	st.local.f64 	[%rd338+40], %fd893;
	ld.local.f64 	%fd894, [%rd337+40];
	ld.local.f64 	%fd895, [%rd336+40];
	fma.rn.f64 	%fd896, %fd160, %fd894, %fd895;
	st.local.f64 	[%rd336+40], %fd896;
	ld.local.f64 	%fd897, [%rd339+48];
	ld.local.f64 	%fd898, [%rd338+48];
	fma.rn.f64 	%fd899, %fd160, %fd897, %fd898;
	st.local.f64 	[%rd338+48], %fd899;
	ld.local.f64 	%fd900, [%rd337+48];
	ld.local.f64 	%fd901, [%rd336+48];
	fma.rn.f64 	%fd902, %fd160, %fd900, %fd901;
	st.local.f64 	[%rd336+48], %fd902;
	ld.local.f64 	%fd903, [%rd339+56];
	ld.local.f64 	%fd904, [%rd338+56];
	fma.rn.f64 	%fd905, %fd160, %fd903, %fd904;
	st.local.f64 	[%rd338+56], %fd905;
	ld.local.f64 	%fd906, [%rd337+56];
	ld.local.f64 	%fd907, [%rd336+56];
	fma.rn.f64 	%fd908, %fd160, %fd906, %fd907;
	st.local.f64 	[%rd336+56], %fd908;
	add.s32 	%r1049, %r1049, 16;
	add.s64 	%rd339, %rd339, 128;
	add.s64 	%rd338, %rd338, 128;
	add.s64 	%rd337, %rd337, 128;
	add.s64 	%rd336, %rd336, 128;
	setp.eq.s32 	%p256, %r1049, 0;
	@%p256 bra 	$L__BB1_356;
	bra.uni 	$L__BB1_355;
$L__BB1_356:
	setp.eq.s32 	%p257, %r271, 0;
	@%p257 bra 	$L__BB1_365;
	and.b32  	%r275, %r343, 7;
	setp.lt.u32 	%p258, %r271, 8;
	@%p258 bra 	$L__BB1_359;
	mul.wide.u32 	%rd228, %r1045, 8;
	add.s64 	%rd229, %rd3, %rd228;
	ld.local.f64 	%fd909, [%rd229];
	add.s64 	%rd230, %rd340, %rd228;
	ld.local.f64 	%fd910, [%rd230];
	fma.rn.f64 	%fd911, %fd160, %fd909, %fd910;
	st.local.f64 	[%rd230], %fd911;
	add.s64 	%rd231, %rd4, %rd228;
	ld.local.f64 	%fd912, [%rd231];
	add.s64 	%rd232, %rd341, %rd228;
	ld.local.f64 	%fd913, [%rd232];
	fma.rn.f64 	%fd914, %fd160, %fd912, %fd913;
	st.local.f64 	[%rd232], %fd914;
	ld.local.f64 	%fd915, [%rd229+8];
	ld.local.f64 	%fd916, [%rd230+8];
	fma.rn.f64 	%fd917, %fd160, %fd915, %fd916;
	st.local.f64 	[%rd230+8], %fd917;
	ld.local.f64 	%fd918, [%rd231+8];
	ld.local.f64 	%fd919, [%rd232+8];
	fma.rn.f64 	%fd920, %fd160, %fd918, %fd919;
	st.local.f64 	[%rd232+8], %fd920;
	ld.local.f64 	%fd921, [%rd229+16];
	ld.local.f64 	%fd922, [%rd230+16];
	fma.rn.f64 	%fd923, %fd160, %fd921, %fd922;
	st.local.f64 	[%rd230+16], %fd923;
	ld.local.f64 	%fd924, [%rd231+16];
	ld.local.f64 	%fd925, [%rd232+16];
	fma.rn.f64 	%fd926, %fd160, %fd924, %fd925;
	st.local.f64 	[%rd232+16], %fd926;
	ld.local.f64 	%fd927, [%rd229+24];
	ld.local.f64 	%fd928, [%rd230+24];
	fma.rn.f64 	%fd929, %fd160, %fd927, %fd928;
	st.local.f64 	[%rd230+24], %fd929;
	ld.local.f64 	%fd930, [%rd231+24];
	ld.local.f64 	%fd931, [%rd232+24];
	fma.rn.f64 	%fd932, %fd160, %fd930, %fd931;
	st.local.f64 	[%rd232+24], %fd932;
	ld.local.f64 	%fd933, [%rd229+32];
	ld.local.f64 	%fd934, [%rd230+32];
	fma.rn.f64 	%fd935, %fd160, %fd933, %fd934;
	st.local.f64 	[%rd230+32], %fd935;
	ld.local.f64 	%fd936, [%rd231+32];
	ld.local.f64 	%fd937, [%rd232+32];
	fma.rn.f64 	%fd938, %fd160, %fd936, %fd937;
	st.local.f64 	[%rd232+32], %fd938;
	ld.local.f64 	%fd939, [%rd229+40];
	ld.local.f64 	%fd940, [%rd230+40];
	fma.rn.f64 	%fd941, %fd160, %fd939, %fd940;
	st.local.f64 	[%rd230+40], %fd941;
	ld.local.f64 	%fd942, [%rd231+40];
	ld.local.f64 	%fd943, [%rd232+40];
	fma.rn.f64 	%fd944, %fd160, %fd942, %fd943;
	st.local.f64 	[%rd232+40], %fd944;
	ld.local.f64 	%fd945, [%rd229+48];
	ld.local.f64 	%fd946, [%rd230+48];
	fma.rn.f64 	%fd947, %fd160, %fd945, %fd946;
	st.local.f64 	[%rd230+48], %fd947;
	ld.local.f64 	%fd948, [%rd231+48];
	ld.local.f64 	%fd949, [%rd232+48];
	fma.rn.f64 	%fd950, %fd160, %fd948, %fd949;
	st.local.f64 	[%rd232+48], %fd950;
	ld.local.f64 	%fd951, [%rd229+56];
	ld.local.f64 	%fd952, [%rd230+56];
	fma.rn.f64 	%fd953, %fd160, %fd951, %fd952;
	st.local.f64 	[%rd230+56], %fd953;
	ld.local.f64 	%fd954, [%rd231+56];
	ld.local.f64 	%fd955, [%rd232+56];
	fma.rn.f64 	%fd956, %fd160, %fd954, %fd955;
	st.local.f64 	[%rd232+56], %fd956;
	add.s32 	%r1045, %r1045, 8;
$L__BB1_359:
	setp.eq.s32 	%p259, %r275, 0;
	@%p259 bra 	$L__BB1_365;
	and.b32  	%r278, %r343, 3;
	setp.lt.u32 	%p260, %r275, 4;
	@%p260 bra 	$L__BB1_362;
	mul.wide.u32 	%rd233, %r1045, 8;
	add.s64 	%rd234, %rd3, %rd233;
	ld.local.f64 	%fd957, [%rd234];
	add.s64 	%rd235, %rd340, %rd233;
	ld.local.f64 	%fd958, [%rd235];
	fma.rn.f64 	%fd959, %fd160, %fd957, %fd958;
	st.local.f64 	[%rd235], %fd959;
	add.s64 	%rd236, %rd4, %rd233;
	ld.local.f64 	%fd960, [%rd236];
	add.s64 	%rd237, %rd341, %rd233;
	ld.local.f64 	%fd961, [%rd237];
	fma.rn.f64 	%fd962, %fd160, %fd960, %fd961;
	st.local.f64 	[%rd237], %fd962;
	ld.local.f64 	%fd963, [%rd234+8];
	ld.local.f64 	%fd964, [%rd235+8];
	fma.rn.f64 	%fd965, %fd160, %fd963, %fd964;
	st.local.f64 	[%rd235+8], %fd965;
	ld.local.f64 	%fd966, [%rd236+8];
	ld.local.f64 	%fd967, [%rd237+8];
	fma.rn.f64 	%fd968, %fd160, %fd966, %fd967;
	st.local.f64 	[%rd237+8], %fd968;
	ld.local.f64 	%fd969, [%rd234+16];
	ld.local.f64 	%fd970, [%rd235+16];
	fma.rn.f64 	%fd971, %fd160, %fd969, %fd970;
	st.local.f64 	[%rd235+16], %fd971;
	ld.local.f64 	%fd972, [%rd236+16];
	ld.local.f64 	%fd973, [%rd237+16];
	fma.rn.f64 	%fd974, %fd160, %fd972, %fd973;
	st.local.f64 	[%rd237+16], %fd974;
	ld.local.f64 	%fd975, [%rd234+24];
	ld.local.f64 	%fd976, [%rd235+24];
	fma.rn.f64 	%fd977, %fd160, %fd975, %fd976;
	st.local.f64 	[%rd235+24], %fd977;
	ld.local.f64 	%fd978, [%rd236+24];
	ld.local.f64 	%fd979, [%rd237+24];
	fma.rn.f64 	%fd980, %fd160, %fd978, %fd979;
	st.local.f64 	[%rd237+24], %fd980;
	add.s32 	%r1045, %r1045, 4;
$L__BB1_362:
	setp.eq.s32 	%p261, %r278, 0;
	@%p261 bra 	$L__BB1_365;
	mul.wide.u32 	%rd238, %r1045, 8;
	add.s64 	%rd335, %rd341, %rd238;
	add.s64 	%rd334, %rd4, %rd238;
	add.s64 	%rd333, %rd340, %rd238;
	add.s64 	%rd332, %rd3, %rd238;
	neg.s32 	%r1048, %r278;
$L__BB1_364:
	.pragma "nounroll";
	ld.local.f64 	%fd981, [%rd332];
	ld.local.f64 	%fd982, [%rd333];
	fma.rn.f64 	%fd983, %fd160, %fd981, %fd982;
	st.local.f64 	[%rd333], %fd983;
	ld.local.f64 	%fd984, [%rd334];
	ld.local.f64 	%fd985, [%rd335];
	fma.rn.f64 	%fd986, %fd160, %fd984, %fd985;
	st.local.f64 	[%rd335], %fd986;
	add.s64 	%rd335, %rd335, 8;
	add.s64 	%rd334, %rd334, 8;
	add.s64 	%rd333, %rd333, 8;
	add.s64 	%rd332, %rd332, 8;
	add.s32 	%r1048, %r1048, 1;
	setp.ne.s32 	%p262, %r1048, 0;
	@%p262 bra 	$L__BB1_364;
$L__BB1_365:
	mov.b32 	%r927, 1127219200;
	mov.b32 	%r928, -2147483648;
	mov.b64 	%fd161, {%r928, %r927};
	neg.s32 	%r1050, %r343;
	mov.u64 	%rd342, %rd8;
	mov.u64 	%rd344, %rd9;
$L__BB1_366:
	ld.local.f64 	%fd987, [%rd340];
	max.f64 	%fd1187, %fd987, 0d39B4484BFEEBC2A0;
	{
	.reg .b32 %temp; 
	mov.b64 	{%temp, %r1051}, %fd1187;
	}
	{
	.reg .b32 %temp; 
	mov.b64 	{%r1052, %temp}, %fd1187;
	}
	setp.gt.s32 	%p263, %r1051, 1048575;
	mov.b32 	%r1053, -1023;
	@%p263 bra 	$L__BB1_368;
	mul.f64 	%fd1187, %fd1187, 0d4350000000000000;
	{
	.reg .b32 %temp; 
	mov.b64 	{%temp, %r1051}, %fd1187;
	}
	{
	.reg .b32 %temp; 
	mov.b64 	{%r1052, %temp}, %fd1187;
	}
	mov.b32 	%r1053, -1077;
$L__BB1_368:
	add.s32 	%r931, %r1051, -1;
	setp.gt.u32 	%p264, %r931, 2146435070;
	@%p264 bra 	$L__BB1_372;
	shr.u32 	%r934, %r1051, 20;
	add.s32 	%r1054, %r1053, %r934;
	and.b32  	%r935, %r1051, 1048575;
	or.b32  	%r936, %r935, 1072693248;
	mov.b64 	%fd1188, {%r1052, %r936};
	setp.lt.u32 	%p266, %r936, 1073127583;
	@%p266 bra 	$L__BB1_371;
	{
	.reg .b32 %temp; 
	mov.b64 	{%r937, %temp}, %fd1188;
	}
	{
	.reg .b32 %temp; 
	mov.b64 	{%temp, %r938}, %fd1188;
	}
	add.s32 	%r939, %r938, -1048576;
	mov.b64 	%fd1188, {%r937, %r939};
	add.s32 	%r1054, %r1054, 1;
$L__BB1_371:
	add.f64 	%fd989, %fd1188, 0dBFF0000000000000;
	add.f64 	%fd990, %fd1188, 0d3FF0000000000000;
	rcp.approx.ftz.f64 	%fd991, %fd990;
	neg.f64 	%fd992, %fd990;
	fma.rn.f64 	%fd993, %fd992, %fd991, 0d3FF0000000000000;
	fma.rn.f64 	%fd994, %fd993, %fd993, %fd993;
	fma.rn.f64 	%fd995, %fd994, %fd991, %fd991;
	mul.f64 	%fd996, %fd989, %fd995;
	fma.rn.f64 	%fd997, %fd989, %fd995, %fd996;
	mul.f64 	%fd998, %fd997, %fd997;
	fma.rn.f64 	%fd999, %fd998, 0d3EB1380B3AE80F1E, 0d3ED0EE258B7A8B04;
	fma.rn.f64 	%fd1000, %fd999, %fd998, 0d3EF3B2669F02676F;
	fma.rn.f64 	%fd1001, %fd1000, %fd998, 0d3F1745CBA9AB0956;
	fma.rn.f64 	%fd1002, %fd1001, %fd998, 0d3F3C71C72D1B5154;
	fma.rn.f64 	%fd1003, %fd1002, %fd998, 0d3F624924923BE72D;
	fma.rn.f64 	%fd1004, %fd1003, %fd998, 0d3F8999999999A3C4;
	fma.rn.f64 	%fd1005, %fd1004, %fd998, 0d3FB5555555555554;
	sub.f64 	%fd1006, %fd989, %fd997;
	add.f64 	%fd1007, %fd1006, %fd1006;
	neg.f64 	%fd1008, %fd997;
	fma.rn.f64 	%fd1009, %fd1008, %fd989, %fd1007;
	mul.f64 	%fd1010, %fd995, %fd1009;
	mul.f64 	%fd1011, %fd998, %fd1005;
	fma.rn.f64 	%fd1012, %fd1011, %fd997, %fd1010;
	xor.b32  	%r940, %r1054, -2147483648;
	mov.b32 	%r941, 1127219200;
	mov.b64 	%fd1013, {%r940, %r941};
	sub.f64 	%fd1014, %fd1013, %fd161;
	fma.rn.f64 	%fd1015, %fd1014, 0d3FE62E42FEFA39EF, %fd997;
	fma.rn.f64 	%fd1016, %fd1014, 0dBFE62E42FEFA39EF, %fd1015;
	sub.f64 	%fd1017, %fd1016, %fd997;
	sub.f64 	%fd1018, %fd1012, %fd1017;
	fma.rn.f64 	%fd1019, %fd1014, 0d3C7ABC9E3B39803F, %fd1018;
	add.f64 	%fd1189, %fd1015, %fd1019;
	bra.uni 	$L__BB1_373;
$L__BB1_372:
	fma.rn.f64 	%fd988, %fd1187, 0d7FF0000000000000, 0d7FF0000000000000;
	{
	.reg .b32 %temp; 
	mov.b64 	{%temp, %r932}, %fd1187;
	}
	and.b32  	%r933, %r932, 2147483647;
	setp.eq.s32 	%p265, %r933, 0;
	selp.f64 	%fd1189, 0dFFF0000000000000, %fd988, %p265;
$L__BB1_373:
	ld.local.f64 	%fd1020, [%rd341];
	max.f64 	%fd1190, %fd1020, 0d39B4484BFEEBC2A0;
	{
	.reg .b32 %temp; 
	mov.b64 	{%temp, %r1055}, %fd1190;
	}
	{
	.reg .b32 %temp; 
	mov.b64 	{%r1056, %temp}, %fd1190;
	}
	setp.gt.s32 	%p267, %r1055, 1048575;
	mov.b32 	%r1057, -1023;
	@%p267 bra 	$L__BB1_375;
	mul.f64 	%fd1190, %fd1190, 0d4350000000000000;
	{
	.reg .b32 %temp; 
	mov.b64 	{%temp, %r1055}, %fd1190;
	}
	{
	.reg .b32 %temp; 
	mov.b64 	{%r1056, %temp}, %fd1190;
	}
	mov.b32 	%r1057, -1077;
$L__BB1_375:
	add.s32 	%r944, %r1055, -1;
	setp.gt.u32 	%p268, %r944, 2146435070;
	@%p268 bra 	$L__BB1_379;
	shr.u32 	%r947, %r1055, 20;
	add.s32 	%r1058, %r1057, %r947;
	and.b32  	%r948, %r1055, 1048575;
	or.b32  	%r949, %r948, 1072693248;
	mov.b64 	%fd1191, {%r1056, %r949};
	setp.lt.u32 	%p270, %r949, 1073127583;
	@%p270 bra 	$L__BB1_378;
	{
	.reg .b32 %temp; 
	mov.b64 	{%r950, %temp}, %fd1191;
	}
	{
	.reg .b32 %temp; 
	mov.b64 	{%temp, %r951}, %fd1191;
	}
	add.s32 	%r952, %r951, -1048576;
	mov.b64 	%fd1191, {%r950, %r952};
	add.s32 	%r1058, %r1058, 1;
$L__BB1_378:
	add.f64 	%fd1022, %fd1191, 0dBFF0000000000000;
	add.f64 	%fd1023, %fd1191, 0d3FF0000000000000;
	rcp.approx.ftz.f64 	%fd1024, %fd1023;
	neg.f64 	%fd1025, %fd1023;
	fma.rn.f64 	%fd1026, %fd1025, %fd1024, 0d3FF0000000000000;
	fma.rn.f64 	%fd1027, %fd1026, %fd1026, %fd1026;
	fma.rn.f64 	%fd1028, %fd1027, %fd1024, %fd1024;
	mul.f64 	%fd1029, %fd1022, %fd1028;
	fma.rn.f64 	%fd1030, %fd1022, %fd1028, %fd1029;
	mul.f64 	%fd1031, %fd1030, %fd1030;
	fma.rn.f64 	%fd1032, %fd1031, 0d3EB1380B3AE80F1E, 0d3ED0EE258B7A8B04;
	fma.rn.f64 	%fd1033, %fd1032, %fd1031, 0d3EF3B2669F02676F;
	fma.rn.f64 	%fd1034, %fd1033, %fd1031, 0d3F1745CBA9AB0956;
	fma.rn.f64 	%fd1035, %fd1034, %fd1031, 0d3F3C71C72D1B5154;
	fma.rn.f64 	%fd1036, %fd1035, %fd1031, 0d3F624924923BE72D;
	fma.rn.f64 	%fd1037, %fd1036, %fd1031, 0d3F8999999999A3C4;
	fma.rn.f64 	%fd1038, %fd1037, %fd1031, 0d3FB5555555555554;
	sub.f64 	%fd1039, %fd1022, %fd1030;
	add.f64 	%fd1040, %fd1039, %fd1039;
	neg.f64 	%fd1041, %fd1030;
	fma.rn.f64 	%fd1042, %fd1041, %fd1022, %fd1040;
	mul.f64 	%fd1043, %fd1028, %fd1042;
	mul.f64 	%fd1044, %fd1031, %fd1038;
	fma.rn.f64 	%fd1045, %fd1044, %fd1030, %fd1043;
	xor.b32  	%r953, %r1058, -2147483648;
	mov.b32 	%r954, 1127219200;
	mov.b64 	%fd1046, {%r953, %r954};
	sub.f64 	%fd1047, %fd1046, %fd161;
	fma.rn.f64 	%fd1048, %fd1047, 0d3FE62E42FEFA39EF, %fd1030;
	fma.rn.f64 	%fd1049, %fd1047, 0dBFE62E42FEFA39EF, %fd1048;
	sub.f64 	%fd1050, %fd1049, %fd1030;
	sub.f64 	%fd1051, %fd1045, %fd1050;
	fma.rn.f64 	%fd1052, %fd1047, 0d3C7ABC9E3B39803F, %fd1051;
	add.f64 	%fd1192, %fd1048, %fd1052;
	bra.uni 	$L__BB1_380;
$L__BB1_379:
	fma.rn.f64 	%fd1021, %fd1190, 0d7FF0000000000000, 0d7FF0000000000000;
	{
	.reg .b32 %temp; 
	mov.b64 	{%temp, %r945}, %fd1190;
	}
	and.b32  	%r946, %r945, 2147483647;
	setp.eq.s32 	%p269, %r946, 0;
	selp.f64 	%fd1192, 0dFFF0000000000000, %fd1021, %p269;
$L__BB1_380:
	sub.f64 	%fd1053, %fd1189, %fd1192;
	st.local.f64 	[%rd342], %fd1053;
	ld.local.f64 	%fd1054, [%rd343];
	sub.f64 	%fd1055, %fd1053, %fd1054;
	st.local.f64 	[%rd344], %fd1055;
	add.s32 	%r1050, %r1050, 1;
	setp.eq.s32 	%p271, %r1050, 0;
	add.s64 	%rd344, %rd344, 8;
	add.s64 	%rd343, %rd343, 8;
	add.s64 	%rd342, %rd342, 8;
	add.s64 	%rd341, %rd341, 8;
	add.s64 	%rd340, %rd340, 8;
	@%p271 bra 	$L__BB1_381;
	bra.uni 	$L__BB1_366;
$L__BB1_381:
	setp.lt.s32 	%p281, %r343, 1;
	@%p281 bra 	$L__BB1_394;
	mul.lo.s32 	%r319, %r6, %r343;
	add.s32 	%r320, %r319, %r4;
	and.b32  	%r321, %r343, 15;
	setp.lt.u32 	%p282, %r27, 15;
	mov.b32 	%r1066, 0;
	@%p282 bra 	$L__BB1_385;
	and.b32  	%r1066, %r343, 2147483632;
	neg.s32 	%r1064, %r1066;
	add.s32 	%r957, %r3, %r319;
	add.s32 	%r1063, %r957, %r2;
	shl.b32 	%r325, %r343, 4;
	mul.wide.u32 	%rd77, %r343, 120;
	mul.wide.u32 	%rd78, %r343, 112;
	mul.wide.u32 	%rd79, %r343, 104;
	mul.wide.u32 	%rd80, %r343, 96;
	mul.wide.u32 	%rd81, %r343, 88;
	mul.wide.u32 	%rd82, %r343, 80;
	mul.wide.u32 	%rd83, %r343, 72;
	mul.wide.u32 	%rd84, %r343, 64;
	mul.wide.u32 	%rd85, %r343, 56;
	mul.wide.u32 	%rd86, %r343, 48;
	mul.wide.u32 	%rd87, %r343, 40;
	mul.wide.u32 	%rd88, %r343, 32;
	mul.wide.u32 	%rd89, %r343, 24;
	mul.wide.u32 	%rd90, %r343, 16;
	add.s64 	%rd349, %rd9, 64;
	mul.wide.u32 	%rd92, %r343, 8;
	add.s64 	%rd348, %rd8, 64;
$L__BB1_384:
	.pragma "nounroll";
	ld.param.u64 	%rd324, [_Z27decode_columns_kernel_fixedPdS_S_diii_param_1];
	mul.wide.s32 	%rd252, %r1063, 8;
	cvta.to.global.u64 	%rd253, %rd324;
	add.s64 	%rd254, %rd253, %rd252;
	add.s64 	%rd255, %rd2, %rd252;
	ld.local.f64 	%fd1085, [%rd348+-64];
	st.global.f64 	[%rd254], %fd1085;
	ld.local.f64 	%fd1086, [%rd349+-64];
	st.global.f64 	[%rd255], %fd1086;
	ld.local.f64 	%fd1087, [%rd348+-56];
	add.s64 	%rd256, %rd254, %rd92;
	st.global.f64 	[%rd256], %fd1087;
	ld.local.f64 	%fd1088, [%rd349+-56];
	add.s64 	%rd257, %rd255, %rd92;
	st.global.f64 	[%rd257], %fd1088;
	ld.local.f64 	%fd1089, [%rd348+-48];
	add.s64 	%rd258, %rd254, %rd90;
	st.global.f64 	[%rd258], %fd1089;
	ld.local.f64 	%fd1090, [%rd349+-48];
	add.s64 	%rd259, %rd255, %rd90;
	st.global.f64 	[%rd259], %fd1090;
	ld.local.f64 	%fd1091, [%rd348+-40];
	add.s64 	%rd260, %rd254, %rd89;
	st.global.f64 	[%rd260], %fd1091;
	ld.local.f64 	%fd1092, [%rd349+-40];
	add.s64 	%rd261, %rd255, %rd89;
	st.global.f64 	[%rd261], %fd1092;
	ld.local.f64 	%fd1093, [%rd348+-32];
	add.s64 	%rd262, %rd254, %rd88;
	st.global.f64 	[%rd262], %fd1093;
	ld.local.f64 	%fd1094, [%rd349+-32];
	add.s64 	%rd263, %rd255, %rd88;
	st.global.f64 	[%rd263], %fd1094;
	ld.local.f64 	%fd1095, [%rd348+-24];
	add.s64 	%rd264, %rd254, %rd87;
	st.global.f64 	[%rd264], %fd1095;
	ld.local.f64 	%fd1096, [%rd349+-24];
	add.s64 	%rd265, %rd255, %rd87;
	st.global.f64 	[%rd265], %fd1096;
	ld.local.f64 	%fd1097, [%rd348+-16];
	add.s64 	%rd266, %rd254, %rd86;
	st.global.f64 	[%rd266], %fd1097;
	ld.local.f64 	%fd1098, [%rd349+-16];
	add.s64 	%rd267, %rd255, %rd86;
	st.global.f64 	[%rd267], %fd1098;
	ld.local.f64 	%fd1099, [%rd348+-8];
	add.s64 	%rd268, %rd254, %rd85;
	st.global.f64 	[%rd268], %fd1099;
	ld.local.f64 	%fd1100, [%rd349+-8];
	add.s64 	%rd269, %rd255, %rd85;
	st.global.f64 	[%rd269], %fd1100;
	ld.local.f64 	%fd1101, [%rd348];
	add.s64 	%rd270, %rd254, %rd84;
	st.global.f64 	[%rd270], %fd1101;
	ld.local.f64 	%fd1102, [%rd349];
	add.s64 	%rd271, %rd255, %rd84;
	st.global.f64 	[%rd271], %fd1102;
	ld.local.f64 	%fd1103, [%rd348+8];
	add.s64 	%rd272, %rd254, %rd83;
	st.global.f64 	[%rd272], %fd1103;
	ld.local.f64 	%fd1104, [%rd349+8];
	add.s64 	%rd273, %rd255, %rd83;
	st.global.f64 	[%rd273], %fd1104;
	ld.local.f64 	%fd1105, [%rd348+16];
	add.s64 	%rd274, %rd254, %rd82;
	st.global.f64 	[%rd274], %fd1105;
	ld.local.f64 	%fd1106, [%rd349+16];
	add.s64 	%rd275, %rd255, %rd82;
	st.global.f64 	[%rd275], %fd1106;
	ld.local.f64 	%fd1107, [%rd348+24];
	add.s64 	%rd276, %rd254, %rd81;
	st.global.f64 	[%rd276], %fd1107;
	ld.local.f64 	%fd1108, [%rd349+24];
	add.s64 	%rd277, %rd255, %rd81;
	st.global.f64 	[%rd277], %fd1108;
	ld.local.f64 	%fd1109, [%rd348+32];
	add.s64 	%rd278, %rd254, %rd80;
	st.global.f64 	[%rd278], %fd1109;
	ld.local.f64 	%fd1110, [%rd349+32];
	add.s64 	%rd279, %rd255, %rd80;
	st.global.f64 	[%rd279], %fd1110;
	ld.local.f64 	%fd1111, [%rd348+40];
	add.s64 	%rd280, %rd254, %rd79;
	st.global.f64 	[%rd280], %fd1111;
	ld.local.f64 	%fd1112, [%rd349+40];
	add.s64 	%rd281, %rd255, %rd79;
	st.global.f64 	[%rd281], %fd1112;
	ld.local.f64 	%fd1113, [%rd348+48];
	add.s64 	%rd282, %rd254, %rd78;
	st.global.f64 	[%rd282], %fd1113;
	ld.local.f64 	%fd1114, [%rd349+48];
	add.s64 	%rd283, %rd255, %rd78;
	st.global.f64 	[%rd283], %fd1114;
	ld.local.f64 	%fd1115, [%rd348+56];
	add.s64 	%rd284, %rd254, %rd77;
	st.global.f64 	[%rd284], %fd1115;
	ld.local.f64 	%fd1116, [%rd349+56];
	add.s64 	%rd285, %rd255, %rd77;
	st.global.f64 	[%rd285], %fd1116;
	add.s32 	%r1064, %r1064, 16;
	add.s32 	%r1063, %r1063, %r325;
	add.s64 	%rd349, %rd349, 128;
	add.s64 	%rd348, %rd348, 128;
	setp.ne.s32 	%p283, %r1064, 0;
	@%p283 bra 	$L__BB1_384;
$L__BB1_385:
	setp.eq.s32 	%p284, %r321, 0;
	@%p284 bra 	$L__BB1_394;
	ld.param.u64 	%rd325, [_Z27decode_columns_kernel_fixedPdS_S_diii_param_1];
	cvta.to.global.u64 	%rd98, %rd325;
	and.b32  	%r331, %r343, 7;
	setp.lt.u32 	%p285, %r321, 8;
	@%p285 bra 	$L__BB1_388;
	mad.lo.s32 	%r958, %r1066, %r343, %r320;
	mul.wide.u32 	%rd286, %r1066, 8;
	add.s64 	%rd287, %rd8, %rd286;
	ld.local.f64 	%fd1117, [%rd287];
	mul.wide.s32 	%rd288, %r958, 8;
	add.s64 	%rd289, %rd98, %rd288;
	st.global.f64 	[%rd289], %fd1117;
	add.s64 	%rd290, %rd9, %rd286;
	ld.local.f64 	%fd1118, [%rd290];
	add.s64 	%rd291, %rd2, %rd288;
	st.global.f64 	[%rd291], %fd1118;
	ld.local.f64 	%fd1119, [%rd287+8];
	mul.wide.u32 	%rd292, %r343, 8;
	add.s64 	%rd293, %rd289, %rd292;
	st.global.f64 	[%rd293], %fd1119;
	ld.local.f64 	%fd1120, [%rd290+8];
	add.s64 	%rd294, %rd291, %rd292;
	st.global.f64 	[%rd294], %fd1120;
	ld.local.f64 	%fd1121, [%rd287+16];
	add.s64 	%rd295, %rd293, %rd292;
	st.global.f64 	[%rd295], %fd1121;
	ld.local.f64 	%fd1122, [%rd290+16];
	add.s64 	%rd296, %rd294, %rd292;
	st.global.f64 	[%rd296], %fd1122;
	ld.local.f64 	%fd1123, [%rd287+24];
	add.s64 	%rd297, %rd295, %rd292;
	st.global.f64 	[%rd297], %fd1123;
	ld.local.f64 	%fd1124, [%rd290+24];
	add.s64 	%rd298, %rd296, %rd292;
	st.global.f64 	[%rd298], %fd1124;
	ld.local.f64 	%fd1125, [%rd287+32];
	add.s64 	%rd299, %rd297, %rd292;
	st.global.f64 	[%rd299], %fd1125;
	ld.local.f64 	%fd1126, [%rd290+32];
	add.s64 	%rd300, %rd298, %rd292;
	st.global.f64 	[%rd300], %fd1126;
	ld.local.f64 	%fd1127, [%rd287+40];
	add.s64 	%rd301, %rd299, %rd292;
	st.global.f64 	[%rd301], %fd1127;
	ld.local.f64 	%fd1128, [%rd290+40];
	add.s64 	%rd302, %rd300, %rd292;
	st.global.f64 	[%rd302], %fd1128;
	ld.local.f64 	%fd1129, [%rd287+48];
	add.s64 	%rd303, %rd301, %rd292;
	st.global.f64 	[%rd303], %fd1129;
	ld.local.f64 	%fd1130, [%rd290+48];
	add.s64 	%rd304, %rd302, %rd292;
	st.global.f64 	[%rd304], %fd1130;
	ld.local.f64 	%fd1131, [%rd287+56];
	add.s64 	%rd305, %rd303, %rd292;
	st.global.f64 	[%rd305], %fd1131;
	ld.local.f64 	%fd1132, [%rd290+56];
	add.s64 	%rd306, %rd304, %rd292;
	st.global.f64 	[%rd306], %fd1132;
	add.s32 	%r1066, %r1066, 8;
$L__BB1_388:
	setp.eq.s32 	%p286, %r331, 0;
	@%p286 bra 	$L__BB1_394;
	and.b32  	%r334, %r343, 3;
	setp.lt.u32 	%p287, %r331, 4;
	@%p287 bra 	$L__BB1_391;
	mad.lo.s32 	%r959, %r1066, %r343, %r320;
	mul.wide.u32 	%rd307, %r1066, 8;
	add.s64 	%rd308, %rd8, %rd307;
	ld.local.f64 	%fd1133, [%rd308];
	mul.wide.s32 	%rd309, %r959, 8;
	add.s64 	%rd310, %rd98, %rd309;
	st.global.f64 	[%rd310], %fd1133;
	add.s64 	%rd311, %rd9, %rd307;
	ld.local.f64 	%fd1134, [%rd311];
	add.s64 	%rd312, %rd2, %rd309;
	st.global.f64 	[%rd312], %fd1134;
	ld.local.f64 	%fd1135, [%rd308+8];
	mul.wide.u32 	%rd313, %r343, 8;
	add.s64 	%rd314, %rd310, %rd313;
	st.global.f64 	[%rd314], %fd1135;
	ld.local.f64 	%fd1136, [%rd311+8];
	add.s64 	%rd315, %rd312, %rd313;
	st.global.f64 	[%rd315], %fd1136;
	ld.local.f64 	%fd1137, [%rd308+16];
	add.s64 	%rd316, %rd314, %rd313;
	st.global.f64 	[%rd316], %fd1137;
	ld.local.f64 	%fd1138, [%rd311+16];
	add.s64 	%rd317, %rd315, %rd313;
	st.global.f64 	[%rd317], %fd1138;
	ld.local.f64 	%fd1139, [%rd308+24];
	add.s64 	%rd318, %rd316, %rd313;
	st.global.f64 	[%rd318], %fd1139;
	ld.local.f64 	%fd1140, [%rd311+24];
	add.s64 	%rd319, %rd317, %rd313;
	st.global.f64 	[%rd319], %fd1140;
	add.s32 	%r1066, %r1066, 4;
$L__BB1_391:
	setp.eq.s32 	%p288, %r334, 0;
	@%p288 bra 	$L__BB1_394;
	mul.wide.u32 	%rd320, %r1066, 8;
	add.s64 	%rd351, %rd9, %rd320;
	add.s64 	%rd350, %rd8, %rd320;
	add.s32 	%r960, %r1066, %r6;
	mad.lo.s32 	%r1069, %r343, %r960, %r4;
	neg.s32 	%r1068, %r334;
$L__BB1_393:
	.pragma "nounroll";
	mul.wide.s32 	%rd321, %r1069, 8;
	add.s64 	%rd322, %rd2, %rd321;
	add.s64 	%rd323, %rd98, %rd321;
	ld.local.f64 	%fd1141, [%rd350];
	st.global.f64 	[%rd323], %fd1141;
	ld.local.f64 	%fd1142, [%rd351];
	st.global.f64 	[%rd322], %fd1142;
	add.s64 	%rd351, %rd351, 8;
	add.s64 	%rd350, %rd350, 8;
	add.s32 	%r1069, %r1069, %r343;
	add.s32 	%r1068, %r1068, 1;
	setp.eq.s32 	%p289, %r1068, 0;
	@%p289 bra 	$L__BB1_394;
	bra.uni 	$L__BB1_393;
$L__BB1_394:
	ret;

}
.func  (.param .b64 func_retval0) __internal_accurate_pow(
	.param .b64 __internal_accurate_pow_param_0
)
{
	.reg .pred 	%p<8>;
	.reg .b32 	%r<49>;
	.reg .b32 	%f<3>;
	.reg .b64 	%fd<109>;

	ld.param.f64 	%fd10, [__internal_accurate_pow_param_0];
	{
	.reg .b32 %temp; 
	mov.b64 	{%temp, %r46}, %fd10;
	}
	{
	.reg .b32 %temp; 
	mov.b64 	{%r45, %temp}, %fd10;
	}
	shr.u32 	%r47, %r46, 20;
	setp.gt.u32 	%p1, %r46, 1048575;
	@%p1 bra 	$L__BB2_2;
	mul.f64 	%fd11, %fd10, 0d4350000000000000;
	{
	.reg .b32 %temp; 
	mov.b64 	{%temp, %r46}, %fd11;
	}
	{
	.reg .b32 %temp; 
	mov.b64 	{%r45, %temp}, %fd11;
	}
	shr.u32 	%r16, %r46, 20;
	add.s32 	%r47, %r16, -54;
$L__BB2_2:
	add.s32 	%r48, %r47, -1023;
	and.b32  	%r17, %r46, -2146435073;
	or.b32  	%r18, %r17, 1072693248;
	mov.b64 	%fd107, {%r45, %r18};
	setp.lt.u32 	%p2, %r18, 1073127583;
	@%p2 bra 	$L__BB2_4;
	{
	.reg .b32 %temp; 
	mov.b64 	{%r19, %temp}, %fd107;
	}
	{
	.reg .b32 %temp; 
	mov.b64 	{%temp, %r20}, %fd107;
	}
	add.s32 	%r21, %r20, -1048576;
	mov.b64 	%fd107, {%r19, %r21};
	add.s32 	%r48, %r47, -1022;
$L__BB2_4:
	add.f64 	%fd12, %fd107, 0dBFF0000000000000;
	add.f64 	%fd13, %fd107, 0d3FF0000000000000;
	rcp.approx.ftz.f64 	%fd14, %fd13;
	neg.f64 	%fd15, %fd13;
	fma.rn.f64 	%fd16, %fd15, %fd14, 0d3FF0000000000000;
	fma.rn.f64 	%fd17, %fd16, %fd16, %fd16;
	fma.rn.f64 	%fd18, %fd17, %fd14, %fd14;
	mul.f64 	%fd19, %fd12, %fd18;
	fma.rn.f64 	%fd20, %fd12, %fd18, %fd19;
	mul.f64 	%fd21, %fd20, %fd20;
	fma.rn.f64 	%fd22, %fd21, 0d3EB0F5FF7D2CAFE2, 0d3ED0F5D241AD3B5A;
	fma.rn.f64 	%fd23, %fd22, %fd21, 0d3EF3B20A75488A3F;
	fma.rn.f64 	%fd24, %fd23, %fd21, 0d3F1745CDE4FAECD5;
	fma.rn.f64 	%fd25, %fd24, %fd21, 0d3F3C71C7258A578B;
	fma.rn.f64 	%fd26, %fd25, %fd21, 0d3F6249249242B910;
	fma.rn.f64 	%fd27, %fd26, %fd21, 0d3F89999999999DFB;
	sub.f64 	%fd28, %fd12, %fd20;
	add.f64 	%fd29, %fd28, %fd28;
	neg.f64 	%fd30, %fd20;
	fma.rn.f64 	%fd31, %fd30, %fd12, %fd29;
	mul.f64 	%fd32, %fd18, %fd31;
	fma.rn.f64 	%fd33, %fd21, %fd27, 0d3FB5555555555555;
	mov.f64 	%fd34, 0d3FB5555555555555;
	sub.f64 	%fd35, %fd34, %fd33;
	fma.rn.f64 	%fd36, %fd21, %fd27, %fd35;
	add.f64 	%fd37, %fd36, 0dBC46A4CB00B9E7B0;
	add.f64 	%fd38, %fd33, %fd37;
	sub.f64 	%fd39, %fd33, %fd38;
	add.f64 	%fd40, %fd37, %fd39;
	mul.rn.f64 	%fd41, %fd20, %fd20;
	neg.f64 	%fd42, %fd41;
	fma.rn.f64 	%fd43, %fd20, %fd20, %fd42;
	{
	.reg .b32 %temp; 
	mov.b64 	{%r22, %temp}, %fd32;
	}
	{
	.reg .b32 %temp; 
	mov.b64 	{%temp, %r23}, %fd32;
	}
	add.s32 	%r24, %r23, 1048576;
	mov.b64 	%fd44, {%r22, %r24};
	fma.rn.f64 	%fd45, %fd20, %fd44, %fd43;
	mul.rn.f64 	%fd46, %fd41, %fd20;
	neg.f64 	%fd47, %fd46;
	fma.rn.f64 	%fd48, %fd41, %fd20, %fd47;
	fma.rn.f64 	%fd49, %fd41, %fd32, %fd48;
	fma.rn.f64 	%fd50, %fd45, %fd20, %fd49;
	mul.rn.f64 	%fd51, %fd38, %fd46;
	neg.f64 	%fd52, %fd51;
	fma.rn.f64 	%fd53, %fd38, %fd46, %fd52;
	fma.rn.f64 	%fd54, %fd38, %fd50, %fd53;
	fma.rn.f64 	%fd55, %fd40, %fd46, %fd54;
	add.f64 	%fd56, %fd51, %fd55;
	sub.f64 	%fd57, %fd51, %fd56;
	add.f64 	%fd58, %fd55, %fd57;
	add.f64 	%fd59, %fd20, %fd56;
	sub.f64 	%fd60, %fd20, %fd59;
	add.f64 	%fd61, %fd56, %fd60;
	add.f64 	%fd62, %fd58, %fd61;
	add.f64 	%fd63, %fd32, %fd62;
	add.f64 	%fd64, %fd59, %fd63;
	sub.f64 	%fd65, %fd59, %fd64;
	add.f64 	%fd66, %fd63, %fd65;
	xor.b32  	%r25, %r48, -2147483648;
	mov.b32 	%r26, 1127219200;
	mov.b64 	%fd67, {%r25, %r26};
	mov.b32 	%r27, -2147483648;
	mov.b64 	%fd68, {%r27, %r26};
	sub.f64 	%fd69, %fd67, %fd68;
	fma.rn.f64 	%fd70, %fd69, 0d3FE62E42FEFA39EF, %fd64;
	fma.rn.f64 	%fd71, %fd69, 0dBFE62E42FEFA39EF, %fd70;
	sub.f64 	%fd72, %fd71, %fd64;
	sub.f64 	%fd73, %fd66, %fd72;
	fma.rn.f64 	%fd74, %fd69, 0d3C7ABC9E3B39803F, %fd73;
	add.f64 	%fd75, %fd70, %fd74;
	sub.f64 	%fd76, %fd70, %fd75;
	add.f64 	%fd77, %fd74, %fd76;
	mov.f64 	%fd78, 0d4000000000000000;
	{
	.reg .b32 %temp; 
	mov.b64 	{%temp, %r28}, %fd78;
	}
	{
	.reg .b32 %temp; 
	mov.b64 	{%r29, %temp}, %fd78;
	}
	shl.b32 	%r30, %r28, 1;
	setp.gt.u32 	%p3, %r30, -33554433;
	and.b32  	%r31, %r28, -15728641;
	selp.b32 	%r32, %r31, %r28, %p3;
	mov.b64 	%fd79, {%r29, %r32};
	mul.rn.f64 	%fd80, %fd75, %fd79;
	neg.f64 	%fd81, %fd80;
	fma.rn.f64 	%fd82, %fd75, %fd79, %fd81;
	fma.rn.f64 	%fd83, %fd77, %fd79, %fd82;
	add.f64 	%fd4, %fd80, %fd83;
	sub.f64 	%fd84, %fd80, %fd4;
	add.f64 	%fd5, %fd83, %fd84;
	fma.rn.f64 	%fd85, %fd4, 0d3FF71547652B82FE, 0d4338000000000000;
	{
	.reg .b32 %temp; 
	mov.b64 	{%r13, %temp}, %fd85;
	}
	mov.f64 	%fd86, 0dC338000000000000;
	add.rn.f64 	%fd87, %fd85, %fd86;
	fma.rn.f64 	%fd88, %fd87, 0dBFE62E42FEFA39EF, %fd4;
	fma.rn.f64 	%fd89, %fd87, 0dBC7ABC9E3B39803F, %fd88;
	fma.rn.f64 	%fd90, %fd89, 0d3E5ADE1569CE2BDF, 0d3E928AF3FCA213EA;
	fma.rn.f64 	%fd91, %fd90, %fd89, 0d3EC71DEE62401315;
	fma.rn.f64 	%fd92, %fd91, %fd89, 0d3EFA01997C89EB71;
	fma.rn.f64 	%fd93, %fd92, %fd89, 0d3F2A01A014761F65;
	fma.rn.f64 	%fd94, %fd93, %fd89, 0d3F56C16C1852B7AF;
	fma.rn.f64 	%fd95, %fd94, %fd89, 0d3F81111111122322;
	fma.rn.f64 	%fd96, %fd95, %fd89, 0d3FA55555555502A1;
	fma.rn.f64 	%fd97, %fd96, %fd89, 0d3FC5555555555511;
	fma.rn.f64 	%fd98, %fd97, %fd89, 0d3FE000000000000B;
	fma.rn.f64 	%fd99, %fd98, %fd89, 0d3FF0000000000000;
	fma.rn.f64 	%fd100, %fd99, %fd89, 0d3FF0000000000000;
	{
	.reg .b32 %temp; 
	mov.b64 	{%r14, %temp}, %fd100;
	}
	{
	.reg .b32 %temp; 
	mov.b64 	{%temp, %r15}, %fd100;
	}
	shl.b32 	%r33, %r13, 20;
	add.s32 	%r34, %r33, %r15;
	mov.b64 	%fd108, {%r14, %r34};
	{
	.reg .b32 %temp; 
	mov.b64 	{%temp, %r35}, %fd4;
	}
	mov.b32 	%f2, %r35;
	abs.f32 	%f1, %f2;
	setp.lt.f32 	%p4, %f1, 0f4086232B;
	@%p4 bra 	$L__BB2_7;
	setp.lt.f64 	%p5, %fd4, 0d0000000000000000;
	add.f64 	%fd101, %fd4, 0d7FF0000000000000;
	selp.f64 	%fd108, 0d0000000000000000, %fd101, %p5;
	setp.geu.f32 	%p6, %f1, 0f40874800;
	@%p6 bra 	$L__BB2_7;
	shr.u32 	%r36, %r13, 31;
	add.s32 	%r37, %r13, %r36;
	shr.s32 	%r38, %r37, 1;
	shl.b32 	%r39, %r38, 20;
	add.s32 	%r40, %r15, %r39;
	mov.b64 	%fd102, {%r14, %r40};
	sub.s32 	%r41, %r13, %r38;
	shl.b32 	%r42, %r41, 20;
	add.s32 	%r43, %r42, 1072693248;
	mov.b32 	%r44, 0;
	mov.b64 	%fd103, {%r44, %r43};
	mul.f64 	%fd108, %fd103, %fd102;
$L__BB2_7:
	abs.f64 	%fd104, %fd108;
	setp.eq.f64 	%p7, %fd104, 0d7FF0000000000000;
	fma.rn.f64 	%fd105, %fd108, %fd5, %fd108;
	selp.f64 	%fd106, %fd108, %fd105, %p7;
	st.param.f64 	[func_retval0], %fd106;
	ret;

}


// ===== COMPILED SASS (sm_100) =====

	.target	sm_100

	.elftype	@"ET_EXEC"


//--------------------- .note.nv.tkinfo           --------------------------
	.section	.note.nv.tkinfo,"",@"SHT_NOTE"
	.sectionflags	@"SHF_NOTE_NV_TKINFO"
	.tkinfo
        /*0018*/ 	.word	0x00000002
        /*0030*/ 	.string	""
        /*0030*/ 	.string	"ptxas"
        /*0030*/ 	.string	"Cuda compilation tools, release 13.0, V13.0.88"
        /*0030*/ 	.string	"Build cuda_13.0.r13.0/compiler.36424714_0"
        /*0030*/ 	.string	"-arch sm_100 -m 64 "



//--------------------- .note.nv.cuinfo           --------------------------
	.section	.note.nv.cuinfo,"",@"SHT_NOTE"
	.sectionflags	@"SHF_NOTE_NV_CUINFO"
        /*0018*/ 	.short	0x0002
        /*001a*/ 	.short	0x0064
        /*001c*/ 	.short	0x0082
	.zero		2


//--------------------- .nv.info                  --------------------------
	.section	.nv.info,"",@"SHT_CUDA_INFO"
	.align	4


	//----- nvinfo : EIATTR_REGCOUNT
	.align		4
        /*0000*/ 	.byte	0x04, 0x2f
        /*0002*/ 	.short	(.L_3 - .L_2)
	.align		4
.L_2:
        /*0004*/ 	.word	index@(_Z24decode_rows_kernel_fixedPdS_S_diii)
        /*0008*/ 	.word	0x00000030


	//----- nvinfo : EIATTR_FRAME_SIZE
	.align		4
.L_3:
        /*000c*/ 	.byte	0x04, 0x11
        /*000e*/ 	.short	(.L_5 - .L_4)
	.align		4
.L_4:
        /*0010*/ 	.word	index@($_Z24decode_rows_kernel_fixedPdS_S_diii$__internal_accurate_pow)
        /*0014*/ 	.word	0x000006c8


	//----- nvinfo : EIATTR_FRAME_SIZE
	.align		4
.L_5:
        /*0018*/ 	.byte	0x04, 0x11
        /*001a*/ 	.short	(.L_7 - .L_6)
	.align		4
.L_6:
        /*001c*/ 	.word	index@($__internal_3_$__cuda_sm20_dsqrt_rn_f64_mediumpath_v1)
        /*0020*/ 	.word	0x000006c8


	//----- nvinfo : EIATTR_FRAME_SIZE
	.align		4
.L_7:
        /*0024*/ 	.byte	0x04, 0x11
        /*0026*/ 	.short	(.L_9 - .L_8)
	.align		4
.L_8:
        /*0028*/ 	.word	index@($__internal_2_$__cuda_sm20_dblrcp_rn_slowpath_v3)
        /*002c*/ 	.word	0x000006c8


	//----- nvinfo : EIATTR_FRAME_SIZE
	.align		4
.L_9:
        /*0030*/ 	.byte	0x04, 0x11
        /*0032*/ 	.short	(.L_11 - .L_10)
	.align		4
.L_10:
        /*0034*/ 	.word	index@(_Z24decode_rows_kernel_fixedPdS_S_diii)
        /*0038*/ 	.word	0x000006c8


	//----- nvinfo : EIATTR_REGCOUNT
	.align		4
.L_11:
        /*003c*/ 	.byte	0x04, 0x2f
        /*003e*/ 	.short	(.L_13 - .L_12)
	.align		4
.L_12:
        /*0040*/ 	.word	index@(_Z27decode_columns_kernel_fixedPdS_S_diii)
        /*0044*/ 	.word	0x00000030


	//----- nvinfo : EIATTR_FRAME_SIZE
	.align		4
.L_13:
        /*0048*/ 	.byte	0x04, 0x11
        /*004a*/ 	.short	(.L_15 - .L_14)
	.align		4
.L_14:
        /*004c*/ 	.word	index@($_Z27decode_columns_kernel_fixedPdS_S_diii$__internal_accurate_pow)
        /*0050*/ 	.word	0x000006c8


	//----- nvinfo : EIATTR_FRAME_SIZE
	.align		4
.L_15:
        /*0054*/ 	.byte	0x04, 0x11
        /*0056*/ 	.short	(.L_17 - .L_16)
	.align		4
.L_16:
        /*0058*/ 	.word	index@($__internal_1_$__cuda_sm20_dsqrt_rn_f64_mediumpath_v1)
        /*005c*/ 	.word	0x000006c8


	//----- nvinfo : EIATTR_FRAME_SIZE
	.align		4
.L_17:
        /*0060*/ 	.byte	0x04, 0x11
        /*0062*/ 	.short	(.L_19 - .L_18)
	.align		4
.L_18:
        /*0064*/ 	.word	index@($__internal_0_$__cuda_sm20_dblrcp_rn_slowpath_v3)
        /*0068*/ 	.word	0x000006c8


	//----- nvinfo : EIATTR_FRAME_SIZE
	.align		4
.L_19:
        /*006c*/ 	.byte	0x04, 0x11
        /*006e*/ 	.short	(.L_21 - .L_20)
	.align		4
.L_20:
        /*0070*/ 	.word	index@(_Z27decode_columns_kernel_fixedPdS_S_diii)
        /*0074*/ 	.word	0x000006c8


	//----- nvinfo : EIATTR_MIN_STACK_SIZE
	.align		4
.L_21:
        /*0078*/ 	.byte	0x04, 0x12
        /*007a*/ 	.short	(.L_23 - .L_22)
	.align		4
.L_22:
        /*007c*/ 	.word	index@(_Z27decode_columns_kernel_fixedPdS_S_diii)
        /*0080*/ 	.word	0x000006c8


	//----- nvinfo : EIATTR_MIN_STACK_SIZE
	.align		4
.L_23:
        /*0084*/ 	.byte	0x04, 0x12
        /*0086*/ 	.short	(.L_25 - .L_24)
	.align		4
.L_24:
        /*0088*/ 	.word	index@(_Z24decode_rows_kernel_fixedPdS_S_diii)
        /*008c*/ 	.word	0x000006c8
.L_25:


//--------------------- .nv.compat                --------------------------
	.section	.nv.compat,"",@"SHT_CUDA_COMPAT_INFO"
	.align	4
        /*0000*/ 	.byte	0x02, 0x09, 0x00, 0x00, 0x02, 0x02, 0x01, 0x00, 0x02, 0x05, 0x05, 0x00, 0x03, 0x07, 0x01, 0x01
        /*0010*/ 	.byte	0x02, 0x03, 0x00, 0x00, 0x02, 0x06, 0x01, 0x00, 0x04, 0x0b, 0x08, 0x00, 0x01, 0x00, 0x00, 0x00
        /*0020*/ 	.byte	0x00, 0x00, 0x00, 0x00


//--------------------- .nv.info._Z27decode_columns_kernel_fixedPdS_S_diii --------------------------
	.section	.nv.info._Z27decode_columns_kernel_fixedPdS_S_diii,"",@"SHT_CUDA_INFO"
	.sectionflags	@""
	.align	4


	//----- nvinfo : EIATTR_CUDA_API_VERSION
	.align		4
        /*0000*/ 	.byte	0x04, 0x37
        /*0002*/ 	.short	(.L_27 - .L_26)
.L_26:
        /*0004*/ 	.word	0x00000082


	//----- nvinfo : EIATTR_KPARAM_INFO
	.align		4
.L_27:
        /*0008*/ 	.byte	0x04, 0x17
        /*000a*/ 	.short	(.L_29 - .L_28)
.L_28:
        /*000c*/ 	.word	0x00000000
        /*0010*/ 	.short	0x0006
        /*0012*/ 	.short	0x0028
        /*0014*/ 	.byte	0x00, 0xf0, 0x11, 0x00


	//----- nvinfo : EIATTR_KPARAM_INFO
	.align		4
.L_29:
        /*0018*/ 	.byte	0x04, 0x17
        /*001a*/ 	.short	(.L_31 - .L_30)
.L_30:
        /*001c*/ 	.word	0x00000000
        /*0020*/ 	.short	0x0005
        /*0022*/ 	.short	0x0024
        /*0024*/ 	.byte	0x00, 0xf0, 0x11, 0x00


	//----- nvinfo : EIATTR_KPARAM_INFO
	.align		4
.L_31:
        /*0028*/ 	.byte	0x04, 0x17
        /*002a*/ 	.short	(.L_33 - .L_32)
.L_32:
        /*002c*/ 	.word	0x00000000
        /*0030*/ 	.short	0x0004
        /*0032*/ 	.short	0x0020
        /*0034*/ 	.byte	0x00, 0xf0, 0x11, 0x00


	//----- nvinfo : EIATTR_KPARAM_INFO
	.align		4
.L_33:
        /*0038*/ 	.byte	0x04, 0x17
        /*003a*/ 	.short	(.L_35 - .L_34)
.L_34:
        /*003c*/ 	.word	0x00000000
        /*0040*/ 	.short	0x0003
        /*0042*/ 	.short	0x0018
        /*0044*/ 	.byte	0x00, 0xf0, 0x21, 0x00


	//----- nvinfo : EIATTR_KPARAM_INFO
	.align		4
.L_35:
        /*0048*/ 	.byte	0x04, 0x17
        /*004a*/ 	.short	(.L_37 - .L_36)
.L_36:
        /*004c*/ 	.word	0x00000000
        /*0050*/ 	.short	0x0002
        /*0052*/ 	.short	0x0010
        /*0054*/ 	.byte	0x00, 0xf5, 0x21, 0x00


	//----- nvinfo : EIATTR_KPARAM_INFO
	.align		4
.L_37:
        /*0058*/ 	.byte	0x04, 0x17
        /*005a*/ 	.short	(.L_39 - .L_38)
.L_38:
        /*005c*/ 	.word	0x00000000
        /*0060*/ 	.short	0x0001
        /*0062*/ 	.short	0x0008
        /*0064*/ 	.byte	0x00, 0xf5, 0x21, 0x00


	//----- nvinfo : EIATTR_KPARAM_INFO
	.align		4
.L_39:
        /*0068*/ 	.byte	0x04, 0x17
        /*006a*/ 	.short	(.L_41 - .L_40)
.L_40:
        /*006c*/ 	.word	0x00000000
        /*0070*/ 	.short	0x0000
        /*0072*/ 	.short	0x0000
        /*0074*/ 	.byte	0x00, 0xf5, 0x21, 0x00


	//----- nvinfo : EIATTR_SPARSE_MMA_MASK
	.align		4
.L_41:
        /*0078*/ 	.byte	0x03, 0x50
        /*007a*/ 	.short	0x0000


	//----- nvinfo : EIATTR_MAXREG_COUNT
	.align		4
        /*007c*/ 	.byte	0x03, 0x1b
        /*007e*/ 	.short	0x00ff


	//----- nvinfo : EIATTR_MERCURY_ISA_VERSION
	.align		4
        /*0080*/ 	.byte	0x03, 0x5f
        /*0082*/ 	.short	0x0101


	//----- nvinfo : EIATTR_UNUSED_LOAD_BYTE_OFFSET
	.align		4
        /*0084*/ 	.byte	0x04, 0x44
        /*0086*/ 	.short	(.L_43 - .L_42)


	//   ....[0]....
.L_42:
        /*0088*/ 	.word	0x00002f90
        /*008c*/ 	.word	0x00000007


	//   ....[1]....
        /*0090*/ 	.word	0x00003720
        /*0094*/ 	.word	0x00000007


	//   ....[2]....
        /*0098*/ 	.word	0x00008330
        /*009c*/ 	.word	0x00000007


	//----- nvinfo : EIATTR_VRC_CTA_INIT_COUNT
	.align		4
.L_43:
        /*00a0*/ 	.byte	0x02, 0x4a
	.zero		1
	.zero		1


	//----- nvinfo : EIATTR_EXIT_INSTR_OFFSETS
	.align		4
        /*00a4*/ 	.byte	0x04, 0x1c
        /*00a6*/ 	.short	(.L_45 - .L_44)


	//   ....[0]....
.L_44:
        /*00a8*/ 	.word	0x000000d0


	//   ....[1]....
        /*00ac*/ 	.word	0x0000c1d0


	//   ....[2]....
        /*00b0*/ 	.word	0x0000e080


	//   ....[3]....
        /*00b4*/ 	.word	0x0000e8e0


	//   ....[4]....
        /*00b8*/ 	.word	0x0000f020


	//   ....[5]....
        /*00bc*/ 	.word	0x0000f3d0


	//   ....[6]....
        /*00c0*/ 	.word	0x0000f5f0


	//   ....[7]....
        /*00c4*/ 	.word	0x0000f710


	//----- nvinfo : EIATTR_CRS_STACK_SIZE
	.align		4
.L_45:
        /*00c8*/ 	.byte	0x04, 0x1e
        /*00ca*/ 	.short	(.L_47 - .L_46)
.L_46:
        /*00cc*/ 	.word	0x00000000


	//----- nvinfo : EIATTR_CBANK_PARAM_SIZE
	.align		4
.L_47:
        /*00d0*/ 	.byte	0x03, 0x19
        /*00d2*/ 	.short	0x002c


	//----- nvinfo : EIATTR_PARAM_CBANK
	.align		4
        /*00d4*/ 	.byte	0x04, 0x0a
        /*00d6*/ 	.short	(.L_49 - .L_48)
	.align		4
.L_48:
        /*00d8*/ 	.word	index@(.nv.constant0._Z27decode_columns_kernel_fixedPdS_S_diii)
        /*00dc*/ 	.short	0x0380
        /*00de*/ 	.short	0x002c


	//----- nvinfo : EIATTR_SW_WAR
	.align		4
.L_49:
        /*00e0*/ 	.byte	0x04, 0x36
        /*00e2*/ 	.short	(.L_51 - .L_50)
.L_50:
        /*00e4*/ 	.word	0x00000008
.L_51:


//--------------------- .nv.info._Z24decode_rows_kernel_fixedPdS_S_diii --------------------------
	.section	.nv.info._Z24decode_rows_kernel_fixedPdS_S_diii,"",@"SHT_CUDA_INFO"
	.sectionflags	@""
	.align	4


	//----- nvinfo : EIATTR_CUDA_API_VERSION
	.align		4
        /*0000*/ 	.byte	0x04, 0x37
        /*0002*/ 	.short	(.L_53 - .L_52)
.L_52:
        /*0004*/ 	.word	0x00000082


	//----- nvinfo : EIATTR_KPARAM_INFO
	.align		4
.L_53:
        /*0008*/ 	.byte	0x04, 0x17
        /*000a*/ 	.short	(.L_55 - .L_54)
.L_54:
        /*000c*/ 	.word	0x00000000
        /*0010*/ 	.short	0x0006
        /*0012*/ 	.short	0x0028
        /*0014*/ 	.byte	0x00, 0xf0, 0x11, 0x00


	//----- nvinfo : EIATTR_KPARAM_INFO
	.align		4
.L_55:
        /*0018*/ 	.byte	0x04, 0x17
        /*001a*/ 	.short	(.L_57 - .L_56)
.L_56:
        /*001c*/ 	.word	0x00000000
        /*0020*/ 	.short	0x0005
        /*0022*/ 	.short	0x0024
        /*0024*/ 	.byte	0x00, 0xf0, 0x11, 0x00


	//----- nvinfo : EIATTR_KPARAM_INFO
	.align		4
.L_57:
        /*0028*/ 	.byte	0x04, 0x17
        /*002a*/ 	.short	(.L_59 - .L_58)
.L_58:
        /*002c*/ 	.word	0x00000000
        /*0030*/ 	.short	0x0004
        /*0032*/ 	.short	0x0020
        /*0034*/ 	.byte	0x00, 0xf0, 0x11, 0x00


	//----- nvinfo : EIATTR_KPARAM_INFO
	.align		4
.L_59:
        /*0038*/ 	.byte	0x04, 0x17
        /*003a*/ 	.short	(.L_61 - .L_60)
.L_60:
        /*003c*/ 	.word	0x00000000
        /*0040*/ 	.short	0x0003
        /*0042*/ 	.short	0x0018
        /*0044*/ 	.byte	0x00, 0xf0, 0x21, 0x00


	//----- nvinfo : EIATTR_KPARAM_INFO
	.align		4
.L_61:
        /*0048*/ 	.byte	0x04, 0x17
        /*004a*/ 	.short	(.L_63 - .L_62)
.L_62:
        /*004c*/ 	.word	0x00000000
        /*0050*/ 	.short	0x0002
        /*0052*/ 	.short	0x0010
        /*0054*/ 	.byte	0x00, 0xf5, 0x21, 0x00


	//----- nvinfo : EIATTR_KPARAM_INFO
	.align		4
.L_63:
        /*0058*/ 	.byte	0x04, 0x17
        /*005a*/ 	.short	(.L_65 - .L_64)
.L_64:
        /*005c*/ 	.word	0x00000000
        /*0060*/ 	.short	0x0001
        /*0062*/ 	.short	0x0008
        /*0064*/ 	.byte	0x00, 0xf5, 0x21, 0x00


	//----- nvinfo : EIATTR_KPARAM_INFO
	.align		4
.L_65:
        /*0068*/ 	.byte	0x04, 0x17
        /*006a*/ 	.short	(.L_67 - .L_66)
.L_66:
        /*006c*/ 	.word	0x00000000
        /*0070*/ 	.short	0x0000
        /*0072*/ 	.short	0x0000
        /*0074*/ 	.byte	0x00, 0xf5, 0x21, 0x00


	//----- nvinfo : EIATTR_SPARSE_MMA_MASK
	.align		4
.L_67:
        /*0078*/ 	.byte	0x03, 0x50
        /*007a*/ 	.short	0x0000


	//----- nvinfo : EIATTR_MAXREG_COUNT
	.align		4
        /*007c*/ 	.byte	0x03, 0x1b
        /*007e*/ 	.short	0x00ff


	//----- nvinfo : EIATTR_MERCURY_ISA_VERSION
	.align		4
        /*0080*/ 	.byte	0x03, 0x5f
        /*0082*/ 	.short	0x0101


	//----- nvinfo : EIATTR_UNUSED_LOAD_BYTE_OFFSET
	.align		4
        /*0084*/ 	.byte	0x04, 0x44
        /*0086*/ 	.short	(.L_69 - .L_68)


	//   ....[0]....
.L_68:
        /*0088*/ 	.word	0x00003250
        /*008c*/ 	.word	0x00000007


	//   ....[1]....
        /*0090*/ 	.word	0x000039e0
        /*0094*/ 	.word	0x00000007


	//   ....[2]....
        /*0098*/ 	.word	0x000085d0
        /*009c*/ 	.word	0x00000007


	//----- nvinfo : EIATTR_VRC_CTA_INIT_COUNT
	.align		4
.L_69:
        /*00a0*/ 	.byte	0x02, 0x4a
	.zero		1
	.zero		1


	//----- nvinfo : EIATTR_EXIT_INSTR_OFFSETS
	.align		4
        /*00a4*/ 	.byte	0x04, 0x1c
        /*00a6*/ 	.short	(.L_71 - .L_70)


	//   ....[0]....
.L_70:
        /*00a8*/ 	.word	0x000000c0


	//   ....[1]....
        /*00ac*/ 	.word	0x0000c430


	//   ....[2]....
        /*00b0*/ 	.word	0x0000e2c0


	//   ....[3]....
        /*00b4*/ 	.word	0x0000eb20


	//   ....[4]....
        /*00b8*/ 	.word	0x0000f100


	//   ....[5]....
        /*00bc*/ 	.word	0x0000f3c0


	//   ....[6]....
        /*00c0*/ 	.word	0x0000f580


	//   ....[7]....
        /*00c4*/ 	.word	0x0000f670


	//----- nvinfo : EIATTR_CRS_STACK_SIZE
	.align		4
.L_71:
        /*00c8*/ 	.byte	0x04, 0x1e
        /*00ca*/ 	.short	(.L_73 - .L_72)
.L_72:
        /*00cc*/ 	.word	0x00000000


	//----- nvinfo : EIATTR_CBANK_PARAM_SIZE
	.align		4
.L_73:
        /*00d0*/ 	.byte	0x03, 0x19
        /*00d2*/ 	.short	0x002c


	//----- nvinfo : EIATTR_PARAM_CBANK
	.align		4
        /*00d4*/ 	.byte	0x04, 0x0a
        /*00d6*/ 	.short	(.L_75 - .L_74)
	.align		4
.L_74:
        /*00d8*/ 	.word	index@(.nv.constant0._Z24decode_rows_kernel_fixedPdS_S_diii)
        /*00dc*/ 	.short	0x0380
        /*00de*/ 	.short	0x002c


	//----- nvinfo : EIATTR_SW_WAR
	.align		4
.L_75:
        /*00e0*/ 	.byte	0x04, 0x36
        /*00e2*/ 	.short	(.L_77 - .L_76)
.L_76:
        /*00e4*/ 	.word	0x00000008
.L_77:


//--------------------- .nv.callgraph             --------------------------
	.section	.nv.callgraph,"",@"SHT_CUDA_CALLGRAPH"
	.align	4
	.sectionentsize	8
	.align		4
        /*0000*/ 	.word	0x00000000
	.align		4
        /*0004*/ 	.word	0xffffffff
	.align		4
        /*0008*/ 	.word	0x00000000
	.align		4
        /*000c*/ 	.word	0xfffffffe
	.align		4
        /*0010*/ 	.word	0x00000000
	.align		4
        /*0014*/ 	.word	0xfffffffd
	.align		4
        /*0018*/ 	.word	0x00000000
	.align		4
        /*001c*/ 	.word	0xfffffffc


//--------------------- .nv.constant3             --------------------------
	.section	.nv.constant3,"a",@progbits
	.align	4
.nv.constant3:
	.type		d_G,@object
	.size		d_G,(d_H - d_G)
d_G:
	.zero		3100
	.type		d_H,@object
	.size		d_H,(.L_1 - d_H)
d_H:
	.zero		744
.L_1:


//--------------------- .text._Z27decode_columns_kernel_fixedPdS_S_diii --------------------------
	.section	.text._Z27decode_columns_kernel_fixedPdS_S_diii,"ax",@progbits
	.align	128
        .global         _Z27decode_columns_kernel_fixedPdS_S_diii
        .type           _Z27decode_columns_kernel_fixedPdS_S_diii,@function
        .size           _Z27decode_columns_kernel_fixedPdS_S_diii,(.L_x_390 - _Z27decode_columns_kernel_fixedPdS_S_diii)
        .other          _Z27decode_columns_kernel_fixedPdS_S_diii,@"STO_CUDA_ENTRY STV_DEFAULT"
_Z27decode_columns_kernel_fixedPdS_S_diii:
.text._Z27decode_columns_kernel_fixedPdS_S_diii:
[----:B------:R-:W0:Y:S01]  /*0000*/  LDC R1, c[0x0][0x37c] ;  /* 0x0000df00ff017b82 */ /* 0x000e220000000800 */
[----:B------:R-:W1:Y:S07]  /*0010*/  S2R R3, SR_TID.X ;  /* 0x0000000000037919 */ /* 0x000e6e0000002100 */
[----:B------:R-:W2:Y:S01]  /*0020*/  S2UR UR5, SR_CTAID.X ;  /* 0x00000000000579c3 */ /* 0x000ea20000002500 */
[----:B------:R-:W2:Y:S01]  /*0030*/  LDCU UR4, c[0x0][0x360] ;  /* 0x00006c00ff0477ac */ /* 0x000ea20008000800 */
[----:B0-----:R-:W-:-:S05]  /*0040*/  VIADD R1, R1, 0xfffff938 ;  /* 0xfffff93801017836 */ /* 0x001fca0000000000 */
[----:B------:R-:W-:Y:S01]  /*0050*/  IADD3 R12, P1, PT, R1, 0x3e0, RZ ;  /* 0x000003e0010c7810 */ /* 0x000fe20007f3e0ff */
[----:B------:R-:W0:Y:S08]  /*0060*/  S2UR UR6, SR_CTAID.Y ;  /* 0x00000000000679c3 */ /* 0x000e300000002600 */
[----:B------:R-:W0:Y:S08]  /*0070*/  LDC R0, c[0x0][0x3a8] ;  /* 0x0000ea00ff007b82 */ /* 0x000e300000000800 */
[----:B------:R-:W3:Y:S01]  /*0080*/  LDC R9, c[0x0][0x3a0] ;  /* 0x0000e800ff097b82 */ /* 0x000ee20000000800 */
[----:B--2---:R-:W-:Y:S01]  /*0090*/  UIMAD UR5, UR5, UR4, URZ ;  /* 0x00000004050572a4 */ /* 0x004fe2000f8e02ff */
[----:B0-----:R-:W-:-:S05]  /*00a0*/  ISETP.LE.AND P0, PT, R0, UR6, PT ;  /* 0x0000000600007c0c */ /* 0x001fca000bf03270 */
[----:B-1----:R-:W-:-:S05]  /*00b0*/  VIADD R0, R3, UR5 ;  /* 0x0000000503007c36 */ /* 0x002fca0008000000 */
[----:B---3--:R-:W-:-:S13]  /*00c0*/  ISETP.GE.OR P0, PT, R0, R9, P0 ;  /* 0x000000090000720c */ /* 0x008fda0000706670 */
[----:B------:R-:W-:Y:S05]  /*00d0*/  @P0 EXIT ;  /* 0x000000000000094d */ /* 0x000fea0003800000 */
[----:B------:R-:W0:Y:S01]  /*00e0*/  S2R R5, SR_CgaCtaId ;  /* 0x0000000000057919 */ /* 0x000e220000008800 */
[----:B------:R-:W-:Y:S01]  /*00f0*/  ISETP.GE.AND P0, PT, R9, 0x1, PT ;  /* 0x000000010900780c */ /* 0x000fe20003f06270 */
[----:B------:R-:W1:Y:S01]  /*0100*/  LDCU.64 UR10, c[0x0][0x358] ;  /* 0x00006b00ff0a77ac */ /* 0x000e620008000a00 */
[----:B------:R-:W-:Y:S01]  /*0110*/  MOV R2, 0x400 ;  /* 0x0000040000027802 */ /* 0x000fe20000000f00 */
[----:B------:R-:W-:Y:S01]  /*0120*/  IMAD.X R13, RZ, RZ, RZ, P1 ;  /* 0x000000ffff0d7224 */ /* 0x000fe200008e06ff */
[----:B------:R-:W-:Y:S01]  /*0130*/  LOP3.LUT R3, R3, 0x7, RZ, 0xc0, !PT ;  /* 0x0000000703037812 */ /* 0x000fe200078ec0ff */
[----:B------:R-:W-:Y:S02]  /*0140*/  VIADD R4, R1, 0x2e8 ;  /* 0x000002e801047836 */ /* 0x000fe40000000000 */
[----:B------:R-:W-:Y:S01]  /*0150*/  VIADD R7, R9, 0xffffffff ;  /* 0xffffffff09077836 */ /* 0x000fe20000000000 */
[----:B0-----:R-:W-:Y:S01]  /*0160*/  LEA R2, R5, R2, 0x18 ;  /* 0x0000000205027211 */ /* 0x001fe200078ec0ff */
[----:B------:R-:W-:-:S04]  /*0170*/  IMAD R5, R9, UR6, RZ ;  /* 0x0000000609057c24 */ /* 0x000fc8000f8e02ff */
[----:B------:R-:W-:Y:S01]  /*0180*/  IMAD R3, R3, 0x6e0, R2 ;  /* 0x000006e003037824 */ /* 0x000fe200078e0202 */
[----:B------:R-:W-:Y:S01]  /*0190*/  IADD3 R2, PT, PT, R1, 0x1f0, RZ ;  /* 0x000001f001027810 */ /* 0x000fe20007ffe0ff */
[----:B-1----:R-:W-:Y:S06]  /*01a0*/  @!P0 BRA `(.L_x_0) ;  /* 0x00000010007c8947 */ /* 0x002fec0003800000 */
[----:B------:R-:W-:Y:S01]  /*01b0*/  ISETP.GE.U32.AND P0, PT, R7, 0x7, PT ;  /* 0x000000070700780c */ /* 0x000fe20003f06070 */
[----:B------:R-:W-:Y:S01]  /*01c0*/  IMAD R8, R5, R9, R0 ;  /* 0x0000000905087224 */ /* 0x000fe200078e0200 */
[----:B------:R-:W-:Y:S01]  /*01d0*/  LOP3.LUT R6, R9, 0x7, RZ, 0xc0, !PT ;  /* 0x0000000709067812 */ /* 0x000fe200078ec0ff */
[----:B------:R-:W-:-:S03]  /*01e0*/  IMAD.MOV.U32 R41, RZ, RZ, RZ ;  /* 0x000000ffff297224 */ /* 0x000fc600078e00ff */
[----:B------:R-:W-:-:S07]  /*01f0*/  ISETP.NE.AND P1, PT, R6, RZ, PT ;  /* 0x000000ff0600720c */ /* 0x000fce0003f25270 */
[----:B------:R-:W-:Y:S06]  /*0200*/  @!P0 BRA `(.L_x_1) ;  /* 0x0000000000e88947 */ /* 0x000fec0003800000 */
[----:B------:R-:W-:Y:S01]  /*0210*/  HFMA2 R40, -RZ, RZ, 0, 0 ;  /* 0x00000000ff287431 */ /* 0x000fe200000001ff */
[----:B------:R-:W-:-:S07]  /*0220*/  LOP3.LUT R41, R9, 0x7ffffff8, RZ, 0xc0, !PT ;  /* 0x7ffffff809297812 */ /* 0x000fce00078ec0ff */
.L_x_2:
[----:B------:R-:W0:Y:S01]  /*0230*/  LDC.64 R20, c[0x0][0x380] ;  /* 0x0000e000ff147b82 */ /* 0x000e220000000a00 */
[----:B------:R-:W-:-:S07]  /*0240*/  IMAD R11, R40, R9, R8 ;  /* 0x00000009280b7224 */ /* 0x000fce00078e0208 */
[----:B------:R-:W1:Y:S08]  /*0250*/  LDC.64 R16, c[0x0][0x390] ;  /* 0x0000e400ff107b82 */ /* 0x000e700000000a00 */
[----:B------:R-:W2:Y:S01]  /*0260*/  LDC.64 R28, c[0x0][0x398] ;  /* 0x0000e600ff1c7b82 */ /* 0x000ea20000000a00 */
[----:B0-----:R-:W-:-:S04]  /*0270*/  IMAD.WIDE R20, R11, 0x8, R20 ;  /* 0x000000080b147825 */ /* 0x001fc800078e0214 */
[----:B------:R-:W-:Y:S02]  /*0280*/  IMAD.WIDE.U32 R38, R9, 0x8, R20 ;  /* 0x0000000809267825 */ /* 0x000fe400078e0014 */
[----:B------:R-:W2:Y:S02]  /*0290*/  LDG.E.64 R20, desc[UR10][R20.64] ;  /* 0x0000000a14147981 */ /* 0x000ea4000c1e1b00 */
[----:B-1----:R-:W-:Y:S02]  /*02a0*/  IMAD.WIDE R16, R11, 0x8, R16 ;  /* 0x000000080b107825 */ /* 0x002fe400078e0210 */
[----:B------:R-:W3:Y:S02]  /*02b0*/  LDG.E.64 R10, desc[UR10][R38.64] ;  /* 0x0000000a260a7981 */ /* 0x000ee4000c1e1b00 */
[C---:B------:R-:W-:Y:S02]  /*02c0*/  IMAD.WIDE.U32 R42, R9.reuse, 0x8, R16 ;  /* 0x00000008092a7825 */ /* 0x040fe400078e0010 */
[----:B------:R-:W2:Y:S04]  /*02d0*/  LDG.E.64 R16, desc[UR10][R16.64] ;  /* 0x0000000a10107981 */ /* 0x000ea8000c1e1b00 */
[----:B------:R-:W3:Y:S01]  /*02e0*/  LDG.E.64 R14, desc[UR10][R42.64] ;  /* 0x0000000a2a0e7981 */ /* 0x000ee2000c1e1b00 */
[----:B------:R-:W-:-:S04]  /*02f0*/  IMAD.WIDE.U32 R36, R9, 0x8, R38 ;  /* 0x0000000809247825 */ /* 0x000fc800078e0026 */
[C---:B------:R-:W-:Y:S01]  /*0300*/  IMAD.WIDE.U32 R34, R9.reuse, 0x8, R42 ;  /* 0x0000000809227825 */ /* 0x040fe200078e002a */
[----:B------:R0:W4:Y:S04]  /*0310*/  LDG.E.64 R18, desc[UR10][R36.64] ;  /* 0x0000000a24127981 */ /* 0x000128000c1e1b00 */
[----:B------:R-:W4:Y:S01]  /*0320*/  LDG.E.64 R24, desc[UR10][R34.64] ;  /* 0x0000000a22187981 */ /* 0x000f22000c1e1b00 */
[----:B------:R-:W-:-:S04]  /*0330*/  IMAD.WIDE.U32 R26, R9, 0x8, R36 ;  /* 0x00000008091a7825 */ /* 0x000fc800078e0024 */
[----:B------:R-:W-:-:S04]  /*0340*/  IMAD.WIDE.U32 R32, R9, 0x8, R34 ;  /* 0x0000000809207825 */ /* 0x000fc800078e0022 */
[C---:B------:R-:W-:Y:S02]  /*0350*/  IMAD.WIDE.U32 R22, R9.reuse, 0x8, R26 ;  /* 0x0000000809167825 */ /* 0x040fe400078e001a */
[----:B------:R-:W5:Y:S02]  /*0360*/  LDG.E.64 R26, desc[UR10][R26.64] ;  /* 0x0000000a1a1a7981 */ /* 0x000f64000c1e1b00 */
[C---:B------:R-:W-:Y:S02]  /*0370*/  IMAD.WIDE.U32 R30, R9.reuse, 0x8, R32 ;  /* 0x00000008091e7825 */ /* 0x040fe400078e0020 */
[----:B------:R-:W5:Y:S01]  /*0380*/  LDG.E.64 R32, desc[UR10][R32.64] ;  /* 0x0000000a20207981 */ /* 0x000f62000c1e1b00 */
[-C--:B--2---:R-:W-:Y:S01]  /*0390*/  DFMA R16, R16, R28.reuse, R20 ;  /* 0x0000001c1010722b */ /* 0x084fe20000000014 */
[C---:B------:R-:W-:Y:S01]  /*03a0*/  IMAD.WIDE.U32 R20, R9.reuse, 0x8, R30 ;  /* 0x0000000809147825 */ /* 0x040fe200078e001e */
[----:B---3--:R-:W-:Y:S01]  /*03b0*/  DFMA R10, R14, R28, R10 ;  /* 0x0000001c0e0a722b */ /* 0x008fe2000000000a */
[----:B------:R-:W2:Y:S02]  /*03c0*/  LDG.E.64 R30, desc[UR10][R30.64] ;  /* 0x0000000a1e1e7981 */ /* 0x000ea4000c1e1b00 */
[----:B------:R-:W-:-:S02]  /*03d0*/  IMAD.WIDE.U32 R14, R9, 0x8, R22 ;  /* 0x00000008090e7825 */ /* 0x000fc400078e0016 */
[----:B------:R-:W2:Y:S02]  /*03e0*/  LDG.E.64 R22, desc[UR10][R22.64] ;  /* 0x0000000a16167981 */ /* 0x000ea4000c1e1b00 */
[C---:B0-----:R-:W-:Y:S02]  /*03f0*/  IMAD.WIDE.U32 R36, R9.reuse, 0x8, R20 ;  /* 0x0000000809247825 */ /* 0x041fe400078e0014 */
[----:B------:R-:W3:Y:S02]  /*0400*/  LDG.E.64 R20, desc[UR10][R20.64] ;  /* 0x0000000a14147981 */ /* 0x000ee4000c1e1b00 */
[C---:B------:R-:W-:Y:S01]  /*0410*/  IMAD.WIDE.U32 R42, R9.reuse, 0x8, R14 ;  /* 0x00000008092a7825 */ /* 0x040fe200078e000e */
[----:B----4-:R-:W-:Y:S01]  /*0420*/  DFMA R24, R24, R28, R18 ;  /* 0x0000001c1818722b */ /* 0x010fe20000000012 */
[----:B------:R-:W3:Y:S02]  /*0430*/  LDG.E.64 R14, desc[UR10][R14.64] ;  /* 0x0000000a0e0e7981 */ /* 0x000ee4000c1e1b00 */
[----:B------:R-:W-:-:S02]  /*0440*/  IMAD.WIDE.U32 R34, R9, 0x8, R36 ;  /* 0x0000000809227825 */ /* 0x000fc400078e0024 */
[----:B------:R-:W4:Y:S02]  /*0450*/  LDG.E.64 R18, desc[UR10][R42.64] ;  /* 0x0000000a2a127981 */ /* 0x000f24000c1e1b00 */
[----:B------:R-:W-:Y:S02]  /*0460*/  IMAD.WIDE.U32 R38, R9, 0x8, R42 ;  /* 0x0000000809267825 */ /* 0x000fe400078e002a */
[----:B------:R-:W4:Y:S04]  /*0470*/  LDG.E.64 R36, desc[UR10][R36.64] ;  /* 0x0000000a24247981 */ /* 0x000f28000c1e1b00 */
[----:B------:R-:W4:Y:S04]  /*0480*/  LDG.E.64 R38, desc[UR10][R38.64] ;  /* 0x0000000a26267981 */ /* 0x000f28000c1e1b00 */
[----:B------:R-:W4:Y:S01]  /*0490*/  LDG.E.64 R34, desc[UR10][R34.64] ;  /* 0x0000000a22227981 */ /* 0x000f22000c1e1b00 */
[----:B-----5:R-:W-:-:S02]  /*04a0*/  DFMA R26, R32, R28, R26 ;  /* 0x0000001c201a722b */ /* 0x020fc4000000001a */
[-C--:B--2---:R-:W-:Y:S01]  /*04b0*/  DFMA R22, R30, R28.reuse, R22 ;  /* 0x0000001c1e16722b */ /* 0x084fe20000000016 */
[----:B------:R-:W-:Y:S01]  /*04c0*/  IMAD R31, R40, 0x8, R12 ;  /* 0x00000008281f7824 */ /* 0x000fe200078e020c */
[-C--:B---3--:R-:W-:Y:S02]  /*04d0*/  DFMA R14, R20, R28.reuse, R14 ;  /* 0x0000001c140e722b */ /* 0x088fe4000000000e */
[-C--:B----4-:R-:W-:Y:S02]  /*04e0*/  DFMA R18, R36, R28.reuse, R18 ;  /* 0x0000001c2412722b */ /* 0x090fe40000000012 */
[----:B------:R0:W-:Y:S01]  /*04f0*/  STL.64 [R31], R16 ;  /* 0x000000101f007387 */ /* 0x0001e20000100a00 */
[----:B------:R-:W-:-:S03]  /*0500*/  DFMA R28, R34, R28, R38 ;  /* 0x0000001c221c722b */ /* 0x000fc60000000026 */
[----:B------:R0:W-:Y:S01]  /*0510*/  STL.64 [R31+0x8], R10 ;  /* 0x0000080a1f007387 */ /* 0x0001e20000100a00 */
[----:B------:R-:W-:-:S03]  /*0520*/  VIADD R40, R40, 0x8 ;  /* 0x0000000828287836 */ /* 0x000fc60000000000 */
[----:B------:R0:W-:Y:S04]  /*0530*/  STL.64 [R31+0x10], R24 ;  /* 0x000010181f007387 */ /* 0x0001e80000100a00 */
[----:B------:R0:W-:Y:S04]  /*0540*/  STL.64 [R31+0x18], R26 ;  /* 0x0000181a1f007387 */ /* 0x0001e80000100a00 */
[----:B------:R0:W-:Y:S04]  /*0550*/  STL.64 [R31+0x20], R22 ;  /* 0x000020161f007387 */ /* 0x0001e80000100a00 */
[----:B------:R0:W-:Y:S04]  /*0560*/  STL.64 [R31+0x28], R14 ;  /* 0x0000280e1f007387 */ /* 0x0001e80000100a00 */
[----:B------:R0:W-:Y:S04]  /*0570*/  STL.64 [R31+0x30], R18 ;  /* 0x000030121f007387 */ /* 0x0001e80000100a00 */
[----:B------:R0:W-:Y:S01]  /*0580*/  STL.64 [R31+0x38], R28 ;  /* 0x0000381c1f007387 */ /* 0x0001e20000100a00 */
[----:B------:R-:W-:-:S13]  /*0590*/  ISETP.NE.AND P2, PT, R40, R41, PT ;  /* 0x000000292800720c */ /* 0x000fda0003f45270 */
[----:B0-----:R-:W-:Y:S05]  /*05a0*/  @P2 BRA `(.L_x_2) ;  /* 0xfffffffc00202947 */ /* 0x001fea000383ffff */
.L_x_1:
[----:B------:R-:W-:Y:S05]  /*05b0*/  @!P1 BRA `(.L_x_3) ;  /* 0x00000004000c9947 */ /* 0x000fea0003800000 */
[----:B------:R-:W-:Y:S02]  /*05c0*/  ISETP.GE.U32.AND P2, PT, R6, 0x4, PT ;  /* 0x000000040600780c */ /* 0x000fe40003f46070 */
[----:B------:R-:W-:-:S04]  /*05d0*/  LOP3.LUT R30, R9, 0x3, RZ, 0xc0, !PT ;  /* 0x00000003091e7812 */ /* 0x000fc800078ec0ff */
[----:B------:R-:W-:-:S07]  /*05e0*/  ISETP.NE.AND P3, PT, R30, RZ, PT ;  /* 0x000000ff1e00720c */ /* 0x000fce0003f65270 */
[----:B------:R-:W-:Y:S06]  /*05f0*/  @!P2 BRA `(.L_x_4) ;  /* 0x000000000078a947 */ /* 0x000fec0003800000 */
[----:B------:R-:W0:Y:S01]  /*0600*/  LDC.64 R10, c[0x0][0x380] ;  /* 0x0000e000ff0a7b82 */ /* 0x000e220000000a00 */
[----:B------:R-:W-:-:S07]  /*0610*/  IMAD R17, R41, R9, R8 ;  /* 0x0000000929117224 */ /* 0x000fce00078e0208 */
[----:B------:R-:W1:Y:S08]  /*0620*/  LDC.64 R14, c[0x0][0x390] ;  /* 0x0000e400ff0e7b82 */ /* 0x000e700000000a00 */
[----:B------:R-:W2:Y:S01]  /*0630*/  LDC.64 R28, c[0x0][0x398] ;  /* 0x0000e600ff1c7b82 */ /* 0x000ea20000000a00 */
[----:B0-----:R-:W-:-:S04]  /*0640*/  IMAD.WIDE R10, R17, 0x8, R10 ;  /* 0x00000008110a7825 */ /* 0x001fc800078e020a */
[----:B-1----:R-:W-:-:S04]  /*0650*/  IMAD.WIDE R14, R17, 0x8, R14 ;  /* 0x00000008110e7825 */ /* 0x002fc800078e020e */
[C---:B------:R-:W-:Y:S02]  /*0660*/  IMAD.WIDE.U32 R16, R9.reuse, 0x8, R10 ;  /* 0x0000000809107825 */ /* 0x040fe400078e000a */
[----:B------:R-:W2:Y:S02]  /*0670*/  LDG.E.64 R10, desc[UR10][R10.64] ;  /* 0x0000000a0a0a7981 */ /* 0x000ea4000c1e1b00 */
[C---:B------:R-:W-:Y:S02]  /*0680*/  IMAD.WIDE.U32 R20, R9.reuse, 0x8, R14 ;  /* 0x0000000809147825 */ /* 0x040fe400078e000e */
[----:B------:R-:W2:Y:S02]  /*0690*/  LDG.E.64 R14, desc[UR10][R14.64] ;  /* 0x0000000a0e0e7981 */ /* 0x000ea4000c1e1b00 */
[C---:B------:R-:W-:Y:S02]  /*06a0*/  IMAD.WIDE.U32 R22, R9.reuse, 0x8, R16 ;  /* 0x0000000809167825 */ /* 0x040fe400078e0010 */
[----:B------:R-:W3:Y:S02]  /*06b0*/  LDG.E.64 R16, desc[UR10][R16.64] ;  /* 0x0000000a10107981 */ /* 0x000ee4000c1e1b00 */
[----:B------:R-:W-:-:S02]  /*06c0*/  IMAD.WIDE.U32 R24, R9, 0x8, R20 ;  /* 0x0000000809187825 */ /* 0x000fc400078e0014 */
[----:B------:R-:W3:Y:S02]  /*06d0*/  LDG.E.64 R20, desc[UR10][R20.64] ;  /* 0x0000000a14147981 */ /* 0x000ee4000c1e1b00 */
[C---:B------:R-:W-:Y:S02]  /*06e0*/  IMAD.WIDE.U32 R26, R9.reuse, 0x8, R22 ;  /* 0x00000008091a7825 */ /* 0x040fe400078e0016 */
[----:B------:R-:W4:Y:S02]  /*06f0*/  LDG.E.64 R22, desc[UR10][R22.64] ;  /* 0x0000000a16167981 */ /* 0x000f24000c1e1b00 */
[----:B------:R-:W-:Y:S02]  /*0700*/  IMAD.WIDE.U32 R18, R9, 0x8, R24 ;  /* 0x0000000809127825 */ /* 0x000fe400078e0018 */
[----:B------:R-:W4:Y:S04]  /*0710*/  LDG.E.64 R24, desc[UR10][R24.64] ;  /* 0x0000000a18187981 */ /* 0x000f28000c1e1b00 */
[----:B------:R-:W5:Y:S04]  /*0720*/  LDG.E.64 R26, desc[UR10][R26.64] ;  /* 0x0000000a1a1a7981 */ /* 0x000f68000c1e1b00 */
[----:B------:R-:W5:Y:S01]  /*0730*/  LDG.E.64 R18, desc[UR10][R18.64] ;  /* 0x0000000a12127981 */ /* 0x000f62000c1e1b00 */
[C---:B------:R-:W-:Y:S01]  /*0740*/  IMAD R31, R41.reuse, 0x8, R12 ;  /* 0x00000008291f7824 */ /* 0x040fe200078e020c */
[----:B------:R-:W-:Y:S01]  /*0750*/  IADD3 R41, PT, PT, R41, 0x4, RZ ;  /* 0x0000000429297810 */ /* 0x000fe20007ffe0ff */
[----:B--2---:R-:W-:-:S02]  /*0760*/  DFMA R10, R14, R28, R10 ;  /* 0x0000001c0e0a722b */ /* 0x004fc4000000000a */
[-C--:B---3--:R-:W-:Y:S02]  /*0770*/  DFMA R14, R20, R28.reuse, R16 ;  /* 0x0000001c140e722b */ /* 0x088fe40000000010 */
[----:B----4-:R-:W-:-:S03]  /*0780*/  DFMA R16, R24, R28, R22 ;  /* 0x0000001c1810722b */ /* 0x010fc60000000016 */
[----:B------:R0:W-:Y:S01]  /*0790*/  STL.64 [R31], R10 ;  /* 0x0000000a1f007387 */ /* 0x0001e20000100a00 */
[----:B-----5:R-:W-:-:S03]  /*07a0*/  DFMA R28, R18, R28, R26 ;  /* 0x0000001c121c722b */ /* 0x020fc6000000001a */
[----:B------:R0:W-:Y:S04]  /*07b0*/  STL.64 [R31+0x8], R14 ;  /* 0x0000080e1f007387 */ /* 0x0001e80000100a00 */
[----:B------:R0:W-:Y:S04]  /*07c0*/  STL.64 [R31+0x10], R16 ;  /* 0x000010101f007387 */ /* 0x0001e80000100a00 */
[----:B------:R0:W-:Y:S02]  /*07d0*/  STL.64 [R31+0x18], R28 ;  /* 0x0000181c1f007387 */ /* 0x0001e40000100a00 */
.L_x_4:
[----:B------:R-:W-:Y:S05]  /*07e0*/  @!P3 BRA `(.L_x_3) ;  /* 0x000000000080b947 */ /* 0x000fea0003800000 */
[----:B------:R-:W-:Y:S01]  /*07f0*/  ISETP.NE.AND P2, PT, R30, 0x1, PT ;  /* 0x000000011e00780c */ /* 0x000fe20003f45270 */
[----:B0-----:R-:W0:Y:S01]  /*0800*/  LDC.64 R16, c[0x0][0x390] ;  /* 0x0000e400ff107b82 */ /* 0x001e220000000a00 */
[----:B------:R-:W-:-:S04]  /*0810*/  LOP3.LUT R10, R9, 0x1, RZ, 0xc0, !PT ;  /* 0x00000001090a7812 */ /* 0x000fc800078ec0ff */
[----:B------:R-:W-:-:S03]  /*0820*/  ISETP.NE.U32.AND P3, PT, R10, 0x1, PT ;  /* 0x000000010a00780c */ /* 0x000fc60003f65070 */
[----:B------:R-:W1:Y:S04]  /*0830*/  LDC.64 R14, c[0x0][0x390] ;  /* 0x0000e400ff0e7b82 */ /* 0x000e680000000a00 */
[C---:B------:R-:W-:Y:S02]  /*0840*/  @P2 IMAD R19, R41.reuse, R9, R8 ;  /* 0x0000000929132224 */ /* 0x040fe400078e0208 */
[C---:B------:R-:W-:Y:S02]  /*0850*/  @P2 IMAD R10, R41.reuse, 0x8, R12 ;  /* 0x00000008290a2824 */ /* 0x040fe400078e020c */
[----:B------:R-:W2:Y:S01]  /*0860*/  @P2 LDC.64 R24, c[0x0][0x380] ;  /* 0x0000e000ff182b82 */ /* 0x000ea20000000a00 */
[----:B------:R-:W-:-:S04]  /*0870*/  @P2 VIADD R41, R41, 0x2 ;  /* 0x0000000229292836 */ /* 0x000fc80000000000 */
[----:B------:R-:W-:-:S03]  /*0880*/  @!P3 IMAD R27, R41, R9, R8 ;  /* 0x00000009291bb224 */ /* 0x000fc600078e0208 */
[----:B------:R-:W3:Y:S08]  /*0890*/  @!P3 LDC.64 R22, c[0x0][0x380] ;  /* 0x0000e000ff16bb82 */ /* 0x000ef00000000a00 */
[----:B------:R-:W4:Y:S01]  /*08a0*/  LDC.64 R28, c[0x0][0x398] ;  /* 0x0000e600ff1c7b82 */ /* 0x000f220000000a00 */
[----:B--2---:R-:W-:-:S07]  /*08b0*/  @P2 IMAD.WIDE R24, R19, 0x8, R24 ;  /* 0x0000000813182825 */ /* 0x004fce00078e0218 */
[----:B------:R-:W2:Y:S01]  /*08c0*/  LDC.64 R32, c[0x0][0x398] ;  /* 0x0000e600ff207b82 */ /* 0x000ea20000000a00 */
[----:B0-----:R-:W-:-:S04]  /*08d0*/  @P2 IMAD.WIDE R18, R19, 0x8, R16 ;  /* 0x0000000813122825 */ /* 0x001fc800078e0210 */
[----:B------:R-:W-:-:S04]  /*08e0*/  @P2 IMAD.WIDE.U32 R16, R9, 0x8, R24 ;  /* 0x0000000809102825 */ /* 0x000fc800078e0018 */
[----:B------:R-:W-:Y:S02]  /*08f0*/  @P2 IMAD.WIDE.U32 R20, R9, 0x8, R18 ;  /* 0x0000000809142825 */ /* 0x000fe400078e0012 */
[----:B------:R-:W4:Y:S02]  /*0900*/  @P2 LDG.E.64 R18, desc[UR10][R18.64] ;  /* 0x0000000a12122981 */ /* 0x000f24000c1e1b00 */
[C---:B---3--:R-:W-:Y:S02]  /*0910*/  @!P3 IMAD.WIDE R22, R27.reuse, 0x8, R22 ;  /* 0x000000081b16b825 */ /* 0x048fe400078e0216 */
[----:B------:R-:W3:Y:S02]  /*0920*/  @P2 LDG.E.64 R16, desc[UR10][R16.64] ;  /* 0x0000000a10102981 */ /* 0x000ee4000c1e1b00 */
[----:B-1----:R-:W-:Y:S02]  /*0930*/  @!P3 IMAD.WIDE R26, R27, 0x8, R14 ;  /* 0x000000081b1ab825 */ /* 0x002fe400078e020e */
[----:B------:R-:W4:Y:S04]  /*0940*/  @P2 LDG.E.64 R14, desc[UR10][R24.64] ;  /* 0x0000000a180e2981 */ /* 0x000f28000c1e1b00 */
[----:B------:R-:W3:Y:S04]  /*0950*/  @P2 LDG.E.64 R20, desc[UR10][R20.64] ;  /* 0x0000000a14142981 */ /* 0x000ee8000c1e1b00 */
[----:B------:R-:W2:Y:S04]  /*0960*/  @!P3 LDG.E.64 R22, desc[UR10][R22.64] ;  /* 0x0000000a1616b981 */ /* 0x000ea8000c1e1b00 */
[----:B------:R-:W2:Y:S01]  /*0970*/  @!P3 LDG.E.64 R26, desc[UR10][R26.64] ;  /* 0x0000000a1a1ab981 */ /* 0x000ea2000c1e1b00 */
[----:B------:R-:W-:Y:S01]  /*0980*/  @!P3 IMAD R41, R41, 0x8, R12 ;  /* 0x000000082929b824 */ /* 0x000fe200078e020c */
[----:B----4-:R-:W-:-:S02]  /*0990*/  @P2 DFMA R30, R18, R28, R14 ;  /* 0x0000001c121e222b */ /* 0x010fc4000000000e */
[----:B---3--:R-:W-:Y:S02]  /*09a0*/  @P2 DFMA R28, R20, R28, R16 ;  /* 0x0000001c141c222b */ /* 0x008fe40000000010 */
[----:B--2---:R-:W-:-:S03]  /*09b0*/  @!P3 DFMA R14, R26, R32, R22 ;  /* 0x000000201a0eb22b */ /* 0x004fc60000000016 */
[----:B------:R1:W-:Y:S04]  /*09c0*/  @P2 STL.64 [R10], R30 ;  /* 0x0000001e0a002387 */ /* 0x0003e80000100a00 */
[----:B------:R1:W-:Y:S04]  /*09d0*/  @P2 STL.64 [R10+0x8], R28 ;  /* 0x0000081c0a002387 */ /* 0x0003e80000100a00 */
[----:B------:R1:W-:Y:S02]  /*09e0*/  @!P3 STL.64 [R41], R14 ;  /* 0x0000000e2900b387 */ /* 0x0003e40000100a00 */
.L_x_3:
[----:B------:R-:W-:Y:S01]  /*09f0*/  MOV R8, RZ ;  /* 0x000000ff00087202 */ /* 0x000fe20000000f00 */
[----:B------:R-:W-:Y:S06]  /*0a00*/  @!P0 BRA `(.L_x_5) ;  /* 0x0000000400248947 */ /* 0x000fec0003800000 */
[----:B------:R-:W-:Y:S01]  /*0a10*/  LOP3.LUT R8, R9, 0x7ffffff8, RZ, 0xc0, !PT ;  /* 0x7ffffff809087812 */ /* 0x000fe200078ec0ff */
[----:B------:R-:W-:-:S07]  /*0a20*/  IMAD.MOV.U32 R25, RZ, RZ, RZ ;  /* 0x000000ffff197224 */ /* 0x000fce00078e00ff */
.L_x_6:
[----:B01----:R-:W-:-:S05]  /*0a30*/  IMAD R31, R25, 0x8, R12 ;  /* 0x00000008191f7824 */ /* 0x003fca00078e020c */
[----:B------:R-:W2:Y:S04]  /*0a40*/  LDL.64 R28, [R31] ;  /* 0x000000001f1c7983 */ /* 0x000ea80000100a00 */
[----:B------:R-:W3:Y:S04]  /*0a50*/  LDL.64 R26, [R31+0x8] ;  /* 0x000008001f1a7983 */ /* 0x000ee80000100a00 */
[----:B------:R-:W4:Y:S04]  /*0a60*/  LDL.64 R14, [R31+0x18] ;  /* 0x000018001f0e7983 */ /* 0x000f280000100a00 */
[----:B------:R-:W5:Y:S04]  /*0a70*/  LDL.64 R22, [R31+0x10] ;  /* 0x000010001f167983 */ /* 0x000f680000100a00 */
[----:B------:R-:W5:Y:S04]  /*0a80*/  LDL.64 R20, [R31+0x20] ;  /* 0x000020001f147983 */ /* 0x000f680000100a00 */
[----:B------:R-:W5:Y:S04]  /*0a90*/  LDL.64 R18, [R31+0x28] ;  /* 0x000028001f127983 */ /* 0x000f680000100a00 */
[----:B------:R-:W5:Y:S04]  /*0aa0*/  LDL.64 R16, [R31+0x30] ;  /* 0x000030001f107983 */ /* 0x000f680000100a00 */
[----:B------:R0:W5:Y:S01]  /*0ab0*/  LDL.64 R10, [R31+0x38] ;  /* 0x000038001f0a7983 */ /* 0x0001620000100a00 */
[----:B------:R-:W-:-:S04]  /*0ac0*/  IMAD.IADD R33, R3, 0x1, R25 ;  /* 0x0000000103217824 */ /* 0x000fc800078e0219 */
[----:B------:R-:W-:-:S04]  /*0ad0*/  IMAD R24, R25, 0x7, R33 ;  /* 0x0000000719187824 */ /* 0x000fc800078e0221 */
[C---:B------:R-:W-:Y:S01]  /*0ae0*/  IMAD R30, R25.reuse, -0x4, R24 ;  /* 0xfffffffc191e7824 */ /* 0x040fe200078e0218 */
[----:B------:R-:W-:-:S03]  /*0af0*/  IADD3 R35, PT, PT, R25, 0x1, RZ ;  /* 0x0000000119237810 */ /* 0x000fc60007ffe0ff */
[----:B0-----:R-:W-:Y:S01]  /*0b00*/  IMAD R31, R25, -0x3, R30 ;  /* 0xfffffffd191f7824 */ /* 0x001fe200078e021e */
[----:B--2---:R-:W-:-:S06]  /*0b10*/  DSETP.GT.AND P0, PT, R28, RZ, PT ;  /* 0x000000ff1c00722a */ /* 0x004fcc0003f04000 */
[----:B------:R-:W-:Y:S01]  /*0b20*/  SEL R32, RZ, 0x1, P0 ;  /* 0x00000001ff207807 */ /* 0x000fe20000000000 */
[----:B---3--:R-:W-:Y:S02]  /*0b30*/  DSETP.GT.AND P0, PT, R26, RZ, PT ;  /* 0x000000ff1a00722a */ /* 0x008fe40003f04000 */
[----:B------:R-:W-:-:S04]  /*0b40*/  DADD R28, -RZ, |R28| ;  /* 0x00000000ff1c7229 */ /* 0x000fc8000000051c */
[----:B------:R-:W-:Y:S01]  /*0b50*/  SEL R34, RZ, 0x1, P0 ;  /* 0x00000001ff227807 */ /* 0x000fe20000000000 */
[----:B----4-:R-:W-:Y:S02]  /*0b60*/  DSETP.GT.AND P0, PT, R14, RZ, PT ;  /* 0x000000ff0e00722a */ /* 0x010fe40003f04000 */
[----:B-----5:R-:W-:Y:S01]  /*0b70*/  DSETP.GT.AND P2, PT, R22, RZ, PT ;  /* 0x000000ff1600722a */ /* 0x020fe20003f44000 */
[----:B------:R-:W-:Y:S01]  /*0b80*/  STS.U8 [R33+0x26c], R32 ;  /* 0x00026c2021007388 */ /* 0x000fe20000000000 */
[----:B------:R-:W-:-:S03]  /*0b90*/  DADD R26, -RZ, |R26| ;  /* 0x00000000ff1a7229 */ /* 0x000fc6000000051a */
[----:B------:R0:W-:Y:S01]  /*0ba0*/  STS.64 [R24+0xf8], R28 ;  /* 0x0000f81c18007388 */ /* 0x0001e20000000a00 */
[----:B------:R-:W-:Y:S01]  /*0bb0*/  DADD R22, -RZ, |R22| ;  /* 0x00000000ff167229 */ /* 0x000fe20000000516 */
[----:B------:R-:W-:Y:S01]  /*0bc0*/  SEL R36, RZ, 0x1, P2 ;  /* 0x00000001ff247807 */ /* 0x000fe20001000000 */
[----:B------:R-:W-:Y:S01]  /*0bd0*/  DADD R14, -RZ, |R14| ;  /* 0x00000000ff0e7229 */ /* 0x000fe2000000050e */
[----:B------:R-:W-:Y:S01]  /*0be0*/  STS [R30+0x1f0], R25 ;  /* 0x0001f0191e007388 */ /* 0x000fe20000000800 */
[----:B------:R-:W-:-:S03]  /*0bf0*/  DSETP.GT.AND P2, PT, R18, RZ, PT ;  /* 0x000000ff1200722a */ /* 0x000fc60003f44000 */
[----:B------:R-:W-:Y:S01]  /*0c00*/  STS.U8 [R31+0x26d], R34 ;  /* 0x00026d221f007388 */ /* 0x000fe20000000000 */
[----:B0-----:R-:W-:Y:S01]  /*0c10*/  SEL R28, RZ, 0x1, P0 ;  /* 0x00000001ff1c7807 */ /* 0x001fe20000000000 */
[----:B------:R-:W-:Y:S01]  /*0c20*/  DSETP.GT.AND P0, PT, R20, RZ, PT ;  /* 0x000000ff1400722a */ /* 0x000fe20003f04000 */
[C---:B------:R-:W-:Y:S01]  /*0c30*/  VIADD R29, R25.reuse, 0x2 ;  /* 0x00000002191d7836 */ /* 0x040fe20000000000 */
[----:B------:R0:W-:Y:S01]  /*0c40*/  STS.64 [R24+0x100], R26 ;  /* 0x0001001a18007388 */ /* 0x0001e20000000a00 */
[----:B------:R-:W-:Y:S01]  /*0c50*/  VIADD R33, R25, 0x3 ;  /* 0x0000000319217836 */ /* 0x000fe20000000000 */
[----:B------:R-:W-:Y:S02]  /*0c60*/  DADD R20, -RZ, |R20| ;  /* 0x00000000ff147229 */ /* 0x000fe40000000514 */
[----:B------:R-:W-:Y:S01]  /*0c70*/  STS [R30+0x1f4], R35 ;  /* 0x0001f4231e007388 */ /* 0x000fe20000000800 */
[----:B------:R-:W-:-:S03]  /*0c80*/  DADD R18, -RZ, |R18| ;  /* 0x00000000ff127229 */ /* 0x000fc60000000512 */
[----:B------:R-:W-:Y:S01]  /*0c90*/  STS.U8 [R31+0x26e], R36 ;  /* 0x00026e241f007388 */ /* 0x000fe20000000000 */
[----:B0-----:R-:W-:-:S03]  /*0ca0*/  SEL R26, RZ, 0x1, P0 ;  /* 0x00000001ff1a7807 */ /* 0x001fc60000000000 */
[----:B------:R0:W-:Y:S01]  /*0cb0*/  STS.64 [R24+0x108], R22 ;  /* 0x0001081618007388 */ /* 0x0001e20000000a00 */
[----:B------:R-:W-:Y:S01]  /*0cc0*/  DSETP.GT.AND P0, PT, R16, RZ, PT ;  /* 0x000000ff1000722a */ /* 0x000fe20003f04000 */
[----:B------:R-:W-:Y:S02]  /*0cd0*/  VIADD R27, R25, 0x4 ;  /* 0x00000004191b7836 */ /* 0x000fe40000000000 */
[----:B------:R-:W-:Y:S01]  /*0ce0*/  STS [R30+0x1f8], R29 ;  /* 0x0001f81d1e007388 */ /* 0x000fe20000000800 */
[----:B------:R-:W-:-:S03]  /*0cf0*/  DADD R16, -RZ, |R16| ;  /* 0x00000000ff107229 */ /* 0x000fc60000000510 */
[----:B------:R-:W-:Y:S01]  /*0d00*/  STS.U8 [R31+0x26f], R28 ;  /* 0x00026f1c1f007388 */ /* 0x000fe20000000000 */
[----:B0-----:R-:W-:-:S03]  /*0d10*/  SEL R22, RZ, 0x1, P2 ;  /* 0x00000001ff167807 */ /* 0x001fc60001000000 */
[----:B------:R0:W-:Y:S01]  /*0d20*/  STS.64 [R24+0x110], R14 ;  /* 0x0001100e18007388 */ /* 0x0001e20000000a00 */
[----:B------:R-:W-:Y:S01]  /*0d30*/  DSETP.GT.AND P2, PT, R10, RZ, PT ;  /* 0x000000ff0a00722a */ /* 0x000fe20003f44000 */
[----:B------:R-:W-:Y:S02]  /*0d40*/  IADD3 R23, PT, PT, R25, 0x5, RZ ;  /* 0x0000000519177810 */ /* 0x000fe40007ffe0ff */
[----:B------:R-:W-:Y:S01]  /*0d50*/  STS [R30+0x1fc], R33 ;  /* 0x0001fc211e007388 */ /* 0x000fe20000000800 */
[----:B------:R-:W-:-:S03]  /*0d60*/  DADD R10, -RZ, |R10| ;  /* 0x00000000ff0a7229 */ /* 0x000fc6000000050a */
[----:B------:R-:W-:Y:S04]  /*0d70*/  STS.U8 [R31+0x270], R26 ;  /* 0x0002701a1f007388 */ /* 0x000fe80000000000 */
[----:B------:R1:W-:Y:S01]  /*0d80*/  STS.64 [R24+0x118], R20 ;  /* 0x0001181418007388 */ /* 0x0003e20000000a00 */
[----:B0-----:R-:W-:Y:S01]  /*0d90*/  SEL R14, RZ, 0x1, P0 ;  /* 0x00000001ff0e7807 */ /* 0x001fe20000000000 */
[C---:B------:R-:W-:Y:S02]  /*0da0*/  VIADD R15, R25.reuse, 0x6 ;  /* 0x00000006190f7836 */ /* 0x040fe40000000000 */
[----:B------:R2:W-:Y:S04]  /*0db0*/  STS [R30+0x200], R27 ;  /* 0x0002001b1e007388 */ /* 0x0005e80000000800 */
[----:B------:R2:W-:Y:S04]  /*0dc0*/  STS.U8 [R31+0x271], R22 ;  /* 0x000271161f007388 */ /* 0x0005e80000000000 */
[----:B------:R2:W-:Y:S01]  /*0dd0*/  STS.64 [R24+0x120], R18 ;  /* 0x0001201218007388 */ /* 0x0005e20000000a00 */
[----:B-1----:R-:W-:Y:S01]  /*0de0*/  SEL R20, RZ, 0x1, P2 ;  /* 0x00000001ff147807 */ /* 0x002fe20001000000 */
[----:B------:R-:W-:-:S02]  /*0df0*/  VIADD R21, R25, 0x7 ;  /* 0x0000000719157836 */ /* 0x000fc40000000000 */
[----:B------:R2:W-:Y:S04]  /*0e00*/  STS [R30+0x204], R23 ;  /* 0x000204171e007388 */ /* 0x0005e80000000800 */
[----:B------:R2:W-:Y:S04]  /*0e10*/  STS.U8 [R31+0x272], R14 ;  /* 0x0002720e1f007388 */ /* 0x0005e80000000000 */
[----:B------:R2:W-:Y:S01]  /*0e20*/  STS.64 [R24+0x128], R16 ;  /* 0x0001281018007388 */ /* 0x0005e20000000a00 */
[----:B------:R-:W-:-:S03]  /*0e30*/  VIADD R25, R25, 0x8 ;  /* 0x0000000819197836 */ /* 0x000fc60000000000 */
[----:B------:R2:W-:Y:S04]  /*0e40*/  STS [R30+0x208], R15 ;  /* 0x0002080f1e007388 */ /* 0x0005e80000000800 */
[----:B------:R2:W-:Y:S04]  /*0e50*/  STS.U8 [R31+0x273], R20 ;  /* 0x000273141f007388 */ /* 0x0005e80000000000 */
[----:B------:R2:W-:Y:S04]  /*0e60*/  STS.64 [R24+0x130], R10 ;  /* 0x0001300a18007388 */ /* 0x0005e80000000a00 */
[----:B------:R2:W-:Y:S01]  /*0e70*/  STS [R30+0x20c], R21 ;  /* 0x00020c151e007388 */ /* 0x0005e20000000800 */
[----:B------:R-:W-:-:S13]  /*0e80*/  ISETP.NE.AND P0, PT, R25, R8, PT ;  /* 0x000000081900720c */ /* 0x000fda0003f05270 */
[----:B--2---:R-:W-:Y:S05]  /*0e90*/  @P0 BRA `(.L_x_6) ;  /* 0xfffffff800e40947 */ /* 0x004fea000383ffff */
.L_x_5:
[----:B------:R-:W-:Y:S05]  /*0ea0*/  @!P1 BRA `(.L_x_0) ;  /* 0x00000004003c9947 */ /* 0x000fea0003800000 */
[----:B------:R-:W-:Y:S02]  /*0eb0*/  ISETP.GE.U32.AND P0, PT, R6, 0x4, PT ;  /* 0x000000040600780c */ /* 0x000fe40003f06070 */
[----:B01----:R-:W-:-:S04]  /*0ec0*/  LOP3.LUT R28, R9, 0x3, RZ, 0xc0, !PT ;  /* 0x00000003091c7812 */ /* 0x003fc800078ec0ff */
[----:B------:R-:W-:-:S07]  /*0ed0*/  ISETP.NE.AND P2, PT, R28, RZ, PT ;  /* 0x000000ff1c00720c */ /* 0x000fce0003f45270 */
[----:B------:R-:W-:Y:S06]  /*0ee0*/  @!P0 BRA `(.L_x_7) ;  /* 0x0000000000948947 */ /* 0x000fec0003800000 */
[----:B------:R-:W-:-:S05]  /*0ef0*/  LEA R6, R8, R12, 0x3 ;  /* 0x0000000c08067211 */ /* 0x000fca00078e18ff */
[----:B------:R-:W2:Y:S04]  /*0f00*/  LDL.64 R16, [R6] ;  /* 0x0000000006107983 */ /* 0x000ea80000100a00 */
[----:B------:R-:W3:Y:S04]  /*0f10*/  LDL.64 R18, [R6+0x8] ;  /* 0x0000080006127983 */ /* 0x000ee80000100a00 */
[----:B------:R-:W4:Y:S04]  /*0f20*/  LDL.64 R14, [R6+0x10] ;  /* 0x00001000060e7983 */ /* 0x000f280000100a00 */
[----:B------:R0:W5:Y:S01]  /*0f30*/  LDL.64 R10, [R6+0x18] ;  /* 0x00001800060a7983 */ /* 0x0001620000100a00 */
[----:B------:R-:W-:-:S04]  /*0f40*/  IMAD.IADD R21, R3, 0x1, R8 ;  /* 0x0000000103157824 */ /* 0x000fc800078e0208 */
[C---:B------:R-:W-:Y:S02]  /*0f50*/  IMAD R23, R8.reuse, 0x7, R21 ;  /* 0x0000000708177824 */ /* 0x040fe400078e0215 */
[C---:B0-----:R-:W-:Y:S02]  /*0f60*/  VIADD R6, R8.reuse, 0x1 ;  /* 0x0000000108067836 */ /* 0x041fe40000000000 */
[----:B------:R-:W-:-:S04]  /*0f70*/  IMAD R25, R8, -0x4, R23 ;  /* 0xfffffffc08197824 */ /* 0x000fc800078e0217 */
[----:B------:R-:W-:Y:S01]  /*0f80*/  IMAD R27, R8, -0x3, R25 ;  /* 0xfffffffd081b7824 */ /* 0x000fe200078e0219 */
[----:B--2---:R-:W-:Y:S02]  /*0f90*/  DSETP.GT.AND P0, PT, R16, RZ, PT ;  /* 0x000000ff1000722a */ /* 0x004fe40003f04000 */
[----:B------:R-:W-:Y:S02]  /*0fa0*/  DADD R16, -RZ, |R16| ;  /* 0x00000000ff107229 */ /* 0x000fe40000000510 */
[----:B---3--:R-:W-:Y:S02]  /*0fb0*/  DSETP.GT.AND P1, PT, R18, RZ, PT ;  /* 0x000000ff1200722a */ /* 0x008fe40003f24000 */
[----:B------:R-:W-:Y:S01]  /*0fc0*/  SEL R20, RZ, 0x1, P0 ;  /* 0x00000001ff147807 */ /* 0x000fe20000000000 */
[----:B------:R-:W-:Y:S02]  /*0fd0*/  DADD R18, -RZ, |R18| ;  /* 0x00000000ff127229 */ /* 0x000fe40000000512 */
[----:B----4-:R-:W-:Y:S01]  /*0fe0*/  DSETP.GT.AND P0, PT, R14, RZ, PT ;  /* 0x000000ff0e00722a */ /* 0x010fe20003f04000 */
[----:B------:R-:W-:Y:S01]  /*0ff0*/  SEL R22, RZ, 0x1, P1 ;  /* 0x00000001ff167807 */ /* 0x000fe20000800000 */
[----:B------:R0:W-:Y:S01]  /*1000*/  STS.U8 [R21+0x26c], R20 ;  /* 0x00026c1415007388 */ /* 0x0001e20000000000 */
[----:B-----5:R-:W-:-:S02]  /*1010*/  DSETP.GT.AND P1, PT, R10, RZ, PT ;  /* 0x000000ff0a00722a */ /* 0x020fc40003f24000 */
[----:B------:R-:W-:Y:S01]  /*1020*/  DADD R14, -RZ, |R14| ;  /* 0x00000000ff0e7229 */ /* 0x000fe2000000050e */
[----:B------:R1:W-:Y:S01]  /*1030*/  STS.64 [R23+0xf8], R16 ;  /* 0x0000f81017007388 */ /* 0x0003e20000000a00 */
[----:B------:R-:W-:Y:S01]  /*1040*/  SEL R24, RZ, 0x1, P0 ;  /* 0x00000001ff187807 */ /* 0x000fe20000000000 */
[----:B------:R-:W-:Y:S01]  /*1050*/  DADD R10, -RZ, |R10| ;  /* 0x00000000ff0a7229 */ /* 0x000fe2000000050a */
[----:B------:R-:W-:Y:S01]  /*1060*/  SEL R26, RZ, 0x1, P1 ;  /* 0x00000001ff1a7807 */ /* 0x000fe20000800000 */
[----:B------:R2:W-:Y:S01]  /*1070*/  STS [R25+0x1f0], R8 ;  /* 0x0001f00819007388 */ /* 0x0005e20000000800 */
[----:B0-----:R-:W-:-:S03]  /*1080*/  VIADD R20, R8, 0x2 ;  /* 0x0000000208147836 */ /* 0x001fc60000000000 */
[----:B------:R0:W-:Y:S04]  /*1090*/  STS.U8 [R27+0x26d], R22 ;  /* 0x00026d161b007388 */ /* 0x0001e80000000000 */
[----:B------:R0:W-:Y:S01]  /*10a0*/  STS.64 [R23+0x100], R18 ;  /* 0x0001001217007388 */ /* 0x0001e20000000a00 */
[C---:B-1----:R-:W-:Y:S01]  /*10b0*/  IADD3 R16, PT, PT, R8.reuse, 0x3, RZ ;  /* 0x0000000308107810 */ /* 0x042fe20007ffe0ff */
[----:B--2---:R-:W-:Y:S02]  /*10c0*/  VIADD R8, R8, 0x4 ;  /* 0x0000000408087836 */ /* 0x004fe40000000000 */
[----:B------:R0:W-:Y:S04]  /*10d0*/  STS [R25+0x1f4], R6 ;  /* 0x0001f40619007388 */ /* 0x0001e80000000800 */
[----:B------:R0:W-:Y:S04]  /*10e0*/  STS.U8 [R27+0x26e], R24 ;  /* 0x00026e181b007388 */ /* 0x0001e80000000000 */
[----:B------:R0:W-:Y:S04]  /*10f0*/  STS.64 [R23+0x108], R14 ;  /* 0x0001080e17007388 */ /* 0x0001e80000000a00 */
[----:B------:R0:W-:Y:S04]  /*1100*/  STS [R25+0x1f8], R20 ;  /* 0x0001f81419007388 */ /* 0x0001e80000000800 */
[----:B------:R0:W-:Y:S04]  /*1110*/  STS.U8 [R27+0x26f], R26 ;  /* 0x00026f1a1b007388 */ /* 0x0001e80000000000 */
[----:B------:R0:W-:Y:S04]  /*1120*/  STS.64 [R23+0x110], R10 ;  /* 0x0001100a17007388 */ /* 0x0001e80000000a00 */
[----:B------:R0:W-:Y:S02]  /*1130*/  STS [R25+0x1fc], R16 ;  /* 0x0001fc1019007388 */ /* 0x0001e40000000800 */
.L_x_7:
[----:B------:R-:W-:Y:S05]  /*1140*/  @!P2 BRA `(.L_x_0) ;  /* 0x000000000094a947 */ /* 0x000fea0003800000 */
[----:B------:R-:W-:Y:S02]  /*1150*/  ISETP.NE.AND P0, PT, R28, 0x1, PT ;  /* 0x000000011c00780c */ /* 0x000fe40003f05270 */
[----:B0-----:R-:W-:-:S04]  /*1160*/  LOP3.LUT R6, R9, 0x1, RZ, 0xc0, !PT ;  /* 0x0000000109067812 */ /* 0x001fc800078ec0ff */
[----:B------:R-:W-:-:S07]  /*1170*/  ISETP.NE.U32.AND P2, PT, R6, 0x1, PT ;  /* 0x000000010600780c */ /* 0x000fce0003f45070 */
[----:B------:R-:W-:Y:S06]  /*1180*/  @!P0 BRA `(.L_x_8) ;  /* 0x0000000000548947 */ /* 0x000fec0003800000 */
[----:B------:R-:W-:-:S05]  /*1190*/  IMAD R6, R8, 0x8, R12 ;  /* 0x0000000808067824 */ /* 0x000fca00078e020c */
[----:B------:R-:W2:Y:S04]  /*11a0*/  LDL.64 R10, [R6] ;  /* 0x00000000060a7983 */ /* 0x000ea80000100a00 */
[----:B------:R0:W3:Y:S01]  /*11b0*/  LDL.64 R14, [R6+0x8] ;  /* 0x00000800060e7983 */ /* 0x0000e20000100a00 */
[----:B------:R-:W-:-:S04]  /*11c0*/  IMAD.IADD R17, R3, 0x1, R8 ;  /* 0x0000000103117824 */ /* 0x000fc800078e0208 */
[C---:B------:R-:W-:Y:S01]  /*11d0*/  IMAD R19, R8.reuse, 0x7, R17 ;  /* 0x0000000708137824 */ /* 0x040fe200078e0211 */
[----:B0-----:R-:W-:-:S03]  /*11e0*/  IADD3 R6, PT, PT, R8, 0x1, RZ ;  /* 0x0000000108067810 */ /* 0x001fc60007ffe0ff */
[----:B------:R-:W-:-:S04]  /*11f0*/  IMAD R21, R8, -0x4, R19 ;  /* 0xfffffffc08157824 */ /* 0x000fc800078e0213 */
[----:B------:R-:W-:Y:S01]  /*1200*/  IMAD R23, R8, -0x3, R21 ;  /* 0xfffffffd08177824 */ /* 0x000fe200078e0215 */
[----:B--2---:R-:W-:Y:S02]  /*1210*/  DSETP.GT.AND P0, PT, R10, RZ, PT ;  /* 0x000000ff0a00722a */ /* 0x004fe40003f04000 */
[----:B------:R-:W-:Y:S02]  /*1220*/  DADD R10, -RZ, |R10| ;  /* 0x00000000ff0a7229 */ /* 0x000fe4000000050a */
[----:B---3--:R-:W-:Y:S02]  /*1230*/  DSETP.GT.AND P1, PT, R14, RZ, PT ;  /* 0x000000ff0e00722a */ /* 0x008fe40003f24000 */
[----:B------:R-:W-:Y:S01]  /*1240*/  SEL R16, RZ, 0x1, P0 ;  /* 0x00000001ff107807 */ /* 0x000fe20000000000 */
[----:B------:R-:W-:-:S03]  /*1250*/  DADD R14, -RZ, |R14| ;  /* 0x00000000ff0e7229 */ /* 0x000fc6000000050e */
[----:B------:R-:W-:Y:S01]  /*1260*/  SEL R18, RZ, 0x1, P1 ;  /* 0x00000001ff127807 */ /* 0x000fe20000800000 */
[----:B------:R-:W-:Y:S04]  /*1270*/  STS.U8 [R17+0x26c], R16 ;  /* 0x00026c1011007388 */ /* 0x000fe80000000000 */
[----:B------:R-:W-:Y:S04]  /*1280*/  STS.64 [R19+0xf8], R10 ;  /* 0x0000f80a13007388 */ /* 0x000fe80000000a00 */
[----:B------:R0:W-:Y:S04]  /*1290*/  STS [R21+0x1f0], R8 ;  /* 0x0001f00815007388 */ /* 0x0001e80000000800 */
[----:B------:R1:W-:Y:S04]  /*12a0*/  STS.U8 [R23+0x26d], R18 ;  /* 0x00026d1217007388 */ /* 0x0003e80000000000 */
[----:B------:R1:W-:Y:S01]  /*12b0*/  STS.64 [R19+0x100], R14 ;  /* 0x0001000e13007388 */ /* 0x0003e20000000a00 */
[----:B0-----:R-:W-:-:S03]  /*12c0*/  VIADD R8, R8, 0x2 ;  /* 0x0000000208087836 */ /* 0x001fc60000000000 */
[----:B------:R1:W-:Y:S04]  /*12d0*/  STS [R21+0x1f4], R6 ;  /* 0x0001f40615007388 */ /* 0x0003e80000000800 */
.L_x_8:
[----:B------:R-:W-:Y:S05]  /*12e0*/  @P2 BRA `(.L_x_0) ;  /* 0x00000000002c2947 */ /* 0x000fea0003800000 */
[----:B-1----:R-:W-:-:S05]  /*12f0*/  IMAD R6, R8, 0x8, R12 ;  /* 0x0000000808067824 */ /* 0x002fca00078e020c */
[----:B------:R-:W2:Y:S01]  /*1300*/  LDL.64 R10, [R6] ;  /* 0x00000000060a7983 */ /* 0x000ea20000100a00 */
[----:B------:R-:W-:-:S04]  /*1310*/  IMAD.IADD R15, R3, 0x1, R8 ;  /* 0x00000001030f7824 */ /* 0x000fc800078e0208 */
[----:B------:R-:W-:-:S04]  /*1320*/  IMAD R17, R8, 0x7, R15 ;  /* 0x0000000708117824 */ /* 0x000fc800078e020f */
[----:B------:R-:W-:Y:S01]  /*1330*/  IMAD R19, R8, -0x4, R17 ;  /* 0xfffffffc08137824 */ /* 0x000fe200078e0211 */
[----:B--2---:R-:W-:Y:S02]  /*1340*/  DSETP.GT.AND P0, PT, R10, RZ, PT ;  /* 0x000000ff0a00722a */ /* 0x004fe40003f04000 */
[----:B------:R-:W-:-:S04]  /*1350*/  DADD R10, -RZ, |R10| ;  /* 0x00000000ff0a7229 */ /* 0x000fc8000000050a */
[----:B------:R-:W-:-:S05]  /*1360*/  SEL R14, RZ, 0x1, P0 ;  /* 0x00000001ff0e7807 */ /* 0x000fca0000000000 */
[----:B------:R2:W-:Y:S04]  /*1370*/  STS.U8 [R15+0x26c], R14 ;  /* 0x00026c0e0f007388 */ /* 0x0005e80000000000 */
[----:B------:R2:W-:Y:S04]  /*1380*/  STS.64 [R17+0xf8], R10 ;  /* 0x0000f80a11007388 */ /* 0x0005e80000000a00 */
[----:B------:R2:W-:Y:S02]  /*1390*/  STS [R19+0x1f0], R8 ;  /* 0x0001f00813007388 */ /* 0x0005e40000000800 */
.L_x_0:
[----:B------:R-:W-:-:S13]  /*13a0*/  ISETP.GE.AND P0, PT, R9, 0x2, PT ;  /* 0x000000020900780c */ /* 0x000fda0003f06270 */
[----:B------:R-:W-:Y:S05]  /*13b0*/  @!P0 BRA `(.L_x_9) ;  /* 0x0000000800d08947 */ /* 0x000fea0003800000 */
[----:B01----:R-:W-:Y:S01]  /*13c0*/  PRMT R6, RZ, 0x7610, R6 ;  /* 0x00007610ff067816 */ /* 0x003fe20000000006 */
[----:B------:R-:W0:Y:S01]  /*13d0*/  LDCU.U16 UR7, c[0x0][0x3a0] ;  /* 0x00007400ff0777ac */ /* 0x000e220008000400 */
[----:B--2---:R-:W-:Y:S02]  /*13e0*/  PRMT R14, RZ, 0x7610, R14 ;  /* 0x00007610ff0e7816 */ /* 0x004fe4000000000e */
[----:B------:R-:W-:Y:S01]  /*13f0*/  MOV R15, R7 ;  /* 0x00000007000f7202 */ /* 0x000fe20000000f00 */
[----:B------:R-:W-:-:S06]  /*1400*/  UMOV UR4, URZ ;  /* 0x000000ff00047c82 */ /* 0x000fcc0008000000 */
.L_x_15:
[----:B-1----:R-:W1:Y:S02]  /*1410*/  LDCU UR6, c[0x0][0x3a0] ;  /* 0x00007400ff0677ac */ /* 0x002e640008000800 */
[----:B-1----:R-:W-:-:S04]  /*1420*/  UIADD3 UR8, UPT, UPT, UR4, -UR6, URZ ;  /* 0x8000000604087290 */ /* 0x002fc8000fffe0ff */
[----:B------:R-:W-:-:S09]  /*1430*/  UISETP.GT.AND UP0, UPT, UR8, -0x2, UPT ;  /* 0xfffffffe0800788c */ /* 0x000fd2000bf04270 */
[----:B0-----:R-:W-:Y:S05]  /*1440*/  BRA.U UP0, `(.L_x_10) ;  /* 0x0000000900947547 */ /* 0x001fea000b800000 */
[----:B------:R-:W-:Y:S01]  /*1450*/  UIADD3 UR6, UPT, UPT, -UR4, -0x2, UR6 ;  /* 0xfffffffe04067890 */ /* 0x000fe2000fffe106 */
[----:B------:R-:W-:Y:S01]  /*1460*/  LOP3.LUT P0, RZ, R15, 0x7, RZ, 0xc0, !PT ;  /* 0x000000070fff7812 */ /* 0x000fe2000780c0ff */
[----:B------:R-:W-:Y:S02]  /*1470*/  IMAD.MOV.U32 R20, RZ, RZ, RZ ;  /* 0x000000ffff147224 */ /* 0x000fe400078e00ff */
[----:B------:R-:W-:-:S09]  /*1480*/  UISETP.GE.U32.AND UP0, UPT, UR6, 0x7, UPT ;  /* 0x000000070600788c */ /* 0x000fd2000bf06070 */
[----:B------:R-:W-:Y:S05]  /*1490*/  BRA.U !UP0, `(.L_x_11) ;  /* 0x00000005082c7547 */ /* 0x000fea000b800000 */
[----:B------:R-:W-:Y:S01]  /*14a0*/  LOP3.LUT R20, R15, 0xfffffff8, RZ, 0xc0, !PT ;  /* 0xfffffff80f147812 */ /* 0x000fe200078ec0ff */
[----:B------:R-:W-:-:S07]  /*14b0*/  IMAD.MOV.U32 R21, RZ, RZ, RZ ;  /* 0x000000ffff157224 */ /* 0x000fce00078e00ff */
.L_x_12:
[----:B------:R-:W-:-:S04]  /*14c0*/  IMAD R23, R21, 0x8, R3 ;  /* 0x0000000815177824 */ /* 0x000fc800078e0203 */
[C---:B------:R-:W-:Y:S01]  /*14d0*/  IMAD R22, R21.reuse, -0x4, R23 ;  /* 0xfffffffc15167824 */ /* 0x040fe200078e0217 */
[----:B------:R-:W-:Y:S01]  /*14e0*/  LDS.64 R16, [R23+0xf8] ;  /* 0x0000f80017107984 */ /* 0x000fe20000000a00 */
[----:B------:R-:W-:-:S03]  /*14f0*/  IADD3 R21, PT, PT, R21, 0x8, RZ ;  /* 0x0000000815157810 */ /* 0x000fc60007ffe0ff */
[----:B------:R-:W1:Y:S02]  /*1500*/  LDS.64 R10, [R23+0x100] ;  /* 0x00010000170a7984 */ /* 0x000e640000000a00 */
[----:B-1----:R-:W-:-:S14]  /*1510*/  DSETP.GT.AND P1, PT, R16, R10, PT ;  /* 0x0000000a1000722a */ /* 0x002fdc0003f24000 */
[----:B------:R-:W-:Y:S04]  /*1520*/  @P1 STS.64 [R23+0x100], R16 ;  /* 0x0001001017001388 */ /* 0x000fe80000000a00 */
[----:B------:R-:W-:Y:S04]  /*1530*/  @P1 STS.64 [R23+0xf8], R10 ;  /* 0x0000f80a17001388 */ /* 0x000fe80000000a00 */
[----:B------:R-:W1:Y:S02]  /*1540*/  @P1 LDS.64 R8, [R22+0x1f0] ;  /* 0x0001f00016081984 */ /* 0x000e640000000a00 */
[----:B-1----:R-:W-:Y:S01]  /*1550*/  MOV R24, R9 ;  /* 0x0000000900187202 */ /* 0x002fe20000000f00 */
[----:B------:R-:W-:-:S05]  /*1560*/  IMAD.MOV.U32 R25, RZ, RZ, R8 ;  /* 0x000000ffff197224 */ /* 0x000fca00078e0008 */
[----:B------:R-:W-:Y:S04]  /*1570*/  @P1 STS.64 [R22+0x1f0], R24 ;  /* 0x0001f01816001388 */ /* 0x000fe80000000a00 */
[----:B------:R-:W-:Y:S04]  /*1580*/  @P1 LDS.64 R10, [R23+0x100] ;  /* 0x00010000170a1984 */ /* 0x000fe80000000a00 */
[----:B------:R-:W1:Y:S02]  /*1590*/  LDS.64 R8, [R23+0x108] ;  /* 0x0001080017087984 */ /* 0x000e640000000a00 */
[----:B-1----:R-:W-:-:S14]  /*15a0*/  DSETP.GT.AND P1, PT, R10, R8, PT ;  /* 0x000000080a00722a */ /* 0x002fdc0003f24000 */
[----:B------:R-:W-:Y:S04]  /*15b0*/  @P1 STS.128 [R23+0x100], R8 ;  /* 0x0001000817001388 */ /* 0x000fe80000000c00 */
[----:B------:R-:W1:Y:S04]  /*15c0*/  @P1 LDS R27, [R22+0x1f8] ;  /* 0x0001f800161b1984 */ /* 0x000e680000000800 */
[----:B------:R-:W2:Y:S04]  /*15d0*/  @P1 LDS R17, [R22+0x1f4] ;  /* 0x0001f40016111984 */ /* 0x000ea80000000800 */
[----:B-1----:R-:W-:Y:S04]  /*15e0*/  @P1 STS [R22+0x1f4], R27 ;  /* 0x0001f41b16001388 */ /* 0x002fe80000000800 */
[----:B--2---:R-:W-:Y:S04]  /*15f0*/  @P1 STS [R22+0x1f8], R17 ;  /* 0x0001f81116001388 */ /* 0x004fe80000000800 */
[----:B------:R-:W-:Y:S04]  /*1600*/  @P1 LDS.64 R8, [R23+0x108] ;  /* 0x0001080017081984 */ /* 0x000fe80000000a00 */
[----:B------:R-:W1:Y:S02]  /*1610*/  LDS.64 R18, [R23+0x110] ;  /* 0x0001100017127984 */ /* 0x000e640000000a00 */
[----:B-1----:R-:W-:-:S14]  /*1620*/  DSETP.GT.AND P1, PT, R8, R18, PT ;  /* 0x000000120800722a */ /* 0x002fdc0003f24000 */
[----:B------:R-:W-:Y:S04]  /*1630*/  @P1 STS.64 [R23+0x110], R8 ;  /* 0x0001100817001388 */ /* 0x000fe80000000a00 */
[----:B------:R-:W-:Y:S04]  /*1640*/  @P1 STS.64 [R23+0x108], R18 ;  /* 0x0001081217001388 */ /* 0x000fe80000000a00 */
[----:B------:R-:W1:Y:S02]  /*1650*/  @P1 LDS.64 R24, [R22+0x1f8] ;  /* 0x0001f80016181984 */ /* 0x000e640000000a00 */
[----:B-1----:R-:W-:-:S02]  /*1660*/  IMAD.MOV.U32 R28, RZ, RZ, R25 ;  /* 0x000000ffff1c7224 */ /* 0x002fc400078e0019 */
        /* <DEDUP_REMOVED lines=42> */
[----:B-1----:R1:W-:Y:S04]  /*1910*/  @P1 STS [R22+0x20c], R11 ;  /* 0x00020c0b16001388 */ /* 0x0023e80000000800 */
[----:B--2---:R1:W-:Y:S01]  /*1920*/  @P1 STS [R22+0x210], R9 ;  /* 0x0002100916001388 */ /* 0x0043e20000000800 */
[----:B------:R-:W-:-:S13]  /*1930*/  ISETP.NE.AND P1, PT, R21, R20, PT ;  /* 0x000000141500720c */ /* 0x000fda0003f25270 */
[----:B-1----:R-:W-:Y:S05]  /*1940*/  @P1 BRA `(.L_x_12) ;  /* 0xfffffff800dc1947 */ /* 0x002fea000383ffff */
.L_x_11:
[----:B------:R-:W-:Y:S05]  /*1950*/  @!P0 BRA `(.L_x_10) ;  /* 0x0000000400508947 */ /* 0x000fea0003800000 */
[----:B------:R-:W-:-:S05]  /*1960*/  LOP3.LUT R8, RZ, R14, RZ, 0x33, !PT ;  /* 0x0000000eff087212 */ /* 0x000fca00078e33ff */
[----:B0-----:R-:W-:-:S05]  /*1970*/  VIADD R8, R8, UR7 ;  /* 0x0000000708087c36 */ /* 0x001fca0008000000 */
[----:B------:R-:W-:-:S04]  /*1980*/  LOP3.LUT R8, R8, 0x7, RZ, 0xc0, !PT ;  /* 0x0000000708087812 */ /* 0x000fc800078ec0ff */
[C---:B------:R-:W-:Y:S01]  /*1990*/  LOP3.LUT P1, RZ, R8.reuse, 0x3, RZ, 0xc0, !PT ;  /* 0x0000000308ff7812 */ /* 0x040fe2000782c0ff */
[----:B------:R-:W-:-:S05]  /*19a0*/  VIADD R9, R8, 0xffffffff ;  /* 0xffffffff08097836 */ /* 0x000fca0000000000 */
[----:B------:R-:W-:-:S13]  /*19b0*/  ISETP.GE.U32.AND P0, PT, R9, 0x3, PT ;  /* 0x000000030900780c */ /* 0x000fda0003f06070 */
[----:B------:R-:W-:Y:S05]  /*19c0*/  @!P0 BRA `(.L_x_13) ;  /* 0x0000000000948947 */ /* 0x000fea0003800000 */
[----:B------:R-:W-:-:S04]  /*19d0*/  IMAD R25, R20, 0x8, R3 ;  /* 0x0000000814197824 */ /* 0x000fc800078e0203 */
[C---:B------:R-:W-:Y:S01]  /*19e0*/  IMAD R27, R20.reuse, -0x4, R25 ;  /* 0xfffffffc141b7824 */ /* 0x040fe200078e0219 */
[----:B------:R-:W-:Y:S01]  /*19f0*/  LDS.64 R16, [R25+0xf8] ;  /* 0x0000f80019107984 */ /* 0x000fe20000000a00 */
[----:B------:R-:W-:-:S03]  /*1a00*/  IADD3 R20, PT, PT, R20, 0x4, RZ ;  /* 0x0000000414147810 */ /* 0x000fc60007ffe0ff */
[----:B------:R-:W0:Y:S02]  /*1a10*/  LDS.64 R10, [R25+0x100] ;  /* 0x00010000190a7984 */ /* 0x000e240000000a00 */
[----:B0-----:R-:W-:-:S14]  /*1a20*/  DSETP.GT.AND P0, PT, R16, R10, PT ;  /* 0x0000000a1000722a */ /* 0x001fdc0003f04000 */
[----:B------:R-:W-:Y:S04]  /*1a30*/  @P0 STS.64 [R25+0x100], R16 ;  /* 0x0001001019000388 */ /* 0x000fe80000000a00 */
[----:B------:R-:W-:Y:S04]  /*1a40*/  @P0 STS.64 [R25+0xf8], R10 ;  /* 0x0000f80a19000388 */ /* 0x000fe80000000a00 */
[----:B------:R-:W0:Y:S02]  /*1a50*/  @P0 LDS.64 R8, [R27+0x1f0] ;  /* 0x0001f0001b080984 */ /* 0x000e240000000a00 */
[----:B0-----:R-:W-:Y:S01]  /*1a60*/  MOV R22, R9 ;  /* 0x0000000900167202 */ /* 0x001fe20000000f00 */
[----:B------:R-:W-:-:S05]  /*1a70*/  IMAD.MOV.U32 R23, RZ, RZ, R8 ;  /* 0x000000ffff177224 */ /* 0x000fca00078e0008 */
[----:B------:R-:W-:Y:S04]  /*1a80*/  @P0 STS.64 [R27+0x1f0], R22 ;  /* 0x0001f0161b000388 */ /* 0x000fe80000000a00 */
[----:B------:R-:W-:Y:S04]  /*1a90*/  @P0 LDS.64 R10, [R25+0x100] ;  /* 0x00010000190a0984 */ /* 0x000fe80000000a00 */
[----:B------:R-:W0:Y:S02]  /*1aa0*/  LDS.64 R8, [R25+0x108] ;  /* 0x0001080019087984 */ /* 0x000e240000000a00 */
[----:B0-----:R-:W-:-:S14]  /*1ab0*/  DSETP.GT.AND P0, PT, R10, R8, PT ;  /* 0x000000080a00722a */ /* 0x001fdc0003f04000 */
[----:B------:R-:W-:Y:S04]  /*1ac0*/  @P0 STS.128 [R25+0x100], R8 ;  /* 0x0001000819000388 */ /* 0x000fe80000000c00 */
[----:B------:R-:W0:Y:S04]  /*1ad0*/  @P0 LDS R21, [R27+0x1f8] ;  /* 0x0001f8001b150984 */ /* 0x000e280000000800 */
[----:B------:R-:W1:Y:S04]  /*1ae0*/  @P0 LDS R16, [R27+0x1f4] ;  /* 0x0001f4001b100984 */ /* 0x000e680000000800 */
[----:B0-----:R-:W-:Y:S04]  /*1af0*/  @P0 STS [R27+0x1f4], R21 ;  /* 0x0001f4151b000388 */ /* 0x001fe80000000800 */
[----:B-1----:R-:W-:Y:S04]  /*1b00*/  @P0 STS [R27+0x1f8], R16 ;  /* 0x0001f8101b000388 */ /* 0x002fe80000000800 */
[----:B------:R-:W-:Y:S04]  /*1b10*/  @P0 LDS.64 R8, [R25+0x108] ;  /* 0x0001080019080984 */ /* 0x000fe80000000a00 */
[----:B------:R-:W0:Y:S02]  /*1b20*/  LDS.64 R18, [R25+0x110] ;  /* 0x0001100019127984 */ /* 0x000e240000000a00 */
[----:B0-----:R-:W-:-:S14]  /*1b30*/  DSETP.GT.AND P0, PT, R8, R18, PT ;  /* 0x000000120800722a */ /* 0x001fdc0003f04000 */
[----:B------:R-:W-:Y:S04]  /*1b40*/  @P0 STS.64 [R25+0x110], R8 ;  /* 0x0001100819000388 */ /* 0x000fe80000000a00 */
[----:B------:R-:W-:Y:S04]  /*1b50*/  @P0 STS.64 [R25+0x108], R18 ;  /* 0x0001081219000388 */ /* 0x000fe80000000a00 */
[----:B------:R-:W0:Y:S02]  /*1b60*/  @P0 LDS.64 R22, [R27+0x1f8] ;  /* 0x0001f8001b160984 */ /* 0x000e240000000a00 */
[----:B0-----:R-:W-:-:S02]  /*1b70*/  IMAD.MOV.U32 R28, RZ, RZ, R23 ;  /* 0x000000ffff1c7224 */ /* 0x001fc400078e0017 */
        /* <DEDUP_REMOVED lines=8> */
[----:B0-----:R0:W-:Y:S04]  /*1c00*/  @P0 STS [R27+0x1fc], R10 ;  /* 0x0001fc0a1b000388 */ /* 0x0011e80000000800 */
[----:B-1----:R0:W-:Y:S02]  /*1c10*/  @P0 STS [R27+0x200], R8 ;  /* 0x000200081b000388 */ /* 0x0021e40000000800 */
.L_x_13:
[----:B------:R-:W-:Y:S05]  /*1c20*/  @!P1 BRA `(.L_x_10) ;  /* 0x00000000009c9947 */ /* 0x000fea0003800000 */
[----:B0-----:R-:W-:-:S05]  /*1c30*/  LOP3.LUT R8, R6, 0x3, RZ, 0x3c, !PT ;  /* 0x0000000306087812 */ /* 0x001fca00078e3cff */
[----:B------:R-:W-:-:S05]  /*1c40*/  VIADD R8, R8, UR7 ;  /* 0x0000000708087c36 */ /* 0x000fca0008000000 */
[C---:B------:R-:W-:Y:S02]  /*1c50*/  LOP3.LUT R9, R8.reuse, 0x3, RZ, 0xc0, !PT ;  /* 0x0000000308097812 */ /* 0x040fe400078ec0ff */
[----:B------:R-:W-:Y:S02]  /*1c60*/  LOP3.LUT R8, R8, 0x1, RZ, 0xc0, !PT ;  /* 0x0000000108087812 */ /* 0x000fe400078ec0ff */
[----:B------:R-:W-:Y:S02]  /*1c70*/  ISETP.NE.AND P0, PT, R9, 0x1, PT ;  /* 0x000000010900780c */ /* 0x000fe40003f05270 */
[----:B------:R-:W-:-:S11]  /*1c80*/  ISETP.NE.U32.AND P1, PT, R8, 0x1, PT ;  /* 0x000000010800780c */ /* 0x000fd60003f25070 */
[----:B------:R-:W-:Y:S05]  /*1c90*/  @!P0 BRA `(.L_x_14) ;  /* 0x0000000000508947 */ /* 0x000fea0003800000 */
[----:B------:R-:W-:-:S04]  /*1ca0*/  IMAD R21, R20, 0x8, R3 ;  /* 0x0000000814157824 */ /* 0x000fc800078e0203 */
[C---:B------:R-:W-:Y:S01]  /*1cb0*/  IMAD R19, R20.reuse, -0x4, R21 ;  /* 0xfffffffc14137824 */ /* 0x040fe200078e0215 */
[----:B------:R-:W-:Y:S01]  /*1cc0*/  LDS.64 R16, [R21+0xf8] ;  /* 0x0000f80015107984 */ /* 0x000fe20000000a00 */
[----:B------:R-:W-:-:S03]  /*1cd0*/  VIADD R20, R20, 0x2 ;  /* 0x0000000214147836 */ /* 0x000fc60000000000 */
[----:B------:R-:W0:Y:S02]  /*1ce0*/  LDS.64 R10, [R21+0x100] ;  /* 0x00010000150a7984 */ /* 0x000e240000000a00 */
[----:B0-----:R-:W-:-:S14]  /*1cf0*/  DSETP.GT.AND P0, PT, R16, R10, PT ;  /* 0x0000000a1000722a */ /* 0x001fdc0003f04000 */
[----:B------:R-:W-:Y:S04]  /*1d00*/  @P0 STS.64 [R21+0x100], R16 ;  /* 0x0001001015000388 */ /* 0x000fe80000000a00 */
[----:B------:R-:W-:Y:S04]  /*1d10*/  @P0 STS.64 [R21+0xf8], R10 ;  /* 0x0000f80a15000388 */ /* 0x000fe80000000a00 */
[----:B------:R-:W0:Y:S02]  /*1d20*/  @P0 LDS.64 R8, [R19+0x1f0] ;  /* 0x0001f00013080984 */ /* 0x000e240000000a00 */
[----:B0-----:R-:W-:Y:S01]  /*1d30*/  IMAD.MOV.U32 R22, RZ, RZ, R9 ;  /* 0x000000ffff167224 */ /* 0x001fe200078e0009 */
[----:B------:R-:W-:-:S05]  /*1d40*/  MOV R23, R8 ;  /* 0x0000000800177202 */ /* 0x000fca0000000f00 */
        /* <DEDUP_REMOVED lines=9> */
.L_x_14:
[----:B------:R-:W-:Y:S05]  /*1de0*/  @P1 BRA `(.L_x_10) ;  /* 0x00000000002c1947 */ /* 0x000fea0003800000 */
[----:B0-----:R-:W-:-:S05]  /*1df0*/  IMAD R19, R20, 0x8, R3 ;  /* 0x0000000814137824 */ /* 0x001fca00078e0203 */
[----:B------:R-:W-:Y:S04]  /*1e00*/  LDS.64 R8, [R19+0xf8] ;  /* 0x0000f80013087984 */ /* 0x000fe80000000a00 */
[----:B------:R-:W0:Y:S02]  /*1e10*/  LDS.64 R10, [R19+0x100] ;  /* 0x00010000130a7984 */ /* 0x000e240000000a00 */
[----:B0-----:R-:W-:-:S14]  /*1e20*/  DSETP.GT.AND P0, PT, R8, R10, PT ;  /* 0x0000000a0800722a */ /* 0x001fdc0003f04000 */
[----:B------:R-:W-:Y:S01]  /*1e30*/  @P0 IMAD R20, R20, -0x4, R19 ;  /* 0xfffffffc14140824 */ /* 0x000fe200078e0213 */
[----:B------:R-:W-:Y:S04]  /*1e40*/  @P0 STS.64 [R19+0xf8], R10 ;  /* 0x0000f80a13000388 */ /* 0x000fe80000000a00 */
[----:B------:R-:W-:Y:S04]  /*1e50*/  @P0 STS.64 [R19+0x100], R8 ;  /* 0x0001000813000388 */ /* 0x000fe80000000a00 */
[----:B------:R-:W0:Y:S02]  /*1e60*/  @P0 LDS.64 R16, [R20+0x1f0] ;  /* 0x0001f00014100984 */ /* 0x000e240000000a00 */
[----:B0-----:R-:W-:Y:S01]  /*1e70*/  IMAD.MOV.U32 R22, RZ, RZ, R17 ;  /* 0x000000ffff167224 */ /* 0x001fe200078e0011 */
[----:B------:R-:W-:-:S05]  /*1e80*/  MOV R23, R16 ;  /* 0x0000001000177202 */ /* 0x000fca0000000f00 */
[----:B------:R1:W-:Y:S02]  /*1e90*/  @P0 STS.64 [R20+0x1f0], R22 ;  /* 0x0001f01614000388 */ /* 0x0003e40000000a00 */
.L_x_10:
[----:B------:R-:W-:Y:S01]  /*1ea0*/  UIADD3 UR4, UPT, UPT, UR4, 0x1, URZ ;  /* 0x0000000104047890 */ /* 0x000fe2000fffe0ff */
[----:B------:R-:W-:Y:S02]  /*1eb0*/  VIADD R14, R14, 0x1 ;  /* 0x000000010e0e7836 */ /* 0x000fe40000000000 */
[----:B------:R-:W-:Y:S02]  /*1ec0*/  VIADD R6, R6, 0x1 ;  /* 0x0000000106067836 */ /* 0x000fe40000000000 */
[----:B------:R-:W-:Y:S01]  /*1ed0*/  VIADD R15, R15, 0xffffffff ;  /* 0xffffffff0f0f7836 */ /* 0x000fe20000000000 */
[----:B------:R-:W-:-:S13]  /*1ee0*/  ISETP.NE.AND P0, PT, R7, UR4, PT ;  /* 0x0000000407007c0c */ /* 0x000fda000bf05270 */
[----:B------:R-:W-:Y:S05]  /*1ef0*/  @P0 BRA `(.L_x_15) ;  /* 0xfffffff400440947 */ /* 0x000fea000383ffff */
.L_x_9:
[----:B------:R-:W0:Y:S02]  /*1f00*/  LDCU UR4, c[0x0][0x3a0] ;  /* 0x00007400ff0477ac */ /* 0x000e240008000800 */
[----:B0-2---:R-:W-:-:S04]  /*1f10*/  MOV R11, UR4 ;  /* 0x00000004000b7c02 */ /* 0x005fc80008000f00 */
[----:B------:R-:W-:-:S13]  /*1f20*/  ISETP.GE.AND P0, PT, R11, 0x1, PT ;  /* 0x000000010b00780c */ /* 0x000fda0003f06270 */
[----:B------:R-:W-:Y:S05]  /*1f30*/  @!P0 BRA `(.L_x_16) ;  /* 0x0000000000f48947 */ /* 0x000fea0003800000 */
[----:B------:R-:W-:Y:S01]  /*1f40*/  ISETP.GE.U32.AND P1, PT, R7, 0x7, PT ;  /* 0x000000070700780c */ /* 0x000fe20003f26070 */
[----:B-1----:R-:W-:Y:S01]  /*1f50*/  IMAD.MOV.U32 R6, RZ, RZ, RZ ;  /* 0x000000ffff067224 */ /* 0x002fe200078e00ff */
[----:B------:R-:W-:-:S04]  /*1f60*/  LOP3.LUT R17, R11, 0x7, RZ, 0xc0, !PT ;  /* 0x000000070b117812 */ /* 0x000fc800078ec0ff */
[----:B------:R-:W-:-:S07]  /*1f70*/  ISETP.NE.AND P2, PT, R17, RZ, PT ;  /* 0x000000ff1100720c */ /* 0x000fce0003f45270 */
[----:B------:R-:W-:Y:S06]  /*1f80*/  @!P1 BRA `(.L_x_17) ;  /* 0x0000000000509947 */ /* 0x000fec0003800000 */
[----:B------:R-:W-:Y:S01]  /*1f90*/  LOP3.LUT R6, R11, 0x7ffffff8, RZ, 0xc0, !PT ;  /* 0x7ffffff80b067812 */ /* 0x000fe200078ec0ff */
[----:B------:R-:W-:-:S06]  /*1fa0*/  UMOV UR4, URZ ;  /* 0x000000ff00047c82 */ /* 0x000fcc0008000000 */
.L_x_18:
[----:B------:R-:W0:Y:S04]  /*1fb0*/  LDS R9, [R3+UR4+0x270] ;  /* 0x0002700403097984 */ /* 0x000e280008000800 */
[----:B------:R-:W1:Y:S04]  /*1fc0*/  LDS R8, [R3+UR4+0x26c] ;  /* 0x00026c0403087984 */ /* 0x000e680008000800 */
[----:B------:R2:W-:Y:S04]  /*1fd0*/  STS.U16 [R3+UR4+0x2aa], RZ ;  /* 0x0002aaff03007988 */ /* 0x0005e80008000404 */
[----:B------:R2:W-:Y:S04]  /*1fe0*/  STS [R3+UR4+0x2ac], RZ ;  /* 0x0002acff03007988 */ /* 0x0005e80008000804 */
[----:B------:R2:W-:Y:S01]  /*1ff0*/  STS.U16 [R3+UR4+0x2b0], RZ ;  /* 0x0002b0ff03007988 */ /* 0x0005e20008000404 */
[----:B0-----:R-:W-:-:S02]  /*2000*/  PRMT R15, R9, 0x7772, RZ ;  /* 0x00007772090f7816 */ /* 0x001fc400000000ff */
[C---:B------:R-:W-:Y:S02]  /*2010*/  PRMT R16, R9.reuse, 0x7771, RZ ;  /* 0x0000777109107816 */ /* 0x040fe400000000ff */
[C---:B-1----:R-:W-:Y:S02]  /*2020*/  PRMT R10, R8.reuse, 0x7770, RZ ;  /* 0x00007770080a7816 */ /* 0x042fe400000000ff */
[----:B------:R-:W-:Y:S02]  /*2030*/  PRMT R14, R8, 0x4321, R9 ;  /* 0x00004321080e7816 */ /* 0x000fe40000000009 */
[----:B------:R-:W-:Y:S01]  /*2040*/  PRMT R8, R9, 0x7773, RZ ;  /* 0x0000777309087816 */ /* 0x000fe200000000ff */
[----:B------:R2:W-:Y:S01]  /*2050*/  STS.U8 [R3+UR4+0x28b], R10 ;  /* 0x00028b0a03007988 */ /* 0x0005e20008000004 */
[----:B------:R-:W-:-:S03]  /*2060*/  PRMT R16, R15, 0x7604, R16 ;  /* 0x000076040f107816 */ /* 0x000fc60000000010 */
[----:B------:R2:W-:Y:S04]  /*2070*/  STS [R3+UR4+0x28c], R14 ;  /* 0x00028c0e03007988 */ /* 0x0005e80008000804 */
[----:B------:R2:W-:Y:S04]  /*2080*/  STS.U8 [R3+UR4+0x292], R8 ;  /* 0x0002920803007988 */ /* 0x0005e80008000004 */
[----:B------:R2:W-:Y:S01]  /*2090*/  STS.U16 [R3+UR4+0x290], R16 ;  /* 0x0002901003007988 */ /* 0x0005e20008000404 */
[----:B------:R-:W-:-:S06]  /*20a0*/  UIADD3 UR4, UPT, UPT, UR4, 0x8, URZ ;  /* 0x0000000804047890 */ /* 0x000fcc000fffe0ff */
[----:B------:R-:W-:-:S13]  /*20b0*/  ISETP.NE.AND P1, PT, R6, UR4, PT ;  /* 0x0000000406007c0c */ /* 0x000fda000bf25270 */
[----:B--2---:R-:W-:Y:S05]  /*20c0*/  @P1 BRA `(.L_x_18) ;  /* 0xfffffffc00b81947 */ /* 0x004fea000383ffff */
.L_x_17:
[----:B------:R-:W-:Y:S05]  /*20d0*/  @!P2 BRA `(.L_x_16) ;  /* 0x00000000008ca947 */ /* 0x000fea0003800000 */
[----:B------:R-:W-:Y:S02]  /*20e0*/  ISETP.GE.U32.AND P1, PT, R17, 0x4, PT ;  /* 0x000000041100780c */ /* 0x000fe40003f26070 */
[----:B------:R-:W-:-:S04]  /*20f0*/  LOP3.LUT R10, R11, 0x3, RZ, 0xc0, !PT ;  /* 0x000000030b0a7812 */ /* 0x000fc800078ec0ff */
[----:B------:R-:W-:-:S07]  /*2100*/  ISETP.NE.AND P2, PT, R10, RZ, PT ;  /* 0x000000ff0a00720c */ /* 0x000fce0003f45270 */
[----:B------:R-:W-:Y:S06]  /*2110*/  @!P1 BRA `(.L_x_19) ;  /* 0x0000000000389947 */ /* 0x000fec0003800000 */
[----:B------:R-:W-:Y:S02]  /*2120*/  IMAD.IADD R8, R3, 0x1, R6 ;  /* 0x0000000103087824 */ /* 0x000fe400078e0206 */
[----:B------:R-:W-:-:S03]  /*2130*/  VIADD R6, R6, 0x4 ;  /* 0x0000000406067836 */ /* 0x000fc60000000000 */
[----:B------:R-:W0:Y:S04]  /*2140*/  LDS.U8 R9, [R8+0x26c] ;  /* 0x00026c0008097984 */ /* 0x000e280000000000 */
[----:B------:R-:W1:Y:S04]  /*2150*/  LDS.U8 R15, [R8+0x26d] ;  /* 0x00026d00080f7984 */ /* 0x000e680000000000 */
[----:B------:R-:W2:Y:S04]  /*2160*/  LDS.U8 R17, [R8+0x26e] ;  /* 0x00026e0008117984 */ /* 0x000ea80000000000 */
[----:B------:R-:W3:Y:S04]  /*2170*/  LDS.U8 R19, [R8+0x26f] ;  /* 0x00026f0008137984 */ /* 0x000ee80000000000 */
[----:B------:R4:W-:Y:S04]  /*2180*/  STS.U8 [R8+0x2aa], RZ ;  /* 0x0002aaff08007388 */ /* 0x0009e80000000000 */
[----:B------:R4:W-:Y:S04]  /*2190*/  STS.U8 [R8+0x2ab], RZ ;  /* 0x0002abff08007388 */ /* 0x0009e80000000000 */
[----:B------:R4:W-:Y:S04]  /*21a0*/  STS.U8 [R8+0x2ac], RZ ;  /* 0x0002acff08007388 */ /* 0x0009e80000000000 */
[----:B------:R4:W-:Y:S04]  /*21b0*/  STS.U8 [R8+0x2ad], RZ ;  /* 0x0002adff08007388 */ /* 0x0009e80000000000 */
[----:B0-----:R4:W-:Y:S04]  /*21c0*/  STS.U8 [R8+0x28b], R9 ;  /* 0x00028b0908007388 */ /* 0x0019e80000000000 */
[----:B-1----:R4:W-:Y:S04]  /*21d0*/  STS.U8 [R8+0x28c], R15 ;  /* 0x00028c0f08007388 */ /* 0x0029e80000000000 */
[----:B--2---:R4:W-:Y:S04]  /*21e0*/  STS.U8 [R8+0x28d], R17 ;  /* 0x00028d1108007388 */ /* 0x0049e80000000000 */
[----:B---3--:R4:W-:Y:S02]  /*21f0*/  STS.U8 [R8+0x28e], R19 ;  /* 0x00028e1308007388 */ /* 0x0089e40000000000 */
.L_x_19:
[----:B------:R-:W-:Y:S05]  /*2200*/  @!P2 BRA `(.L_x_16) ;  /* 0x000000000040a947 */ /* 0x000fea0003800000 */
[----:B------:R-:W-:Y:S02]  /*2210*/  ISETP.NE.AND P1, PT, R10, 0x1, PT ;  /* 0x000000010a00780c */ /* 0x000fe40003f25270 */
[----:B----4-:R-:W-:-:S04]  /*2220*/  LOP3.LUT R8, R11, 0x1, RZ, 0xc0, !PT ;  /* 0x000000010b087812 */ /* 0x010fc800078ec0ff */
[----:B------:R-:W-:-:S07]  /*2230*/  ISETP.NE.U32.AND P2, PT, R8, 0x1, PT ;  /* 0x000000010800780c */ /* 0x000fce0003f45070 */
[----:B------:R-:W-:Y:S06]  /*2240*/  @!P1 BRA `(.L_x_20) ;  /* 0x0000000000209947 */ /* 0x000fec0003800000 */
[----:B------:R-:W-:Y:S01]  /*2250*/  IADD3 R10, PT, PT, R3, R6, RZ ;  /* 0x00000006030a7210 */ /* 0x000fe20007ffe0ff */
[----:B------:R-:W-:-:S04]  /*2260*/  VIADD R6, R6, 0x2 ;  /* 0x0000000206067836 */ /* 0x000fc80000000000 */
[----:B------:R-:W0:Y:S04]  /*2270*/  LDS.U8 R8, [R10+0x26c] ;  /* 0x00026c000a087984 */ /* 0x000e280000000000 */
[----:B------:R-:W1:Y:S04]  /*2280*/  LDS.U8 R9, [R10+0x26d] ;  /* 0x00026d000a097984 */ /* 0x000e680000000000 */
[----:B------:R2:W-:Y:S04]  /*2290*/  STS.U8 [R10+0x2aa], RZ ;  /* 0x0002aaff0a007388 */ /* 0x0005e80000000000 */
[----:B------:R2:W-:Y:S04]  /*22a0*/  STS.U8 [R10+0x2ab], RZ ;  /* 0x0002abff0a007388 */ /* 0x0005e80000000000 */
[----:B0-----:R2:W-:Y:S04]  /*22b0*/  STS.U8 [R10+0x28b], R8 ;  /* 0x00028b080a007388 */ /* 0x0015e80000000000 */
[----:B-1----:R2:W-:Y:S02]  /*22c0*/  STS.U8 [R10+0x28c], R9 ;  /* 0x00028c090a007388 */ /* 0x0025e40000000000 */
.L_x_20:
[----:B------:R-:W-:-:S05]  /*22d0*/  @!P2 IMAD.IADD R6, R3, 0x1, R6 ;  /* 0x000000010306a824 */ /* 0x000fca00078e0206 */
[----:B--2---:R-:W0:Y:S04]  /*22e0*/  @!P2 LDS.U8 R9, [R6+0x26c] ;  /* 0x00026c000609a984 */ /* 0x004e280000000000 */
[----:B------:R2:W-:Y:S04]  /*22f0*/  @!P2 STS.U8 [R6+0x2aa], RZ ;  /* 0x0002aaff0600a388 */ /* 0x0005e80000000000 */
[----:B0-----:R2:W-:Y:S02]  /*2300*/  @!P2 STS.U8 [R6+0x28b], R9 ;  /* 0x00028b090600a388 */ /* 0x0015e40000000000 */
.L_x_16:
[----:B------:R-:W-:Y:S02]  /*2310*/  HFMA2 R16, -RZ, RZ, 0, 0 ;  /* 0x00000000ff107431 */ /* 0x000fe400000001ff */
[----:B----4-:R-:W-:Y:S01]  /*2320*/  IMAD.MOV.U32 R17, RZ, RZ, 0x1 ;  /* 0x00000001ff117424 */ /* 0x010fe200078e00ff */
[----:B-1----:R-:W-:Y:S01]  /*2330*/  CS2R R14, SRZ ;  /* 0x00000000000e7805 */ /* 0x002fe2000001ff00 */
[----:B------:R-:W-:Y:S02]  /*2340*/  IMAD.MOV.U32 R8, RZ, RZ, 0x0 ;  /* 0x00000000ff087424 */ /* 0x000fe400078e00ff */
[----:B--2---:R-:W-:Y:S01]  /*2350*/  IMAD.MOV.U32 R9, RZ, RZ, 0x3ff00000 ;  /* 0x3ff00000ff097424 */ /* 0x004fe200078e00ff */
[----:B------:R0:W-:Y:S04]  /*2360*/  STS.64 [R3+0x6d0], R16 ;  /* 0x0006d01003007388 */ /* 0x0001e80000000a00 */
[----:B------:R0:W-:Y:S01]  /*2370*/  STS.64 [R3+0x6d8], R8 ;  /* 0x0006d80803007388 */ /* 0x0001e20000000a00 */
[----:B------:R-:W-:Y:S05]  /*2380*/  @!P0 BRA `(.L_x_21) ;  /* 0x0000000800848947 */ /* 0x000fea0003800000 */
[----:B------:R-:W-:Y:S01]  /*2390*/  IMAD.MOV.U32 R6, RZ, RZ, RZ ;  /* 0x000000ffff067224 */ /* 0x000fe200078e00ff */
[----:B------:R-:W-:Y:S01]  /*23a0*/  CS2R R14, SRZ ;  /* 0x00000000000e7805 */ /* 0x000fe2000001ff00 */
[----:B------:R-:W1:Y:S06]  /*23b0*/  LDCU UR4, c[0x0][0x3a0] ;  /* 0x00007400ff0477ac */ /* 0x000e6c0008000800 */
.L_x_27:
[C---:B0-----:R-:W-:Y:S01]  /*23c0*/  LEA R16, R6.reuse, R3, 0x3 ;  /* 0x0000000306107211 */ /* 0x041fe200078e18ff */
[----:B-1----:R-:W-:Y:S01]  /*23d0*/  IMAD.U32 R11, RZ, RZ, UR4 ;  /* 0x00000004ff0b7e24 */ /* 0x002fe2000f8e00ff */
[----:B------:R-:W-:Y:S01]  /*23e0*/  BSSY.RECONVERGENT B0, `(.L_x_22) ;  /* 0x0000099000007945 */ /* 0x000fe20003800200 */
[----:B------:R-:W-:-:S03]  /*23f0*/  VIADD R6, R6, 0x1 ;  /* 0x0000000106067836 */ /* 0x000fc60000000000 */
[----:B------:R-:W0:Y:S02]  /*2400*/  LDS.64 R16, [R16+0xf8] ;  /* 0x0000f80010107984 */ /* 0x000e240000000a00 */
[----:B------:R-:W-:Y:S01]  /*2410*/  ISETP.NE.AND P0, PT, R6, R11, PT ;  /* 0x0000000b0600720c */ /* 0x000fe20003f05270 */
[----:B0-----:R-:W-:Y:S02]  /*2420*/  DSETP.GEU.AND P1, PT, R16, -30, PT ;  /* 0xc03e00001000742a */ /* 0x001fe40003f2e000 */
[----:B------:R-:W-:-:S10]  /*2430*/  DADD R18, -RZ, -R16 ;  /* 0x00000000ff127229 */ /* 0x000fd40000000910 */
[----:B------:R-:W-:Y:S01]  /*2440*/  IMAD.MOV.U32 R8, RZ, RZ, R18 ;  /* 0x000000ffff087224 */ /* 0x000fe200078e0012 */
[----:B------:R-:W-:Y:S01]  /*2450*/  MOV R9, R19 ;  /* 0x0000001300097202 */ /* 0x000fe20000000f00 */
[----:B------:R-:W-:Y:S06]  /*2460*/  @!P1 BRA `(.L_x_23) ;  /* 0x0000000800409947 */ /* 0x000fec0003800000 */
[----:B------:R-:W-:Y:S01]  /*2470*/  DSETP.GT.AND P1, PT, R16, 30, PT ;  /* 0x403e00001000742a */ /* 0x000fe20003f24000 */
[----:B------:R-:W-:-:S13]  /*2480*/  CS2R R8, SRZ ;  /* 0x0000000000087805 */ /* 0x000fda000001ff00 */
[----:B------:R-:W-:Y:S05]  /*2490*/  @P1 BRA `(.L_x_23) ;  /* 0x0000000800341947 */ /* 0x000fea0003800000 */
[----:B------:R-:W-:Y:S01]  /*24a0*/  IMAD.MOV.U32 R20, RZ, RZ, 0x652b82fe ;  /* 0x652b82feff147424 */ /* 0x000fe200078e00ff */
[----:B------:R-:W-:Y:S01]  /*24b0*/  MOV R9, 0x3fe62e42 ;  /* 0x3fe62e4200097802 */ /* 0x000fe20000000f00 */
[----:B------:R-:W-:Y:S01]  /*24c0*/  IMAD.MOV.U32 R21, RZ, RZ, 0x3ff71547 ;  /* 0x3ff71547ff157424 */ /* 0x000fe200078e00ff */
[----:B------:R-:W-:Y:S01]  /*24d0*/  UMOV UR6, 0x3b39803f ;  /* 0x3b39803f00067882 */ /* 0x000fe20000000000 */
[----:B------:R-:W-:Y:S01]  /*24e0*/  IMAD.MOV.U32 R8, RZ, RZ, -0x105c611 ;  /* 0xfefa39efff087424 */ /* 0x000fe200078e00ff */
[----:B------:R-:W-:Y:S01]  /*24f0*/  UMOV UR7, 0x3c7abc9e ;  /* 0x3c7abc9e00077882 */ /* 0x000fe20000000000 */
[----:B------:R-:W-:Y:S01]  /*2500*/  FSETP.GEU.AND P1, PT, |R19|, 4.1917929649353027344, PT ;  /* 0x4086232b1300780b */ /* 0x000fe20003f2e200 */
[----:B------:R-:W-:Y:S01]  /*2510*/  BSSY.RECONVERGENT B1, `(.L_x_24) ;  /* 0x0000034000017945 */ /* 0x000fe20003800200 */
[----:B------:R-:W-:-:S08]  /*2520*/  DFMA R20, -R16, R20, 6.75539944105574400000e+15 ;  /* 0x433800001014742b */ /* 0x000fd00000000114 */
[----:B------:R-:W-:-:S08]  /*2530*/  DADD R22, R20, -6.75539944105574400000e+15 ;  /* 0xc338000014167429 */ /* 0x000fd00000000000 */
[----:B------:R-:W-:-:S08]  /*2540*/  DFMA R24, R22, -R8, -R16 ;  /* 0x800000081618722b */ /* 0x000fd00000000810 */
[----:B------:R-:W-:Y:S01]  /*2550*/  DFMA R22, R22, -UR6, R24 ;  /* 0x8000000616167c2b */ /* 0x000fe20008000018 */
[----:B------:R-:W-:Y:S01]  /*2560*/  UMOV UR6, 0x69ce2bdf ;  /* 0x69ce2bdf00067882 */ /* 0x000fe20000000000 */
[----:B------:R-:W-:Y:S01]  /*2570*/  IMAD.MOV.U32 R24, RZ, RZ, -0x35dec16 ;  /* 0xfca213eaff187424 */ /* 0x000fe200078e00ff */
[----:B------:R-:W-:Y:S01]  /*2580*/  UMOV UR7, 0x3e5ade15 ;  /* 0x3e5ade1500077882 */ /* 0x000fe20000000000 */
[----:B------:R-:W-:-:S06]  /*2590*/  IMAD.MOV.U32 R25, RZ, RZ, 0x3e928af3 ;  /* 0x3e928af3ff197424 */ /* 0x000fcc00078e00ff */
[----:B------:R-:W-:Y:S01]  /*25a0*/  DFMA R24, R22, UR6, R24 ;  /* 0x0000000616187c2b */ /* 0x000fe20008000018 */
[----:B------:R-:W-:Y:S01]  /*25b0*/  UMOV UR6, 0x62401315 ;  /* 0x6240131500067882 */ /* 0x000fe20000000000 */
[----:B------:R-:W-:-:S06]  /*25c0*/  UMOV UR7, 0x3ec71dee ;  /* 0x3ec71dee00077882 */ /* 0x000fcc0000000000 */
[----:B------:R-:W-:Y:S01]  /*25d0*/  DFMA R24, R22, R24, UR6 ;  /* 0x0000000616187e2b */ /* 0x000fe20008000018 */
        /* <DEDUP_REMOVED lines=20> */
[----:B------:R-:W-:-:S08]  /*2720*/  DFMA R24, R22, R24, UR6 ;  /* 0x0000000616187e2b */ /* 0x000fd00008000018 */
[----:B------:R-:W-:-:S08]  /*2730*/  DFMA R24, R22, R24, 1 ;  /* 0x3ff000001618742b */ /* 0x000fd00000000018 */
[----:B------:R-:W-:-:S10]  /*2740*/  DFMA R24, R22, R24, 1 ;  /* 0x3ff000001618742b */ /* 0x000fd40000000018 */
[----:B------:R-:W-:Y:S01]  /*2750*/  IMAD R23, R20, 0x100000, R25 ;  /* 0x0010000014177824 */ /* 0x000fe200078e0219 */
[----:B------:R-:W-:Y:S01]  /*2760*/  MOV R22, R24 ;  /* 0x0000001800167202 */ /* 0x000fe20000000f00 */
[----:B------:R-:W-:Y:S06]  /*2770*/  @!P1 BRA `(.L_x_25) ;  /* 0x0000000000349947 */ /* 0x000fec0003800000 */
[----:B------:R-:W-:Y:S01]  /*2780*/  FSETP.GEU.AND P2, PT, |R19|, 4.2275390625, PT ;  /* 0x408748001300780b */ /* 0x000fe20003f4e200 */
[C---:B------:R-:W-:Y:S02]  /*2790*/  DADD R22, -R16.reuse, +INF ;  /* 0x7ff0000010167429 */ /* 0x040fe40000000100 */
[----:B------:R-:W-:-:S08]  /*27a0*/  DSETP.GT.AND P1, PT, R16, RZ, PT ;  /* 0x000000ff1000722a */ /* 0x000fd00003f24000 */
[----:B------:R-:W-:Y:S02]  /*27b0*/  FSEL R22, R22, RZ, !P1 ;  /* 0x000000ff16167208 */ /* 0x000fe40004800000 */
[----:B------:R-:W-:Y:S01]  /*27c0*/  @!P2 LEA.HI R10, R20, R20, RZ, 0x1 ;  /* 0x00000014140aa211 */ /* 0x000fe200078f08ff */
[----:B------:R-:W-:Y:S01]  /*27d0*/  @!P2 IMAD.MOV.U32 R16, RZ, RZ, R24 ;  /* 0x000000ffff10a224 */ /* 0x000fe200078e0018 */
[----:B------:R-:W-:Y:S02]  /*27e0*/  FSEL R23, R23, RZ, !P1 ;  /* 0x000000ff17177208 */ /* 0x000fe40004800000 */
[----:B------:R-:W-:-:S05]  /*27f0*/  @!P2 SHF.R.S32.HI R17, RZ, 0x1, R10 ;  /* 0x00000001ff11a819 */ /* 0x000fca000001140a */
[----:B------:R-:W-:Y:S02]  /*2800*/  @!P2 IMAD.IADD R18, R20, 0x1, -R17 ;  /* 0x000000011412a824 */ /* 0x000fe400078e0a11 */
[----:B------:R-:W-:-:S03]  /*2810*/  @!P2 IMAD R17, R17, 0x100000, R25 ;  /* 0x001000001111a824 */ /* 0x000fc600078e0219 */
[----:B------:R-:W-:Y:S02]  /*2820*/  @!P2 LEA R19, R18, 0x3ff00000, 0x14 ;  /* 0x3ff000001213a811 */ /* 0x000fe400078ea0ff */
[----:B------:R-:W-:-:S06]  /*2830*/  @!P2 MOV R18, RZ ;  /* 0x000000ff0012a202 */ /* 0x000fcc0000000f00 */
[----:B------:R-:W-:-:S11]  /*2840*/  @!P2 DMUL R22, R16, R18 ;  /* 0x000000121016a228 */ /* 0x000fd60000000000 */
.L_x_25:
[----:B------:R-:W-:Y:S05]  /*2850*/  BSYNC.RECONVERGENT B1 ;  /* 0x0000000000017941 */ /* 0x000fea0003800200 */
.L_x_24:
[----:B------:R-:W-:-:S10]  /*2860*/  DADD R20, R22, 1 ;  /* 0x3ff0000016147429 */ /* 0x000fd40000000000 */
[----:B------:R-:W-:Y:S01]  /*2870*/  ISETP.GT.AND P1, PT, R21, 0xfffff, PT ;  /* 0x000fffff1500780c */ /* 0x000fe20003f24270 */
[----:B------:R-:W-:Y:S02]  /*2880*/  IMAD.MOV.U32 R16, RZ, RZ, R20 ;  /* 0x000000ffff107224 */ /* 0x000fe400078e0014 */
[----:B------:R-:W-:-:S10]  /*2890*/  IMAD.MOV.U32 R17, RZ, RZ, R21 ;  /* 0x000000ffff117224 */ /* 0x000fd400078e0015 */
[----:B------:R-:W-:-:S10]  /*28a0*/  @!P1 DMUL R16, R16, 1.80143985094819840000e+16 ;  /* 0x4350000010109828 */ /* 0x000fd40000000000 */
[----:B------:R-:W-:Y:S02]  /*28b0*/  @!P1 IMAD.MOV.U32 R21, RZ, RZ, R17 ;  /* 0x000000ffff159224 */ /* 0x000fe400078e0011 */
[----:B------:R-:W-:-:S03]  /*28c0*/  @!P1 IMAD.MOV.U32 R20, RZ, RZ, R16 ;  /* 0x000000ffff149224 */ /* 0x000fc600078e0010 */
[----:B------:R-:W-:-:S04]  /*28d0*/  IADD3 R10, PT, PT, R21, -0x1, RZ ;  /* 0xffffffff150a7810 */ /* 0x000fc80007ffe0ff */
[----:B------:R-:W-:Y:S01]  /*28e0*/  ISETP.GT.U32.AND P2, PT, R10, 0x7feffffe, PT ;  /* 0x7feffffe0a00780c */ /* 0x000fe20003f44070 */
[----:B------:R-:W-:Y:S02]  /*28f0*/  IMAD.MOV.U32 R10, RZ, RZ, -0x3ff ;  /* 0xfffffc01ff0a7424 */ /* 0x000fe400078e00ff */
[----:B------:R-:W-:-:S10]  /*2900*/  @!P1 IMAD.MOV.U32 R10, RZ, RZ, -0x435 ;  /* 0xfffffbcbff0a9424 */ /* 0x000fd400078e00ff */
[----:B------:R-:W-:Y:S05]  /*2910*/  @P2 BRA `(.L_x_26) ;  /* 0x0000000000fc2947 */ /* 0x000fea0003800000 */
[----:B------:R-:W-:Y:S01]  /*2920*/  LOP3.LUT R16, R21, 0xfffff, RZ, 0xc0, !PT ;  /* 0x000fffff15107812 */ /* 0x000fe200078ec0ff */
[----:B------:R-:W-:Y:S01]  /*2930*/  IMAD.MOV.U32 R18, RZ, RZ, RZ ;  /* 0x000000ffff127224 */ /* 0x000fe200078e00ff */
[----:B------:R-:W-:Y:S01]  /*2940*/  MOV R28, 0x8b7a8b04 ;  /* 0x8b7a8b04001c7802 */ /* 0x000fe20000000f00 */
[----:B------:R-:W-:Y:S01]  /*2950*/  IMAD.MOV.U32 R29, RZ, RZ, 0x3ed0ee25 ;  /* 0x3ed0ee25ff1d7424 */ /* 0x000fe200078e00ff */
[----:B------:R-:W-:Y:S01]  /*2960*/  LOP3.LUT R17, R16, 0x3ff00000, RZ, 0xfc, !PT ;  /* 0x3ff0000010117812 */ /* 0x000fe200078efcff */
[----:B------:R-:W-:Y:S01]  /*2970*/  UMOV UR6, 0x3ae80f1e ;  /* 0x3ae80f1e00067882 */ /* 0x000fe20000000000 */
[----:B------:R-:W-:Y:S01]  /*2980*/  MOV R16, R20 ;  /* 0x0000001400107202 */ /* 0x000fe20000000f00 */
[----:B------:R-:W-:Y:S01]  /*2990*/  UMOV UR7, 0x3eb1380b ;  /* 0x3eb1380b00077882 */ /* 0x000fe20000000000 */
[----:B------:R-:W-:Y:S01]  /*29a0*/  ISETP.GE.U32.AND P1, PT, R17, 0x3ff6a09f, PT ;  /* 0x3ff6a09f1100780c */ /* 0x000fe20003f26070 */
[----:B------:R-:W-:Y:S01]  /*29b0*/  IMAD.MOV.U32 R31, RZ, RZ, 0x43300000 ;  /* 0x43300000ff1f7424 */ /* 0x000fe200078e00ff */
[----:B------:R-:W-:Y:S01]  /*29c0*/  LEA.HI R10, R21, R10, RZ, 0xc ;  /* 0x0000000a150a7211 */ /* 0x000fe200078f60ff */
[----:B------:R-:W-:Y:S01]  /*29d0*/  UMOV UR8, 0x80000000 ;  /* 0x8000000000087882 */ /* 0x000fe20000000000 */
[----:B------:R-:W-:-:S09]  /*29e0*/  UMOV UR9, 0x43300000 ;  /* 0x4330000000097882 */ /* 0x000fd20000000000 */
[----:B------:R-:W-:Y:S02]  /*29f0*/  @P1 VIADD R19, R17, 0xfff00000 ;  /* 0xfff0000011131836 */ /* 0x000fe40000000000 */
[----:B------:R-:W-:Y:S02]  /*2a00*/  @P1 VIADD R10, R10, 0x1 ;  /* 0x000000010a0a1836 */ /* 0x000fe40000000000 */
[----:B------:R-:W-:-:S03]  /*2a10*/  @P1 IMAD.MOV.U32 R17, RZ, RZ, R19 ;  /* 0x000000ffff111224 */ /* 0x000fc600078e0013 */
[----:B------:R-:W-:-:S03]  /*2a20*/  LOP3.LUT R30, R10, 0x80000000, RZ, 0x3c, !PT ;  /* 0x800000000a1e7812 */ /* 0x000fc600078e3cff */
[C---:B------:R-:W-:Y:S02]  /*2a30*/  DADD R26, R16.reuse, 1 ;  /* 0x3ff00000101a7429 */ /* 0x040fe40000000000 */
[----:B------:R-:W-:-:S04]  /*2a40*/  DADD R16, R16, -1 ;  /* 0xbff0000010107429 */ /* 0x000fc80000000000 */
[----:B------:R-:W0:Y:S02]  /*2a50*/  MUFU.RCP64H R19, R27 ;  /* 0x0000001b00137308 */ /* 0x000e240000001800 */
[----:B0-----:R-:W-:-:S08]  /*2a60*/  DFMA R22, -R26, R18, 1 ;  /* 0x3ff000001a16742b */ /* 0x001fd00000000112 */
[----:B------:R-:W-:-:S08]  /*2a70*/  DFMA R22, R22, R22, R22 ;  /* 0x000000161616722b */ /* 0x000fd00000000016 */
[----:B------:R-:W-:-:S08]  /*2a80*/  DFMA R18, R18, R22, R18 ;  /* 0x000000161212722b */ /* 0x000fd00000000012 */
[----:B------:R-:W-:-:S08]  /*2a90*/  DMUL R22, R16, R18 ;  /* 0x0000001210167228 */ /* 0x000fd00000000000 */
[----:B------:R-:W-:-:S08]  /*2aa0*/  DFMA R22, R16, R18, R22 ;  /* 0x000000121016722b */ /* 0x000fd00000000016 */
[----:B------:R-:W-:Y:S02]  /*2ab0*/  DMUL R24, R22, R22 ;  /* 0x0000001616187228 */ /* 0x000fe40000000000 */
[----:B------:R-:W-:-:S06]  /*2ac0*/  DADD R20, R16, -R22 ;  /* 0x0000000010147229 */ /* 0x000fcc0000000816 */
[----:B------:R-:W-:Y:S01]  /*2ad0*/  DFMA R26, R24, UR6, R28 ;  /* 0x00000006181a7c2b */ /* 0x000fe2000800001c */
[----:B------:R-:W-:Y:S01]  /*2ae0*/  UMOV UR6, 0x9f02676f ;  /* 0x9f02676f00067882 */ /* 0x000fe20000000000 */
[----:B------:R-:W-:Y:S01]  /*2af0*/  UMOV UR7, 0x3ef3b266 ;  /* 0x3ef3b26600077882 */ /* 0x000fe20000000000 */
[----:B------:R-:W-:Y:S02]  /*2b00*/  DADD R28, R20, R20 ;  /* 0x00000000141c7229 */ /* 0x000fe40000000014 */
[----:B------:R-:W-:Y:S01]  /*2b10*/  DADD R20, R30, -UR8 ;  /* 0x800000081e147e29 */ /* 0x000fe20008000000 */
[----:B------:R-:W-:Y:S01]  /*2b20*/  UMOV UR8, 0xfefa39ef ;  /* 0xfefa39ef00087882 */ /* 0x000fe20000000000 */
[----:B------:R-:W-:Y:S01]  /*2b30*/  UMOV UR9, 0x3fe62e42 ;  /* 0x3fe62e4200097882 */ /* 0x000fe20000000000 */
[----:B------:R-:W-:Y:S01]  /*2b40*/  DFMA R26, R24, R26, UR6 ;  /* 0x00000006181a7e2b */ /* 0x000fe2000800001a */
[----:B------:R-:W-:Y:S01]  /*2b50*/  UMOV UR6, 0xa9ab0956 ;  /* 0xa9ab095600067882 */ /* 0x000fe20000000000 */
[----:B------:R-:W-:Y:S01]  /*2b60*/  UMOV UR7, 0x3f1745cb ;  /* 0x3f1745cb00077882 */ /* 0x000fe20000000000 */
[----:B------:R-:W-:-:S02]  /*2b70*/  DFMA R28, R16, -R22, R28 ;  /* 0x80000016101c722b */ /* 0x000fc4000000001c */
[----:B------:R-:W-:-:S03]  /*2b80*/  DFMA R16, R20, UR8, R22 ;  /* 0x0000000814107c2b */ /* 0x000fc60008000016 */
[----:B------:R-:W-:Y:S01]  /*2b90*/  DFMA R26, R24, R26, UR6 ;  /* 0x00000006181a7e2b */ /* 0x000fe2000800001a */
[----:B------:R-:W-:Y:S01]  /*2ba0*/  UMOV UR6, 0x2d1b5154 ;  /* 0x2d1b515400067882 */ /* 0x000fe20000000000 */
[----:B------:R-:W-:Y:S01]  /*2bb0*/  UMOV UR7, 0x3f3c71c7 ;  /* 0x3f3c71c700077882 */ /* 0x000fe20000000000 */
[----:B------:R-:W-:Y:S02]  /*2bc0*/  DMUL R28, R18, R28 ;  /* 0x0000001c121c7228 */ /* 0x000fe40000000000 */
[----:B------:R-:W-:-:S03]  /*2bd0*/  DFMA R8, R20, -R8, R16 ;  /* 0x800000081408722b */ /* 0x000fc60000000010 */
[----:B------:R-:W-:Y:S01]  /*2be0*/  DFMA R26, R24, R26, UR6 ;  /* 0x00000006181a7e2b */ /* 0x000fe2000800001a */
[----:B------:R-:W-:Y:S01]  /*2bf0*/  UMOV UR6, 0x923be72d ;  /* 0x923be72d00067882 */ /* 0x000fe20000000000 */
[----:B------:R-:W-:-:S03]  /*2c00*/  UMOV UR7, 0x3f624924 ;  /* 0x3f62492400077882 */ /* 0x000fc60000000000 */
[----:B------:R-:W-:-:S03]  /*2c10*/  DADD R8, -R22, R8 ;  /* 0x0000000016087229 */ /* 0x000fc60000000108 */
        /* <DEDUP_REMOVED lines=9> */
[----:B------:R-:W-:-:S08]  /*2cb0*/  DMUL R26, R24, R26 ;  /* 0x0000001a181a7228 */ /* 0x000fd00000000000 */
[----:B------:R-:W-:-:S08]  /*2cc0*/  DFMA R26, R22, R26, R28 ;  /* 0x0000001a161a722b */ /* 0x000fd0000000001c */
[----:B------:R-:W-:-:S08]  /*2cd0*/  DADD R8, R26, -R8 ;  /* 0x000000001a087229 */ /* 0x000fd00000000808 */
[----:B------:R-:W-:-:S08]  /*2ce0*/  DFMA R8, R20, UR6, R8 ;  /* 0x0000000614087c2b */ /* 0x000fd00008000008 */
[----:B------:R-:W-:Y:S01]  /*2cf0*/  DADD R8, R16, R8 ;  /* 0x0000000010087229 */ /* 0x000fe20000000008 */
[----:B------:R-:W-:Y:S10]  /*2d00*/  BRA `(.L_x_23) ;  /* 0x0000000000187947 */ /* 0x000ff40003800000 */
.L_x_26:
[----:B------:R-:W-:Y:S01]  /*2d10*/  MOV R8, 0x0 ;  /* 0x0000000000087802 */ /* 0x000fe20000000f00 */
[----:B------:R-:W-:Y:S01]  /*2d20*/  IMAD.MOV.U32 R9, RZ, RZ, 0x7ff00000 ;  /* 0x7ff00000ff097424 */ /* 0x000fe200078e00ff */
[----:B------:R-:W-:-:S05]  /*2d30*/  LOP3.LUT P1, RZ, R17, 0x7fffffff, RZ, 0xc0, !PT ;  /* 0x7fffffff11ff7812 */ /* 0x000fca000782c0ff */
[----:B------:R-:W-:-:S10]  /*2d40*/  DFMA R8, R16, R8, +INF ;  /* 0x7ff000001008742b */ /* 0x000fd40000000008 */
[----:B------:R-:W-:Y:S02]  /*2d50*/  FSEL R8, R8, RZ, P1 ;  /* 0x000000ff08087208 */ /* 0x000fe40000800000 */
[----:B------:R-:W-:-:S07]  /*2d60*/  FSEL R9, R9, -QNAN , P1 ;  /* 0xfff0000009097808 */ /* 0x000fce0000800000 */
.L_x_23:
[----:B------:R-:W-:Y:S05]  /*2d70*/  BSYNC.RECONVERGENT B0 ;  /* 0x0000000000007941 */ /* 0x000fea0003800200 */
.L_x_22:
[----:B------:R-:W-:Y:S01]  /*2d80*/  DADD R14, R8, R14 ;  /* 0x00000000080e7229 */ /* 0x000fe2000000000e */
[----:B------:R-:W-:Y:S10]  /*2d90*/  @P0 BRA `(.L_x_27) ;  /* 0xfffffff400880947 */ /* 0x000ff4000383ffff */
.L_x_21:
[----:B------:R-:W1:Y:S01]  /*2da0*/  LDCU UR4, c[0x0][0x3a4] ;  /* 0x00007480ff0477ac */ /* 0x000e620008000800 */
[----:B------:R-:W-:Y:S01]  /*2db0*/  BSSY.RECONVERGENT B1, `(.L_x_28) ;  /* 0x0000250000017945 */ /* 0x000fe20003800200 */
[----:B-1----:R-:W-:Y:S01]  /*2dc0*/  VIADD R6, R11, -UR4 ;  /* 0x800000040b067c36 */ /* 0x002fe20008000000 */
[----:B------:R-:W1:Y:S04]  /*2dd0*/  LDCU UR4, c[0x0][0x3a0] ;  /* 0x00007400ff0477ac */ /* 0x000e680008000800 */
[----:B------:R-:W-:-:S04]  /*2de0*/  VIMNMX R30, PT, PT, R6, R11, PT ;  /* 0x0000000b061e7248 */ /* 0x000fc80003fe0100 */
[----:B------:R-:W-:-:S13]  /*2df0*/  ISETP.GE.AND P0, PT, R30, 0x1, PT ;  /* 0x000000011e00780c */ /* 0x000fda0003f06270 */
[----:B-1----:R-:W-:Y:S05]  /*2e00*/  @!P0 BRA `(.L_x_29) ;  /* 0x0000000400d08947 */ /* 0x002fea0003800000 */
[C---:B------:R-:W-:Y:S02]  /*2e10*/  LOP3.LUT R32, R11.reuse, 0x7, RZ, 0xc0, !PT ;  /* 0x000000070b207812 */ /* 0x040fe400078ec0ff */
[----:B------:R-:W-:Y:S02]  /*2e20*/  LOP3.LUT R33, R11, 0x3, RZ, 0xc0, !PT ;  /* 0x000000030b217812 */ /* 0x000fe400078ec0ff */
[----:B0-----:R-:W-:Y:S01]  /*2e30*/  MOV R9, RZ ;  /* 0x000000ff00097202 */ /* 0x001fe20000000f00 */
[----:B------:R-:W-:-:S05]  /*2e40*/  VIADD R8, R32, 0xffffffff ;  /* 0xffffffff20087836 */ /* 0x000fca0000000000 */
[----:B------:R-:W-:Y:S02]  /*2e50*/  ISETP.GE.U32.AND P0, PT, R8, 0x3, PT ;  /* 0x000000030800780c */ /* 0x000fe40003f06070 */
[----:B------:R-:W-:-:S11]  /*2e60*/  LOP3.LUT R8, R11, 0x7ffffff8, RZ, 0xc0, !PT ;  /* 0x7ffffff80b087812 */ /* 0x000fd600078ec0ff */
.L_x_36:
[----:B------:R-:W0:Y:S01]  /*2e70*/  LDCU UR6, c[0x0][0x3a0] ;  /* 0x00007400ff0677ac */ /* 0x000e220008000800 */
[----:B------:R-:W-:Y:S01]  /*2e80*/  PRMT R16, RZ, 0x7610, R16 ;  /* 0x00007610ff107816 */ /* 0x000fe20000000010 */
[----:B------:R-:W-:Y:S02]  /*2e90*/  IMAD.MOV.U32 R17, RZ, RZ, RZ ;  /* 0x000000ffff117224 */ /* 0x000fe400078e00ff */
[----:B0-----:R-:W-:-:S04]  /*2ea0*/  IMAD.U32 R11, RZ, RZ, UR6 ;  /* 0x00000006ff0b7e24 */ /* 0x001fc8000f8e00ff */
[----:B------:R-:W-:Y:S01]  /*2eb0*/  IMAD R10, R9, R11, RZ ;  /* 0x0000000b090a7224 */ /* 0x000fe200078e02ff */
[----:B------:R-:W-:-:S13]  /*2ec0*/  ISETP.GE.U32.AND P1, PT, R11, 0x8, PT ;  /* 0x000000080b00780c */ /* 0x000fda0003f26070 */
[----:B------:R-:W-:Y:S05]  /*2ed0*/  @!P1 BRA `(.L_x_30) ;  /* 0x0000000000b09947 */ /* 0x000fea0003800000 */
[----:B------:R-:W-:Y:S01]  /*2ee0*/  PRMT R16, RZ, 0x7610, R16 ;  /* 0x00007610ff107816 */ /* 0x000fe20000000010 */
[----:B------:R-:W-:-:S07]  /*2ef0*/  IMAD.MOV.U32 R17, RZ, RZ, RZ ;  /* 0x000000ffff117224 */ /* 0x000fce00078e00ff */
.L_x_31:
[----:B------:R-:W-:Y:S01]  /*2f00*/  IADD3 R18, PT, PT, R10, R17, RZ ;  /* 0x000000110a127210 */ /* 0x000fe20007ffe0ff */
[----:B------:R-:W-:Y:S01]  /*2f10*/  UMOV UR6, 0xc1c ;  /* 0x00000c1c00067882 */ /* 0x000fe20000000000 */
[----:B------:R-:W-:Y:S02]  /*2f20*/  IMAD.IADD R23, R3, 0x1, R17 ;  /* 0x0000000103177824 */ /* 0x000fe400078e0211 */
[----:B------:R-:W-:Y:S01]  /*2f30*/  LEA R25, R18, UR6, 0x2 ;  /* 0x0000000612197c11 */ /* 0x000fe2000f8e10ff */
[----:B------:R-:W-:Y:S02]  /*2f40*/  VIADD R17, R17, 0x8 ;  /* 0x0000000811117836 */ /* 0x000fe40000000000 */
[----:B------:R-:W0:Y:S01]  /*2f50*/  LDS R26, [R23+0x28c] ;  /* 0x00028c00171a7984 */ /* 0x000e220000000800 */
[----:B------:R-:W1:Y:S02]  /*2f60*/  LDC.U8 R27, c[0x3][R25] ;  /* 0x00c00000191b7b82 */ /* 0x000e640000000000 */
[----:B------:R-:W-:Y:S01]  /*2f70*/  ISETP.NE.AND P1, PT, R17, R8, PT ;  /* 0x000000081100720c */ /* 0x000fe20003f25270 */
[----:B------:R-:W1:Y:S04]  /*2f80*/  LDS.U8 R24, [R23+0x28b] ;  /* 0x00028b0017187984 */ /* 0x000e680000000000 */
[----:B------:R2:W3:Y:S01]  /*2f90*/  LDS R31, [R23+0x290] ;  /* 0x00029000171f7984 */ /* 0x0004e20000000800 */
[----:B------:R-:W4:Y:S08]  /*2fa0*/  LDC.U8 R28, c[0x3][R25+0x4] ;  /* 0x00c00100191c7b82 */ /* 0x000f300000000000 */
[----:B------:R-:W5:Y:S08]  /*2fb0*/  LDC.U8 R29, c[0x3][R25+0x8] ;  /* 0x00c00200191d7b82 */ /* 0x000f700000000000 */
[----:B------:R-:W3:Y:S08]  /*2fc0*/  LDC.U8 R22, c[0x3][R25+0xc] ;  /* 0x00c0030019167b82 */ /* 0x000ef00000000000 */
[----:B------:R-:W3:Y:S01]  /*2fd0*/  LDC.U8 R21, c[0x3][R25+0x10] ;  /* 0x00c0040019157b82 */ /* 0x000ee20000000000 */
[----:B0-----:R-:W-:-:S07]  /*2fe0*/  LOP3.LUT R35, R26, 0xff, RZ, 0xc0, !PT ;  /* 0x000000ff1a237812 */ /* 0x001fce00078ec0ff */
[----:B------:R-:W0:Y:S01]  /*2ff0*/  LDC.U8 R20, c[0x3][R25+0x14] ;  /* 0x00c0050019147b82 */ /* 0x000e220000000000 */
[C---:B------:R-:W-:Y:S02]  /*3000*/  PRMT R34, R26.reuse, 0x7771, RZ ;  /* 0x000077711a227816 */ /* 0x040fe400000000ff */
[C---:B--2---:R-:W-:Y:S02]  /*3010*/  PRMT R23, R26.reuse, 0x7772, RZ ;  /* 0x000077721a177816 */ /* 0x044fe400000000ff */
[----:B------:R-:W-:-:S03]  /*3020*/  PRMT R26, R26, 0x7773, RZ ;  /* 0x000077731a1a7816 */ /* 0x000fc600000000ff */
[----:B------:R-:W2:Y:S01]  /*3030*/  LDC.U8 R19, c[0x3][R25+0x18] ;  /* 0x00c0060019137b82 */ /* 0x000ea20000000000 */
[----:B-1----:R-:W-:Y:S02]  /*3040*/  IMAD R27, R24, R27, RZ ;  /* 0x0000001b181b7224 */ /* 0x002fe400078e02ff */
[----:B------:R-:W-:-:S05]  /*3050*/  IMAD.MOV.U32 R24, RZ, RZ, R34 ;  /* 0x000000ffff187224 */ /* 0x000fca00078e0022 */
[----:B------:R-:W1:Y:S01]  /*3060*/  LDC.U8 R18, c[0x3][R25+0x1c] ;  /* 0x00c0070019127b82 */ /* 0x000e620000000000 */
[----:B----4-:R-:W-:-:S05]  /*3070*/  IMAD R28, R28, R35, RZ ;  /* 0x000000231c1c7224 */ /* 0x010fca00078e02ff */
[----:B------:R-:W-:Y:S01]  /*3080*/  LOP3.LUT R27, R28, R27, R16, 0x96, !PT ;  /* 0x0000001b1c1b7212 */ /* 0x000fe200078e9610 */
[----:B-----5:R-:W-:Y:S01]  /*3090*/  IMAD R16, R29, R24, RZ ;  /* 0x000000181d107224 */ /* 0x020fe200078e02ff */
[C---:B---3--:R-:W-:Y:S01]  /*30a0*/  PRMT R28, R31.reuse, 0x7771, RZ ;  /* 0x000077711f1c7816 */ /* 0x048fe200000000ff */
[----:B------:R-:W-:Y:S01]  /*30b0*/  IMAD.MOV.U32 R24, RZ, RZ, R26 ;  /* 0x000000ffff187224 */ /* 0x000fe200078e001a */
[C---:B------:R-:W-:Y:S02]  /*30c0*/  LOP3.LUT R29, R31.reuse, 0xff, RZ, 0xc0, !PT ;  /* 0x000000ff1f1d7812 */ /* 0x040fe400078ec0ff */
[----:B------:R-:W-:Y:S02]  /*30d0*/  PRMT R31, R31, 0x7772, RZ ;  /* 0x000077721f1f7816 */ /* 0x000fe400000000ff */
[----:B------:R-:W-:Y:S01]  /*30e0*/  MOV R26, R28 ;  /* 0x0000001c001a7202 */ /* 0x000fe20000000f00 */
[----:B------:R-:W-:Y:S02]  /*30f0*/  IMAD R22, R22, R23, RZ ;  /* 0x0000001716167224 */ /* 0x000fe400078e02ff */
[----:B------:R-:W-:-:S03]  /*3100*/  IMAD.MOV.U32 R23, RZ, RZ, R31 ;  /* 0x000000ffff177224 */ /* 0x000fc600078e001f */
[----:B------:R-:W-:Y:S01]  /*3110*/  LOP3.LUT R16, R22, R16, R27, 0x96, !PT ;  /* 0x0000001016107212 */ /* 0x000fe200078e961b */
[----:B------:R-:W-:Y:S02]  /*3120*/  IMAD R21, R21, R24, RZ ;  /* 0x0000001815157224 */ /* 0x000fe400078e02ff */
[----:B0-----:R-:W-:-:S05]  /*3130*/  IMAD R20, R20, R29, RZ ;  /* 0x0000001d14147224 */ /* 0x001fca00078e02ff */
[----:B------:R-:W-:Y:S01]  /*3140*/  LOP3.LUT R16, R20, R21, R16, 0x96, !PT ;  /* 0x0000001514107212 */ /* 0x000fe200078e9610 */
[----:B--2---:R-:W-:Y:S02]  /*3150*/  IMAD R19, R19, R26, RZ ;  /* 0x0000001a13137224 */ /* 0x004fe400078e02ff */
[----:B-1----:R-:W-:-:S05]  /*3160*/  IMAD R18, R18, R23, RZ ;  /* 0x0000001712127224 */ /* 0x002fca00078e02ff */
[----:B------:R-:W-:Y:S01]  /*3170*/  LOP3.LUT R16, R18, R19, R16, 0x96, !PT ;  /* 0x0000001312107212 */ /* 0x000fe200078e9610 */
[----:B------:R-:W-:Y:S06]  /*3180*/  @P1 BRA `(.L_x_31) ;  /* 0xfffffffc005c1947 */ /* 0x000fec000383ffff */
[----:B------:R-:W-:-:S07]  /*3190*/  IMAD.MOV.U32 R17, RZ, RZ, R8 ;  /* 0x000000ffff117224 */ /* 0x000fce00078e0008 */
.L_x_30:
[----:B------:R-:W-:-:S13]  /*31a0*/  ISETP.NE.AND P1, PT, R32, RZ, PT ;  /* 0x000000ff2000720c */ /* 0x000fda0003f25270 */
[----:B------:R-:W-:Y:S05]  /*31b0*/  @!P1 BRA `(.L_x_32) ;  /* 0x0000000000c89947 */ /* 0x000fea0003800000 */
[----:B------:R-:W-:Y:S01]  /*31c0*/  ISETP.NE.AND P1, PT, R33, RZ, PT ;  /* 0x000000ff2100720c */ /* 0x000fe20003f25270 */
[----:B------:R-:W-:-:S12]  /*31d0*/  @!P0 BRA `(.L_x_33) ;  /* 0x0000000000548947 */ /* 0x000fd80003800000 */
[C---:B------:R-:W-:Y:S01]  /*31e0*/  IADD3 R18, PT, PT, R10.reuse, R17, RZ ;  /* 0x000000110a127210 */ /* 0x040fe20007ffe0ff */
[--C-:B------:R-:W-:Y:S01]  /*31f0*/  IMAD.IADD R27, R10, 0x1, R17.reuse ;  /* 0x000000010a1b7824 */ /* 0x100fe200078e0211 */
[----:B------:R-:W-:Y:S02]  /*3200*/  UMOV UR6, 0xc1c ;  /* 0x00000c1c00067882 */ /* 0x000fe40000000000 */
[----:B------:R-:W-:Y:S01]  /*3210*/  LEA R20, R18, UR6, 0x2 ;  /* 0x0000000612147c11 */ /* 0x000fe2000f8e10ff */
[----:B------:R-:W-:Y:S02]  /*3220*/  IMAD.SHL.U32 R27, R27, 0x4, RZ ;  /* 0x000000041b1b7824 */ /* 0x000fe400078e00ff */
[----:B------:R-:W-:Y:S01]  /*3230*/  IMAD.IADD R18, R3, 0x1, R17 ;  /* 0x0000000103127824 */ /* 0x000fe200078e0211 */
[----:B------:R-:W-:Y:S01]  /*3240*/  IADD3 R17, PT, PT, R17, 0x4, RZ ;  /* 0x0000000411117810 */ /* 0x000fe20007ffe0ff */
[----:B------:R-:W0:Y:S03]  /*3250*/  LDC.U8 R22, c[0x3][R27+0xc20] ;  /* 0x00c308001b167b82 */ /* 0x000e260000000000 */
[----:B------:R-:W-:Y:S04]  /*3260*/  LDS.U8 R19, [R18+0x28b] ;  /* 0x00028b0012137984 */ /* 0x000fe80000000000 */
[----:B------:R-:W0:Y:S01]  /*3270*/  LDS.U8 R21, [R18+0x28c] ;  /* 0x00028c0012157984 */ /* 0x000e220000000000 */
[----:B------:R-:W1:Y:S03]  /*3280*/  LDC.U8 R20, c[0x3][R20] ;  /* 0x00c0000014147b82 */ /* 0x000e660000000000 */
[----:B------:R-:W2:Y:S04]  /*3290*/  LDS.U8 R23, [R18+0x28d] ;  /* 0x00028d0012177984 */ /* 0x000ea80000000000 */
[----:B------:R-:W3:Y:S01]  /*32a0*/  LDS.U8 R25, [R18+0x28e] ;  /* 0x00028e0012197984 */ /* 0x000ee20000000000 */
[----:B------:R-:W2:Y:S08]  /*32b0*/  LDC.U8 R24, c[0x3][R27+0xc24] ;  /* 0x00c309001b187b82 */ /* 0x000eb00000000000 */
[----:B------:R-:W3:Y:S01]  /*32c0*/  LDC.U8 R26, c[0x3][R27+0xc28] ;  /* 0x00c30a001b1a7b82 */ /* 0x000ee20000000000 */
[----:B0-----:R-:W-:-:S02]  /*32d0*/  IMAD R22, R21, R22, RZ ;  /* 0x0000001615167224 */ /* 0x001fc400078e02ff */
[----:B-1----:R-:W-:Y:S02]  /*32e0*/  IMAD R19, R19, R20, RZ ;  /* 0x0000001413137224 */ /* 0x002fe400078e02ff */
[----:B--2---:R-:W-:-:S05]  /*32f0*/  IMAD R23, R23, R24, RZ ;  /* 0x0000001817177224 */ /* 0x004fca00078e02ff */
[----:B------:R-:W-:Y:S01]  /*3300*/  LOP3.LUT R19, R23, R19, R22, 0x96, !PT ;  /* 0x0000001317137212 */ /* 0x000fe200078e9616 */
[----:B---3--:R-:W-:-:S05]  /*3310*/  IMAD R25, R25, R26, RZ ;  /* 0x0000001a19197224 */ /* 0x008fca00078e02ff */
[----:B------:R-:W-:-:S07]  /*3320*/  LOP3.LUT R16, R16, R19, R25, 0x96, !PT ;  /* 0x0000001310107212 */ /* 0x000fce00078e9619 */
.L_x_33:
[----:B------:R-:W-:Y:S05]  /*3330*/  @!P1 BRA `(.L_x_32) ;  /* 0x0000000000689947 */ /* 0x000fea0003800000 */
[----:B------:R-:W-:Y:S02]  /*3340*/  ISETP.NE.AND P2, PT, R33, 0x1, PT ;  /* 0x000000012100780c */ /* 0x000fe40003f45270 */
[----:B------:R-:W-:-:S11]  /*3350*/  LOP3.LUT P1, RZ, R11, 0x1, RZ, 0xc0, !PT ;  /* 0x000000010bff7812 */ /* 0x000fd6000782c0ff */
[----:B------:R-:W-:Y:S05]  /*3360*/  @!P2 BRA `(.L_x_34) ;  /* 0x000000000038a947 */ /* 0x000fea0003800000 */
[C-C-:B------:R-:W-:Y:S01]  /*3370*/  IMAD.IADD R18, R10.reuse, 0x1, R17.reuse ;  /* 0x000000010a127824 */ /* 0x140fe200078e0211 */
[----:B------:R-:W-:Y:S01]  /*3380*/  UMOV UR6, 0xc1c ;  /* 0x00000c1c00067882 */ /* 0x000fe20000000000 */
[----:B------:R-:W-:-:S03]  /*3390*/  IMAD.IADD R19, R10, 0x1, R17 ;  /* 0x000000010a137824 */ /* 0x000fc600078e0211 */
[----:B------:R-:W-:Y:S01]  /*33a0*/  LEA R20, R18, UR6, 0x2 ;  /* 0x0000000612147c11 */ /* 0x000fe2000f8e10ff */
[----:B------:R-:W-:Y:S01]  /*33b0*/  IMAD.SHL.U32 R22, R19, 0x4, RZ ;  /* 0x0000000413167824 */ /* 0x000fe200078e00ff */
[----:B------:R-:W-:Y:S01]  /*33c0*/  IADD3 R18, PT, PT, R3, R17, RZ ;  /* 0x0000001103127210 */ /* 0x000fe20007ffe0ff */
[----:B------:R-:W-:-:S03]  /*33d0*/  VIADD R17, R17, 0x2 ;  /* 0x0000000211117836 */ /* 0x000fc60000000000 */
[----:B------:R-:W0:Y:S01]  /*33e0*/  LDC.U8 R20, c[0x3][R20] ;  /* 0x00c0000014147b82 */ /* 0x000e220000000000 */
[----:B------:R-:W0:Y:S04]  /*33f0*/  LDS.U8 R19, [R18+0x28b] ;  /* 0x00028b0012137984 */ /* 0x000e280000000000 */
[----:B------:R-:W1:Y:S03]  /*3400*/  LDS.U8 R21, [R18+0x28c] ;  /* 0x00028c0012157984 */ /* 0x000e660000000000 */
[----:B------:R-:W1:Y:S01]  /*3410*/  LDC.U8 R22, c[0x3][R22+0xc20] ;  /* 0x00c3080016167b82 */ /* 0x000e620000000000 */
[----:B0-----:R-:W-:Y:S02]  /*3420*/  IMAD R19, R19, R20, RZ ;  /* 0x0000001413137224 */ /* 0x001fe400078e02ff */
[----:B-1----:R-:W-:-:S05]  /*3430*/  IMAD R21, R21, R22, RZ ;  /* 0x0000001615157224 */ /* 0x002fca00078e02ff */
[----:B------:R-:W-:-:S07]  /*3440*/  LOP3.LUT R16, R16, R19, R21, 0x96, !PT ;  /* 0x0000001310107212 */ /* 0x000fce00078e9615 */
.L_x_34:
[----:B------:R-:W-:Y:S05]  /*3450*/  @!P1 BRA `(.L_x_32) ;  /* 0x0000000000209947 */ /* 0x000fea0003800000 */
[----:B------:R-:W-:Y:S01]  /*3460*/  IMAD.IADD R10, R10, 0x1, R17 ;  /* 0x000000010a0a7824 */ /* 0x000fe200078e0211 */
[----:B------:R-:W-:-:S04]  /*3470*/  UMOV UR6, 0xc1c ;  /* 0x00000c1c00067882 */ /* 0x000fc80000000000 */
[----:B------:R-:W-:Y:S01]  /*3480*/  LEA R18, R10, UR6, 0x2 ;  /* 0x000000060a127c11 */ /* 0x000fe2000f8e10ff */
[----:B------:R-:W-:-:S03]  /*3490*/  IMAD.IADD R10, R3, 0x1, R17 ;  /* 0x00000001030a7824 */ /* 0x000fc600078e0211 */
[----:B------:R-:W0:Y:S03]  /*34a0*/  LDC.U8 R19, c[0x3][R18] ;  /* 0x00c0000012137b82 */ /* 0x000e260000000000 */
[----:B------:R-:W0:Y:S02]  /*34b0*/  LDS.U8 R10, [R10+0x28b] ;  /* 0x00028b000a0a7984 */ /* 0x000e240000000000 */
[----:B0-----:R-:W-:-:S05]  /*34c0*/  IMAD R19, R10, R19, RZ ;  /* 0x000000130a137224 */ /* 0x001fca00078e02ff */
[----:B------:R-:W-:-:S07]  /*34d0*/  LOP3.LUT R16, R19, R16, RZ, 0x3c, !PT ;  /* 0x0000001013107212 */ /* 0x000fce00078e3cff */
.L_x_32:
[----:B------:R-:W-:Y:S01]  /*34e0*/  LOP3.LUT R16, R16, 0xff, RZ, 0xc0, !PT ;  /* 0x000000ff10107812 */ /* 0x000fe200078ec0ff */
[----:B------:R-:W-:-:S03]  /*34f0*/  HFMA2 R18, -RZ, RZ, 0, 0 ;  /* 0x00000000ff127431 */ /* 0x000fc600000001ff */
[----:B------:R-:W-:-:S13]  /*3500*/  ISETP.NE.AND P1, PT, R16, 0x1, PT ;  /* 0x000000011000780c */ /* 0x000fda0003f25270 */
[----:B------:R-:W-:Y:S05]  /*3510*/  @!P1 BRA `(.L_x_35) ;  /* 0x0000001c00649947 */ /* 0x000fea0003800000 */
[----:B------:R-:W-:-:S05]  /*3520*/  VIADD R9, R9, 0x1 ;  /* 0x0000000109097836 */ /* 0x000fca0000000000 */
[----:B------:R-:W-:-:S13]  /*3530*/  ISETP.NE.AND P1, PT, R9, R6, PT ;  /* 0x000000060900720c */ /* 0x000fda0003f25270 */
[----:B------:R-:W-:Y:S05]  /*3540*/  @P1 BRA `(.L_x_36) ;  /* 0xfffffff800481947 */ /* 0x000fea000383ffff */
.L_x_29:
[----:B------:R-:W-:Y:S01]  /*3550*/  ISETP.GE.AND P0, PT, R11, 0x1, PT ;  /* 0x000000010b00780c */ /* 0x000fe20003f06270 */
[----:B------:R-:W-:Y:S01]  /*3560*/  BSSY.RECONVERGENT B0, `(.L_x_37) ;  /* 0x0000190000007945 */ /* 0x000fe20003800200 */
[----:B0-----:R-:W-:Y:S02]  /*3570*/  IMAD.MOV.U32 R8, RZ, RZ, R14 ;  /* 0x000000ffff087224 */ /* 0x001fe400078e000e */
[----:B------:R-:W-:-:S09]  /*3580*/  IMAD.MOV.U32 R9, RZ, RZ, R15 ;  /* 0x000000ffff097224 */ /* 0x000fd200078e000f */
[----:B------:R-:W-:Y:S05]  /*3590*/  @!P0 BRA `(.L_x_38) ;  /* 0x0000001800308947 */ /* 0x000fea0003800000 */
[----:B------:R-:W-:Y:S02]  /*35a0*/  ISETP.GE.U32.AND P0, PT, R7, 0x7, PT ;  /* 0x000000070700780c */ /* 0x000fe40003f06070 */
[----:B------:R-:W-:Y:S02]  /*35b0*/  LOP3.LUT R33, R11, 0x7, RZ, 0xc0, !PT ;  /* 0x000000070b217812 */ /* 0x000fe400078ec0ff */
[----:B------:R-:W-:Y:S02]  /*35c0*/  MOV R8, RZ ;  /* 0x000000ff00087202 */ /* 0x000fe40000000f00 */
[----:B------:R-:W-:-:S07]  /*35d0*/  ISETP.NE.AND P1, PT, R33, RZ, PT ;  /* 0x000000ff2100720c */ /* 0x000fce0003f25270 */
[----:B------:R-:W-:Y:S06]  /*35e0*/  @!P0 BRA `(.L_x_39) ;  /* 0x0000000000708947 */ /* 0x000fec0003800000 */
[----:B------:R-:W-:Y:S01]  /*35f0*/  BSSY.RECONVERGENT B2, `(.L_x_39) ;  /* 0x000001b000027945 */ /* 0x000fe20003800200 */
[----:B------:R-:W-:Y:S01]  /*3600*/  LOP3.LUT R8, R11, 0x7ffffff8, RZ, 0xc0, !PT ;  /* 0x7ffffff80b087812 */ /* 0x000fe200078ec0ff */
[----:B------:R-:W-:-:S07]  /*3610*/  IMAD.MOV.U32 R7, RZ, RZ, RZ ;  /* 0x000000ffff077224 */ /* 0x000fce00078e00ff */
.L_x_40:
[----:B------:R-:W-:-:S04]  /*3620*/  IMAD.IADD R10, R3, 0x1, R7 ;  /* 0x00000001030a7824 */ /* 0x000fc800078e0207 */
[C---:B0-----:R-:W-:Y:S01]  /*3630*/  IMAD R9, R7.reuse, 0x7, R10 ;  /* 0x0000000707097824 */ /* 0x041fe200078e020a */
[----:B------:R-:W0:Y:S01]  /*3640*/  LDS.U8 R16, [R10+0x28b] ;  /* 0x00028b000a107984 */ /* 0x000e220000000000 */
[----:B------:R-:W-:-:S05]  /*3650*/  VIADD R7, R7, 0x8 ;  /* 0x0000000807077836 */ /* 0x000fca0000000000 */
[----:B------:R-:W-:Y:S01]  /*3660*/  ISETP.NE.AND P0, PT, R7, R8, PT ;  /* 0x000000080700720c */ /* 0x000fe20003f05270 */
[----:B0-----:R-:W0:Y:S02]  /*3670*/  I2F.F64.U16 R16, R16 ;  /* 0x0000001000107312 */ /* 0x001e240000101800 */
[----:B0-----:R-:W-:Y:S04]  /*3680*/  STS.64 [R9+0x2d0], R16 ;  /* 0x0002d01009007388 */ /* 0x001fe80000000a00 */
[----:B------:R-:W0:Y:S02]  /*3690*/  LDS R31, [R10+0x28c] ;  /* 0x00028c000a1f7984 */ /* 0x000e240000000800 */
[----:B0-----:R-:W0:Y:S08]  /*36a0*/  I2F.F64.U8 R18, R31 ;  /* 0x0000001f00127312 */ /* 0x001e300000001800 */
[----:B------:R-:W1:Y:S01]  /*36b0*/  I2F.F64.U8 R20, R31.B1 ;  /* 0x1000001f00147312 */ /* 0x000e620000001800 */
[----:B0-----:R-:W-:Y:S07]  /*36c0*/  STS.64 [R9+0x2d8], R18 ;  /* 0x0002d81209007388 */ /* 0x001fee0000000a00 */
[----:B------:R-:W0:Y:S01]  /*36d0*/  I2F.F64.U8 R22, R31.B2 ;  /* 0x2000001f00167312 */ /* 0x000e220000001800 */
[----:B-1----:R-:W-:Y:S07]  /*36e0*/  STS.64 [R9+0x2e0], R20 ;  /* 0x0002e01409007388 */ /* 0x002fee0000000a00 */
[----:B------:R-:W1:Y:S01]  /*36f0*/  I2F.F64.U8 R24, R31.B3 ;  /* 0x3000001f00187312 */ /* 0x000e620000001800 */
[----:B0-----:R-:W-:Y:S04]  /*3700*/  STS.64 [R9+0x2e8], R22 ;  /* 0x0002e81609007388 */ /* 0x001fe80000000a00 */
[----:B-1----:R-:W-:Y:S04]  /*3710*/  STS.64 [R9+0x2f0], R24 ;  /* 0x0002f01809007388 */ /* 0x002fe80000000a00 */
[----:B------:R-:W0:Y:S02]  /*3720*/  LDS R32, [R10+0x290] ;  /* 0x000290000a207984 */ /* 0x000e240000000800 */
[----:B0-----:R-:W0:Y:S08]  /*3730*/  I2F.F64.U8 R16, R32 ;  /* 0x0000002000107312 */ /* 0x001e300000001800 */
[----:B------:R-:W1:Y:S01]  /*3740*/  I2F.F64.U8 R26, R32.B1 ;  /* 0x10000020001a7312 */ /* 0x000e620000001800 */
[----:B0-----:R0:W-:Y:S07]  /*3750*/  STS.64 [R9+0x2f8], R16 ;  /* 0x0002f81009007388 */ /* 0x0011ee0000000a00 */
[----:B------:R-:W2:Y:S01]  /*3760*/  I2F.F64.U8 R28, R32.B2 ;  /* 0x20000020001c7312 */ /* 0x000ea20000001800 */
[----:B-1----:R0:W-:Y:S04]  /*3770*/  STS.64 [R9+0x300], R26 ;  /* 0x0003001a09007388 */ /* 0x0021e80000000a00 */
[----:B--2---:R0:W-:Y:S01]  /*3780*/  STS.64 [R9+0x308], R28 ;  /* 0x0003081c09007388 */ /* 0x0041e20000000a00 */
[----:B------:R-:W-:Y:S05]  /*3790*/  @P0 BRA `(.L_x_40) ;  /* 0xfffffffc00a00947 */ /* 0x000fea000383ffff */
[----:B------:R-:W-:Y:S05]  /*37a0*/  BSYNC.RECONVERGENT B2 ;  /* 0x0000000000027941 */ /* 0x000fea0003800200 */
.L_x_39:
[----:B------:R-:W-:Y:S04]  /*37b0*/  BSSY.RECONVERGENT B2, `(.L_x_41) ;  /* 0x000002c000027945 */ /* 0x000fe80003800200 */
[----:B------:R-:W-:Y:S05]  /*37c0*/  @!P1 BRA `(.L_x_42) ;  /* 0x0000000000a89947 */ /* 0x000fea0003800000 */
[----:B------:R-:W-:Y:S01]  /*37d0*/  ISETP.GE.U32.AND P0, PT, R33, 0x4, PT ;  /* 0x000000042100780c */ /* 0x000fe20003f06070 */
[----:B------:R-:W-:Y:S01]  /*37e0*/  BSSY.RECONVERGENT B3, `(.L_x_43) ;  /* 0x0000013000037945 */ /* 0x000fe20003800200 */
[----:B------:R-:W-:-:S04]  /*37f0*/  LOP3.LUT R10, R11, 0x3, RZ, 0xc0, !PT ;  /* 0x000000030b0a7812 */ /* 0x000fc800078ec0ff */
[----:B------:R-:W-:-:S07]  /*3800*/  ISETP.NE.AND P1, PT, R10, RZ, PT ;  /* 0x000000ff0a00720c */ /* 0x000fce0003f25270 */
[----:B------:R-:W-:Y:S06]  /*3810*/  @!P0 BRA `(.L_x_44) ;  /* 0x00000000003c8947 */ /* 0x000fec0003800000 */
[----:B------:R-:W-:-:S05]  /*3820*/  IADD3 R7, PT, PT, R3, R8, RZ ;  /* 0x0000000803077210 */ /* 0x000fca0007ffe0ff */
[----:B0-----:R-:W0:Y:S01]  /*3830*/  LDS.U8 R16, [R7+0x28b] ;  /* 0x00028b0007107984 */ /* 0x001e220000000000 */
[C---:B------:R-:W-:Y:S02]  /*3840*/  IMAD R9, R8.reuse, 0x7, R7 ;  /* 0x0000000708097824 */ /* 0x040fe400078e0207 */
[----:B------:R-:W-:Y:S01]  /*3850*/  VIADD R8, R8, 0x4 ;  /* 0x0000000408087836 */ /* 0x000fe20000000000 */
[----:B0-----:R-:W0:Y:S02]  /*3860*/  I2F.F64.U16 R16, R16 ;  /* 0x0000001000107312 */ /* 0x001e240000101800 */
[----:B0-----:R-:W-:Y:S04]  /*3870*/  STS.64 [R9+0x2d0], R16 ;  /* 0x0002d01009007388 */ /* 0x001fe80000000a00 */
[----:B------:R-:W0:Y:S02]  /*3880*/  LDS.U8 R18, [R7+0x28c] ;  /* 0x00028c0007127984 */ /* 0x000e240000000000 */
[----:B0-----:R-:W0:Y:S02]  /*3890*/  I2F.F64.U16 R18, R18 ;  /* 0x0000001200127312 */ /* 0x001e240000101800 */
[----:B0-----:R-:W-:Y:S04]  /*38a0*/  STS.64 [R9+0x2d8], R18 ;  /* 0x0002d81209007388 */ /* 0x001fe80000000a00 */
[----:B------:R-:W0:Y:S02]  /*38b0*/  LDS.U8 R20, [R7+0x28d] ;  /* 0x00028d0007147984 */ /* 0x000e240000000000 */
[----:B0-----:R-:W0:Y:S02]  /*38c0*/  I2F.F64.U16 R20, R20 ;  /* 0x0000001400147312 */ /* 0x001e240000101800 */
[----:B0-----:R-:W-:Y:S04]  /*38d0*/  STS.64 [R9+0x2e0], R20 ;  /* 0x0002e01409007388 */ /* 0x001fe80000000a00 */
[----:B------:R-:W0:Y:S02]  /*38e0*/  LDS.U8 R22, [R7+0x28e] ;  /* 0x00028e0007167984 */ /* 0x000e240000000000 */
[----:B0-----:R-:W0:Y:S02]  /*38f0*/  I2F.F64.U16 R22, R22 ;  /* 0x0000001600167312 */ /* 0x001e240000101800 */
[----:B0-----:R1:W-:Y:S02]  /*3900*/  STS.64 [R9+0x2e8], R22 ;  /* 0x0002e81609007388 */ /* 0x0013e40000000a00 */
.L_x_44:
[----:B------:R-:W-:Y:S05]  /*3910*/  BSYNC.RECONVERGENT B3 ;  /* 0x0000000000037941 */ /* 0x000fea0003800200 */
.L_x_43:
[----:B------:R-:W-:Y:S05]  /*3920*/  @!P1 BRA `(.L_x_42) ;  /* 0x0000000000509947 */ /* 0x000fea0003800000 */
[----:B------:R-:W-:Y:S01]  /*3930*/  ISETP.NE.AND P0, PT, R10, 0x1, PT ;  /* 0x000000010a00780c */ /* 0x000fe20003f05270 */
[----:B------:R-:W-:Y:S01]  /*3940*/  BSSY.RECONVERGENT B3, `(.L_x_45) ;  /* 0x000000d000037945 */ /* 0x000fe20003800200 */
[----:B------:R-:W-:-:S04]  /*3950*/  LOP3.LUT R11, R11, 0x1, RZ, 0xc0, !PT ;  /* 0x000000010b0b7812 */ /* 0x000fc800078ec0ff */
[----:B------:R-:W-:-:S07]  /*3960*/  ISETP.NE.U32.AND P1, PT, R11, 0x1, PT ;  /* 0x000000010b00780c */ /* 0x000fce0003f25070 */
[----:B------:R-:W-:Y:S06]  /*3970*/  @!P0 BRA `(.L_x_46) ;  /* 0x0000000000248947 */ /* 0x000fec0003800000 */
[----:B------:R-:W-:-:S04]  /*3980*/  IMAD.IADD R7, R3, 0x1, R8 ;  /* 0x0000000103077824 */ /* 0x000fc800078e0208 */
[C---:B01----:R-:W-:Y:S01]  /*3990*/  IMAD R9, R8.reuse, 0x7, R7 ;  /* 0x0000000708097824 */ /* 0x043fe200078e0207 */
[----:B------:R-:W0:Y:S01]  /*39a0*/  LDS.U8 R10, [R7+0x28b] ;  /* 0x00028b00070a7984 */ /* 0x000e220000000000 */
[----:B------:R-:W-:Y:S01]  /*39b0*/  VIADD R8, R8, 0x2 ;  /* 0x0000000208087836 */ /* 0x000fe20000000000 */
[----:B0-----:R-:W0:Y:S02]  /*39c0*/  I2F.F64.U16 R10, R10 ;  /* 0x0000000a000a7312 */ /* 0x001e240000101800 */
[----:B0-----:R-:W-:Y:S04]  /*39d0*/  STS.64 [R9+0x2d0], R10 ;  /* 0x0002d00a09007388 */ /* 0x001fe80000000a00 */
[----:B------:R-:W0:Y:S02]  /*39e0*/  LDS.U8 R16, [R7+0x28c] ;  /* 0x00028c0007107984 */ /* 0x000e240000000000 */
[----:B0-----:R-:W0:Y:S02]  /*39f0*/  I2F.F64.U16 R16, R16 ;  /* 0x0000001000107312 */ /* 0x001e240000101800 */
[----:B0-----:R2:W-:Y:S02]  /*3a00*/  STS.64 [R9+0x2d8], R16 ;  /* 0x0002d81009007388 */ /* 0x0015e40000000a00 */
.L_x_46:
[----:B------:R-:W-:Y:S05]  /*3a10*/  BSYNC.RECONVERGENT B3 ;  /* 0x0000000000037941 */ /* 0x000fea0003800200 */
.L_x_45:
[----:B------:R-:W-:-:S05]  /*3a20*/  @!P1 IADD3 R7, PT, PT, R3, R8, RZ ;  /* 0x0000000803079210 */ /* 0x000fca0007ffe0ff */
[----:B------:R-:W3:Y:S01]  /*3a30*/  @!P1 LDS.U8 R10, [R7+0x28b] ;  /* 0x00028b00070a9984 */ /* 0x000ee20000000000 */
[----:B012---:R-:W-:Y:S01]  /*3a40*/  @!P1 IMAD R9, R8, 0x7, R7 ;  /* 0x0000000708099824 */ /* 0x007fe200078e0207 */
[----:B---3--:R-:W0:Y:S04]  /*3a50*/  @!P1 I2F.F64.U16 R10, R10 ;  /* 0x0000000a000a9312 */ /* 0x008e280000101800 */
[----:B0-----:R2:W-:Y:S02]  /*3a60*/  @!P1 STS.64 [R9+0x2d0], R10 ;  /* 0x0002d00a09009388 */ /* 0x0015e40000000a00 */
.L_x_42:
[----:B------:R-:W-:Y:S05]  /*3a70*/  BSYNC.RECONVERGENT B2 ;  /* 0x0000000000027941 */ /* 0x000fea0003800200 */
.L_x_41:
[----:B------:R-:W-:Y:S02]  /*3a80*/  IMAD.MOV.U32 R18, RZ, RZ, RZ ;  /* 0x000000ffff127224 */ /* 0x000fe400078e00ff */
[----:B------:R-:W-:Y:S02]  /*3a90*/  IMAD.MOV.U32 R8, RZ, RZ, R14 ;  /* 0x000000ffff087224 */ /* 0x000fe400078e000e */
[----:B012---:R-:W-:-:S07]  /*3aa0*/  IMAD.MOV.U32 R9, RZ, RZ, R15 ;  /* 0x000000ffff097224 */ /* 0x007fce00078e000f */
.L_x_59:
[----:B------:R-:W-:Y:S01]  /*3ab0*/  IADD3 R7, PT, PT, R3, R18, RZ ;  /* 0x0000001203077210 */ /* 0x000fe20007ffe0ff */
[----:B------:R-:W-:Y:S04]  /*3ac0*/  BSSY.RECONVERGENT B2, `(.L_x_47) ;  /* 0x0000135000027945 */ /* 0x000fe80003800200 */
[----:B------:R-:W0:Y:S02]  /*3ad0*/  LDS.U8 R10, [R7+0x2aa] ;  /* 0x0002aa00070a7984 */ /* 0x000e240000000000 */
[----:B0-----:R-:W-:-:S13]  /*3ae0*/  ISETP.NE.AND P0, PT, R10, 0x1, PT ;  /* 0x000000010a00780c */ /* 0x001fda0003f05270 */
[----:B------:R-:W-:Y:S05]  /*3af0*/  @P0 BRA `(.L_x_48) ;  /* 0x0000001000c40947 */ /* 0x000fea0003800000 */
[----:B------:R-:W-:Y:S01]  /*3b00*/  IMAD R10, R18, 0x7, R7 ;  /* 0x00000007120a7824 */ /* 0x000fe200078e0207 */
[----:B------:R-:W-:Y:S05]  /*3b10*/  BSSY.RECONVERGENT B3, `(.L_x_49) ;  /* 0x0000097000037945 */ /* 0x000fea0003800200 */
[----:B------:R-:W0:Y:S02]  /*3b20*/  LDS.64 R10, [R10+0xf8] ;  /* 0x0000f8000a0a7984 */ /* 0x000e240000000a00 */
[----:B0-----:R-:W-:Y:S01]  /*3b30*/  DSETP.GT.AND P0, PT, R10, 30, PT ;  /* 0x403e00000a00742a */ /* 0x001fe20003f04000 */
[----:B------:R-:W-:Y:S02]  /*3b40*/  IMAD.MOV.U32 R16, RZ, RZ, R10 ;  /* 0x000000ffff107224 */ /* 0x000fe400078e000a */
[----:B------:R-:W-:-:S11]  /*3b50*/  IMAD.MOV.U32 R17, RZ, RZ, R11 ;  /* 0x000000ffff117224 */ /* 0x000fd600078e000b */
[----:B------:R-:W-:Y:S05]  /*3b60*/  @P0 BRA `(.L_x_50) ;  /* 0x0000000800440947 */ /* 0x000fea0003800000 */
[----:B------:R-:W-:Y:S01]  /*3b70*/  DSETP.GEU.AND P0, PT, R10, -30, PT ;  /* 0xc03e00000a00742a */ /* 0x000fe20003f0e000 */
[----:B------:R-:W-:-:S13]  /*3b80*/  CS2R R16, SRZ ;  /* 0x0000000000107805 */ /* 0x000fda000001ff00 */
[----:B------:R-:W-:Y:S05]  /*3b90*/  @!P0 BRA `(.L_x_50) ;  /* 0x0000000800388947 */ /* 0x000fea0003800000 */
[----:B------:R-:W-:Y:S01]  /*3ba0*/  IMAD.MOV.U32 R20, RZ, RZ, 0x652b82fe ;  /* 0x652b82feff147424 */ /* 0x000fe200078e00ff */
[----:B------:R-:W-:Y:S01]  /*3bb0*/  MOV R21, 0x3ff71547 ;  /* 0x3ff7154700157802 */ /* 0x000fe20000000f00 */
[----:B------:R-:W-:Y:S01]  /*3bc0*/  IMAD.MOV.U32 R16, RZ, RZ, -0x105c611 ;  /* 0xfefa39efff107424 */ /* 0x000fe200078e00ff */
[----:B------:R-:W-:Y:S01]  /*3bd0*/  UMOV UR6, 0x3b39803f ;  /* 0x3b39803f00067882 */ /* 0x000fe20000000000 */
[----:B------:R-:W-:Y:S01]  /*3be0*/  IMAD.MOV.U32 R17, RZ, RZ, 0x3fe62e42 ;  /* 0x3fe62e42ff117424 */ /* 0x000fe200078e00ff */
[----:B------:R-:W-:Y:S01]  /*3bf0*/  UMOV UR7, 0x3c7abc9e ;  /* 0x3c7abc9e00077882 */ /* 0x000fe20000000000 */
[----:B------:R-:W-:Y:S01]  /*3c00*/  FSETP.GEU.AND P0, PT, |R11|, 4.1917929649353027344, PT ;  /* 0x4086232b0b00780b */ /* 0x000fe20003f0e200 */
[----:B------:R-:W-:Y:S01]  /*3c10*/  DFMA R20, R10, R20, 6.75539944105574400000e+15 ;  /* 0x433800000a14742b */ /* 0x000fe20000000014 */
[----:B------:R-:W-:Y:S07]  /*3c20*/  BSSY.RECONVERGENT B4, `(.L_x_51) ;  /* 0x0000033000047945 */ /* 0x000fee0003800200 */
[----:B------:R-:W-:-:S08]  /*3c30*/  DADD R22, R20, -6.75539944105574400000e+15 ;  /* 0xc338000014167429 */ /* 0x000fd00000000000 */
[----:B------:R-:W-:-:S08]  /*3c40*/  DFMA R24, R22, -R16, R10 ;  /* 0x800000101618722b */ /* 0x000fd0000000000a */
[----:B------:R-:W-:Y:S01]  /*3c50*/  DFMA R22, R22, -UR6, R24 ;  /* 0x8000000616167c2b */ /* 0x000fe20008000018 */
[----:B------:R-:W-:Y:S01]  /*3c60*/  UMOV UR6, 0x69ce2bdf ;  /* 0x69ce2bdf00067882 */ /* 0x000fe20000000000 */
[----:B------:R-:W-:Y:S01]  /*3c70*/  IMAD.MOV.U32 R24, RZ, RZ, -0x35dec16 ;  /* 0xfca213eaff187424 */ /* 0x000fe200078e00ff */
[----:B------:R-:W-:Y:S01]  /*3c80*/  MOV R25, 0x3e928af3 ;  /* 0x3e928af300197802 */ /* 0x000fe20000000f00 */
[----:B------:R-:W-:-:S05]  /*3c90*/  UMOV UR7, 0x3e5ade15 ;  /* 0x3e5ade1500077882 */ /* 0x000fca0000000000 */
        /* <DEDUP_REMOVED lines=27> */
[----:B------:R-:W-:Y:S02]  /*3e50*/  IMAD R23, R20, 0x100000, R25 ;  /* 0x0010000014177824 */ /* 0x000fe400078e0219 */
[----:B------:R-:W-:Y:S01]  /*3e60*/  IMAD.MOV.U32 R22, RZ, RZ, R24 ;  /* 0x000000ffff167224 */ /* 0x000fe200078e0018 */
[----:B------:R-:W-:Y:S06]  /*3e70*/  @!P0 BRA `(.L_x_52) ;  /* 0x0000000000348947 */ /* 0x000fec0003800000 */
[----:B------:R-:W-:Y:S01]  /*3e80*/  FSETP.GEU.AND P1, PT, |R11|, 4.2275390625, PT ;  /* 0x408748000b00780b */ /* 0x000fe20003f2e200 */
[C---:B------:R-:W-:Y:S02]  /*3e90*/  DADD R22, R10.reuse, +INF ;  /* 0x7ff000000a167429 */ /* 0x040fe40000000000 */
[----:B------:R-:W-:-:S08]  /*3ea0*/  DSETP.GEU.AND P0, PT, R10, RZ, PT ;  /* 0x000000ff0a00722a */ /* 0x000fd00003f0e000 */
[----:B------:R-:W-:Y:S02]  /*3eb0*/  FSEL R22, R22, RZ, P0 ;  /* 0x000000ff16167208 */ /* 0x000fe40000000000 */
[----:B------:R-:W-:Y:S02]  /*3ec0*/  @!P1 LEA.HI R7, R20, R20, RZ, 0x1 ;  /* 0x0000001414079211 */ /* 0x000fe400078f08ff */
[----:B------:R-:W-:Y:S02]  /*3ed0*/  FSEL R23, R23, RZ, P0 ;  /* 0x000000ff17177208 */ /* 0x000fe40000000000 */
[----:B------:R-:W-:-:S04]  /*3ee0*/  @!P1 SHF.R.S32.HI R7, RZ, 0x1, R7 ;  /* 0x00000001ff079819 */ /* 0x000fc80000011407 */
[----:B------:R-:W-:Y:S01]  /*3ef0*/  @!P1 LEA R21, R7, R25, 0x14 ;  /* 0x0000001907159211 */ /* 0x000fe200078ea0ff */
[----:B------:R-:W-:-:S05]  /*3f00*/  @!P1 IMAD.IADD R20, R20, 0x1, -R7 ;  /* 0x0000000114149824 */ /* 0x000fca00078e0a07 */
[----:B------:R-:W-:Y:S01]  /*3f10*/  @!P1 LEA R25, R20, 0x3ff00000, 0x14 ;  /* 0x3ff0000014199811 */ /* 0x000fe200078ea0ff */
[----:B------:R-:W-:Y:S02]  /*3f20*/  @!P1 IMAD.MOV.U32 R20, RZ, RZ, R24 ;  /* 0x000000ffff149224 */ /* 0x000fe400078e0018 */
[----:B------:R-:W-:-:S06]  /*3f30*/  @!P1 IMAD.MOV.U32 R24, RZ, RZ, RZ ;  /* 0x000000ffff189224 */ /* 0x000fcc00078e00ff */
[----:B------:R-:W-:-:S11]  /*3f40*/  @!P1 DMUL R22, R20, R24 ;  /* 0x0000001814169228 */ /* 0x000fd60000000000 */
.L_x_52:
[----:B------:R-:W-:Y:S05]  /*3f50*/  BSYNC.RECONVERGENT B4 ;  /* 0x0000000000047941 */ /* 0x000fea0003800200 */
.L_x_51:
[----:B------:R-:W-:-:S10]  /*3f60*/  DADD R22, R22, 1 ;  /* 0x3ff0000016167429 */ /* 0x000fd40000000000 */
[----:B------:R-:W-:Y:S01]  /*3f70*/  ISETP.GT.AND P0, PT, R23, 0xfffff, PT ;  /* 0x000fffff1700780c */ /* 0x000fe20003f04270 */
[----:B------:R-:W-:Y:S01]  /*3f80*/  IMAD.MOV.U32 R20, RZ, RZ, R22 ;  /* 0x000000ffff147224 */ /* 0x000fe200078e0016 */
[----:B------:R-:W-:Y:S01]  /*3f90*/  MOV R21, R23 ;  /* 0x0000001700157202 */ /* 0x000fe20000000f00 */
[----:B------:R-:W-:-:S10]  /*3fa0*/  IMAD.MOV.U32 R19, RZ, RZ, R23 ;  /* 0x000000ffff137224 */ /* 0x000fd400078e0017 */
[----:B------:R-:W-:-:S10]  /*3fb0*/  @!P0 DMUL R20, R20, 1.80143985094819840000e+16 ;  /* 0x4350000014148828 */ /* 0x000fd40000000000 */
[----:B------:R-:W-:Y:S02]  /*3fc0*/  @!P0 IMAD.MOV.U32 R19, RZ, RZ, R21 ;  /* 0x000000ffff138224 */ /* 0x000fe400078e0015 */
[----:B------:R-:W-:Y:S02]  /*3fd0*/  @!P0 IMAD.MOV.U32 R22, RZ, RZ, R20 ;  /* 0x000000ffff168224 */ /* 0x000fe400078e0014 */
[----:B------:R-:W-:-:S05]  /*3fe0*/  VIADD R7, R19, 0xffffffff ;  /* 0xffffffff13077836 */ /* 0x000fca0000000000 */
[----:B------:R-:W-:Y:S02]  /*3ff0*/  ISETP.GT.U32.AND P1, PT, R7, 0x7feffffe, PT ;  /* 0x7feffffe0700780c */ /* 0x000fe40003f24070 */
[----:B------:R-:W-:Y:S01]  /*4000*/  MOV R7, 0xfffffc01 ;  /* 0xfffffc0100077802 */ /* 0x000fe20000000f00 */
[----:B------:R-:W-:-:S10]  /*4010*/  @!P0 IMAD.MOV.U32 R7, RZ, RZ, -0x435 ;  /* 0xfffffbcbff078424 */ /* 0x000fd400078e00ff */
[----:B------:R-:W-:Y:S05]  /*4020*/  @P1 BRA `(.L_x_53) ;  /* 0x0000000000fc1947 */ /* 0x000fea0003800000 */
[----:B------:R-:W-:Y:S01]  /*4030*/  LOP3.LUT R20, R19, 0xfffff, RZ, 0xc0, !PT ;  /* 0x000fffff13147812 */ /* 0x000fe200078ec0ff */
[----:B------:R-:W-:Y:S01]  /*4040*/  IMAD.MOV.U32 R32, RZ, RZ, -0x748574fc ;  /* 0x8b7a8b04ff207424 */ /* 0x000fe200078e00ff */
[----:B------:R-:W-:Y:S01]  /*4050*/  MOV R33, 0x3ed0ee25 ;  /* 0x3ed0ee2500217802 */ /* 0x000fe20000000f00 */
[----:B------:R-:W-:Y:S01]  /*4060*/  UMOV UR6, 0x3ae80f1e ;  /* 0x3ae80f1e00067882 */ /* 0x000fe20000000000 */
[----:B------:R-:W-:Y:S01]  /*4070*/  LOP3.LUT R21, R20, 0x3ff00000, RZ, 0xfc, !PT ;  /* 0x3ff0000014157812 */ /* 0x000fe200078efcff */
[----:B------:R-:W-:Y:S01]  /*4080*/  IMAD.MOV.U32 R20, RZ, RZ, R22 ;  /* 0x000000ffff147224 */ /* 0x000fe200078e0016 */
[----:B------:R-:W-:Y:S01]  /*4090*/  UMOV UR7, 0x3eb1380b ;  /* 0x3eb1380b00077882 */ /* 0x000fe20000000000 */
[----:B------:R-:W-:Y:S01]  /*40a0*/  IMAD.MOV.U32 R22, RZ, RZ, RZ ;  /* 0x000000ffff167224 */ /* 0x000fe200078e00ff */
[----:B------:R-:W-:Y:S01]  /*40b0*/  ISETP.GE.U32.AND P0, PT, R21, 0x3ff6a09f, PT ;  /* 0x3ff6a09f1500780c */ /* 0x000fe20003f06070 */
[----:B------:R-:W-:Y:S01]  /*40c0*/  IMAD.MOV.U32 R37, RZ, RZ, 0x43300000 ;  /* 0x43300000ff257424 */ /* 0x000fe200078e00ff */
[----:B------:R-:W-:Y:S01]  /*40d0*/  LEA.HI R7, R19, R7, RZ, 0xc ;  /* 0x0000000713077211 */ /* 0x000fe200078f60ff */
[----:B------:R-:W-:Y:S01]  /*40e0*/  UMOV UR8, 0x80000000 ;  /* 0x8000000000087882 */ /* 0x000fe20000000000 */
[----:B------:R-:W-:-:S09]  /*40f0*/  UMOV UR9, 0x43300000 ;  /* 0x4330000000097882 */ /* 0x000fd20000000000 */
[----:B------:R-:W-:Y:S01]  /*4100*/  @P0 IADD3 R23, PT, PT, R21, -0x100000, RZ ;  /* 0xfff0000015170810 */ /* 0x000fe20007ffe0ff */
[----:B------:R-:W-:-:S04]  /*4110*/  @P0 VIADD R7, R7, 0x1 ;  /* 0x0000000107070836 */ /* 0x000fc80000000000 */
[----:B------:R-:W-:Y:S01]  /*4120*/  @P0 IMAD.MOV.U32 R21, RZ, RZ, R23 ;  /* 0x000000ffff150224 */ /* 0x000fe200078e0017 */
[----:B------:R-:W-:-:S05]  /*4130*/  LOP3.LUT R36, R7, 0x80000000, RZ, 0x3c, !PT ;  /* 0x8000000007247812 */ /* 0x000fca00078e3cff */
        /* <DEDUP_REMOVED lines=13> */
[----:B------:R-:W-:-:S05]  /*4210*/  DADD R34, R34, R34 ;  /* 0x0000000022227229 */ /* 0x000fca0000000022 */
[----:B------:R-:W-:Y:S01]  /*4220*/  DFMA R28, R26, R28, UR6 ;  /* 0x000000061a1c7e2b */ /* 0x000fe2000800001c */
[----:B------:R-:W-:Y:S01]  /*4230*/  UMOV UR6, 0xa9ab0956 ;  /* 0xa9ab095600067882 */ /* 0x000fe20000000000 */
[----:B------:R-:W-:Y:S01]  /*4240*/  UMOV UR7, 0x3f1745cb ;  /* 0x3f1745cb00077882 */ /* 0x000fe20000000000 */
[----:B------:R-:W-:-:S05]  /*4250*/  DFMA R34, R20, -R24, R34 ;  /* 0x800000181422722b */ /* 0x000fca0000000022 */
[----:B------:R-:W-:Y:S01]  /*4260*/  DFMA R28, R26, R28, UR6 ;  /* 0x000000061a1c7e2b */ /* 0x000fe2000800001c */
[----:B------:R-:W-:Y:S01]  /*4270*/  UMOV UR6, 0x2d1b5154 ;  /* 0x2d1b515400067882 */ /* 0x000fe20000000000 */
[----:B------:R-:W-:Y:S01]  /*4280*/  UMOV UR7, 0x3f3c71c7 ;  /* 0x3f3c71c700077882 */ /* 0x000fe20000000000 */
[----:B------:R-:W-:-:S05]  /*4290*/  DMUL R34, R22, R34 ;  /* 0x0000002216227228 */ /* 0x000fca0000000000 */
[----:B------:R-:W-:Y:S01]  /*42a0*/  DFMA R28, R26, R28, UR6 ;  /* 0x000000061a1c7e2b */ /* 0x000fe2000800001c */
[----:B------:R-:W-:Y:S01]  /*42b0*/  UMOV UR6, 0x923be72d ;  /* 0x923be72d00067882 */ /* 0x000fe20000000000 */
[----:B------:R-:W-:-:S06]  /*42c0*/  UMOV UR7, 0x3f624924 ;  /* 0x3f62492400077882 */ /* 0x000fcc0000000000 */
[----:B------:R-:W-:Y:S01]  /*42d0*/  DFMA R32, R26, R28, UR6 ;  /* 0x000000061a207e2b */ /* 0x000fe2000800001c */
[----:B------:R-:W-:Y:S01]  /*42e0*/  UMOV UR6, 0x9999a3c4 ;  /* 0x9999a3c400067882 */ /* 0x000fe20000000000 */
[----:B------:R-:W-:Y:S01]  /*42f0*/  UMOV UR7, 0x3f899999 ;  /* 0x3f89999900077882 */ /* 0x000fe20000000000 */
[----:B------:R-:W-:Y:S01]  /*4300*/  DADD R28, R36, -UR8 ;  /* 0x80000008241c7e29 */ /* 0x000fe20008000000 */
[----:B------:R-:W-:Y:S01]  /*4310*/  UMOV UR8, 0xfefa39ef ;  /* 0xfefa39ef00087882 */ /* 0x000fe20000000000 */
[----:B------:R-:W-:-:S03]  /*4320*/  UMOV UR9, 0x3fe62e42 ;  /* 0x3fe62e4200097882 */ /* 0x000fc60000000000 */
[----:B------:R-:W-:Y:S01]  /*4330*/  DFMA R32, R26, R32, UR6 ;  /* 0x000000061a207e2b */ /* 0x000fe20008000020 */
[----:B------:R-:W-:Y:S01]  /*4340*/  UMOV UR6, 0x55555554 ;  /* 0x5555555400067882 */ /* 0x000fe20000000000 */
[----:B------:R-:W-:Y:S01]  /*4350*/  UMOV UR7, 0x3fb55555 ;  /* 0x3fb5555500077882 */ /* 0x000fe20000000000 */
[----:B------:R-:W-:-:S05]  /*4360*/  DFMA R20, R28, UR8, R24 ;  /* 0x000000081c147c2b */ /* 0x000fca0008000018 */
[----:B------:R-:W-:Y:S01]  /*4370*/  DFMA R32, R26, R32, UR6 ;  /* 0x000000061a207e2b */ /* 0x000fe20008000020 */
[----:B------:R-:W-:Y:S01]  /*4380*/  UMOV UR6, 0x3b39803f ;  /* 0x3b39803f00067882 */ /* 0x000fe20000000000 */
[----:B------:R-:W-:Y:S01]  /*4390*/  UMOV UR7, 0x3c7abc9e ;  /* 0x3c7abc9e00077882 */ /* 0x000fe20000000000 */
[----:B------:R-:W-:-:S05]  /*43a0*/  DFMA R16, R28, -R16, R20 ;  /* 0x800000101c10722b */ /* 0x000fca0000000014 */
[----:B------:R-:W-:-:S03]  /*43b0*/  DMUL R32, R26, R32 ;  /* 0x000000201a207228 */ /* 0x000fc60000000000 */
[----:B------:R-:W-:-:S05]  /*43c0*/  DADD R16, -R24, R16 ;  /* 0x0000000018107229 */ /* 0x000fca0000000110 */
[----:B------:R-:W-:-:S08]  /*43d0*/  DFMA R32, R24, R32, R34 ;  /* 0x000000201820722b */ /* 0x000fd00000000022 */
[----:B------:R-:W-:-:S08]  /*43e0*/  DADD R16, R32, -R16 ;  /* 0x0000000020107229 */ /* 0x000fd00000000810 */
[----:B------:R-:W-:-:S08]  /*43f0*/  DFMA R16, R28, UR6, R16 ;  /* 0x000000061c107c2b */ /* 0x000fd00008000010 */
[----:B------:R-:W-:Y:S01]  /*4400*/  DADD R16, R20, R16 ;  /* 0x0000000014107229 */ /* 0x000fe20000000010 */
[----:B------:R-:W-:Y:S10]  /*4410*/  BRA `(.L_x_50) ;  /* 0x0000000000187947 */ /* 0x000ff40003800000 */
.L_x_53:
[----:B------:R-:W-:Y:S01]  /*4420*/  IMAD.MOV.U32 R16, RZ, RZ, 0x0 ;  /* 0x00000000ff107424 */ /* 0x000fe200078e00ff */
[----:B------:R-:W-:Y:S02]  /*4430*/  MOV R17, 0x7ff00000 ;  /* 0x7ff0000000117802 */ /* 0x000fe40000000f00 */
[----:B------:R-:W-:-:S04]  /*4440*/  LOP3.LUT P0, RZ, R21, 0x7fffffff, RZ, 0xc0, !PT ;  /* 0x7fffffff15ff7812 */ /* 0x000fc8000780c0ff */
[----:B------:R-:W-:-:S10]  /*4450*/  DFMA R16, R20, R16, +INF ;  /* 0x7ff000001410742b */ /* 0x000fd40000000010 */
[----:B------:R-:W-:Y:S02]  /*4460*/  FSEL R16, R16, RZ, P0 ;  /* 0x000000ff10107208 */ /* 0x000fe40000000000 */
[----:B------:R-:W-:-:S07]  /*4470*/  FSEL R17, R17, -QNAN , P0 ;  /* 0xfff0000011117808 */ /* 0x000fce0000000000 */
.L_x_50:
[----:B------:R-:W-:Y:S05]  /*4480*/  BSYNC.RECONVERGENT B3 ;  /* 0x0000000000037941 */ /* 0x000fea0003800200 */
.L_x_49:
[----:B------:R-:W-:Y:S01]  /*4490*/  DSETP.GEU.AND P1, PT, R10, -30, PT ;  /* 0xc03e00000a00742a */ /* 0x000fe20003f2e000 */
[----:B------:R-:W-:Y:S01]  /*44a0*/  BSSY.RECONVERGENT B3, `(.L_x_54) ;  /* 0x0000094000037945 */ /* 0x000fe20003800200 */
[----:B------:R-:W-:-:S04]  /*44b0*/  DADD R28, -RZ, -R10 ;  /* 0x00000000ff1c7229 */ /* 0x000fc8000000090a */
[----:B------:R-:W-:-:S06]  /*44c0*/  DSETP.GT.OR P0, PT, R10, 30, !P1 ;  /* 0x403e00000a00742a */ /* 0x000fcc0004f04400 */
[----:B------:R-:W-:Y:S02]  /*44d0*/  FSEL R20, R28, RZ, !P1 ;  /* 0x000000ff1c147208 */ /* 0x000fe40004800000 */
[----:B------:R-:W-:-:S06]  /*44e0*/  FSEL R21, R29, RZ, !P1 ;  /* 0x000000ff1d157208 */ /* 0x000fcc0004800000 */
        /* <DEDUP_REMOVED lines=60> */
.L_x_57:
[----:B------:R-:W-:Y:S05]  /*48b0*/  BSYNC.RECONVERGENT B4 ;  /* 0x0000000000047941 */ /* 0x000fea0003800200 */
.L_x_56:
[----:B------:R-:W-:-:S10]  /*48c0*/  DADD R24, R24, 1 ;  /* 0x3ff0000018187429 */ /* 0x000fd40000000000 */
[----:B------:R-:W-:Y:S01]  /*48d0*/  ISETP.GT.AND P0, PT, R25, 0xfffff, PT ;  /* 0x000fffff1900780c */ /* 0x000fe20003f04270 */
[----:B------:R-:W-:Y:S02]  /*48e0*/  IMAD.MOV.U32 R10, RZ, RZ, R24 ;  /* 0x000000ffff0a7224 */ /* 0x000fe400078e0018 */
[--C-:B------:R-:W-:Y:S02]  /*48f0*/  IMAD.MOV.U32 R11, RZ, RZ, R25.reuse ;  /* 0x000000ffff0b7224 */ /* 0x100fe400078e0019 */
[----:B------:R-:W-:-:S08]  /*4900*/  IMAD.MOV.U32 R19, RZ, RZ, R25 ;  /* 0x000000ffff137224 */ /* 0x000fd000078e0019 */
[----:B------:R-:W-:-:S10]  /*4910*/  @!P0 DMUL R10, R10, 1.80143985094819840000e+16 ;  /* 0x435000000a0a8828 */ /* 0x000fd40000000000 */
[----:B------:R-:W-:Y:S02]  /*4920*/  @!P0 MOV R19, R11 ;  /* 0x0000000b00138202 */ /* 0x000fe40000000f00 */
[----:B------:R-:W-:-:S03]  /*4930*/  @!P0 MOV R24, R10 ;  /* 0x0000000a00188202 */ /* 0x000fc60000000f00 */
[----:B------:R-:W-:-:S05]  /*4940*/  VIADD R7, R19, 0xffffffff ;  /* 0xffffffff13077836 */ /* 0x000fca0000000000 */
[----:B------:R-:W-:Y:S01]  /*4950*/  ISETP.GT.U32.AND P1, PT, R7, 0x7feffffe, PT ;  /* 0x7feffffe0700780c */ /* 0x000fe20003f24070 */
[----:B------:R-:W-:Y:S02]  /*4960*/  IMAD.MOV.U32 R7, RZ, RZ, -0x3ff ;  /* 0xfffffc01ff077424 */ /* 0x000fe400078e00ff */
[----:B------:R-:W-:-:S10]  /*4970*/  @!P0 IMAD.MOV.U32 R7, RZ, RZ, -0x435 ;  /* 0xfffffbcbff078424 */ /* 0x000fd400078e00ff */
[----:B------:R-:W-:Y:S05]  /*4980*/  @P1 BRA `(.L_x_58) ;  /* 0x0000000000fc1947 */ /* 0x000fea0003800000 */
[----:B------:R-:W-:Y:S01]  /*4990*/  LOP3.LUT R10, R19, 0xfffff, RZ, 0xc0, !PT ;  /* 0x000fffff130a7812 */ /* 0x000fe200078ec0ff */
[----:B------:R-:W-:Y:S01]  /*49a0*/  IMAD.MOV.U32 R32, RZ, RZ, -0x748574fc ;  /* 0x8b7a8b04ff207424 */ /* 0x000fe200078e00ff */
[----:B------:R-:W-:Y:S01]  /*49b0*/  MOV R22, RZ ;  /* 0x000000ff00167202 */ /* 0x000fe20000000f00 */
[----:B------:R-:W-:Y:S01]  /*49c0*/  IMAD.MOV.U32 R33, RZ, RZ, 0x3ed0ee25 ;  /* 0x3ed0ee25ff217424 */ /* 0x000fe200078e00ff */
[----:B------:R-:W-:Y:S01]  /*49d0*/  LOP3.LUT R11, R10, 0x3ff00000, RZ, 0xfc, !PT ;  /* 0x3ff000000a0b7812 */ /* 0x000fe200078efcff */
[----:B------:R-:W-:Y:S01]  /*49e0*/  IMAD.MOV.U32 R10, RZ, RZ, R24 ;  /* 0x000000ffff0a7224 */ /* 0x000fe200078e0018 */
[----:B------:R-:W-:Y:S01]  /*49f0*/  UMOV UR6, 0x3ae80f1e ;  /* 0x3ae80f1e00067882 */ /* 0x000fe20000000000 */
[----:B------:R-:W-:Y:S01]  /*4a00*/  UMOV UR7, 0x3eb1380b ;  /* 0x3eb1380b00077882 */ /* 0x000fe20000000000 */
[----:B------:R-:W-:Y:S01]  /*4a10*/  ISETP.GE.U32.AND P0, PT, R11, 0x3ff6a09f, PT ;  /* 0x3ff6a09f0b00780c */ /* 0x000fe20003f06070 */
[----:B------:R-:W-:Y:S01]  /*4a20*/  UMOV UR8, 0x80000000 ;  /* 0x8000000000087882 */ /* 0x000fe20000000000 */
[----:B------:R-:W-:Y:S01]  /*4a30*/  LEA.HI R7, R19, R7, RZ, 0xc ;  /* 0x0000000713077211 */ /* 0x000fe200078f60ff */
[----:B------:R-:W-:Y:S01]  /*4a40*/  UMOV UR9, 0x43300000 ;  /* 0x4330000000097882 */ /* 0x000fe20000000000 */
[----:B------:R-:W-:-:S09]  /*4a50*/  MOV R37, 0x43300000 ;  /* 0x4330000000257802 */ /* 0x000fd20000000f00 */
        /* <DEDUP_REMOVED lines=50> */
.L_x_58:
[----:B------:R-:W-:Y:S01]  /*4d80*/  IMAD.MOV.U32 R20, RZ, RZ, 0x0 ;  /* 0x00000000ff147424 */ /* 0x000fe200078e00ff */
[----:B------:R-:W-:Y:S01]  /*4d90*/  LOP3.LUT P0, RZ, R11, 0x7fffffff, RZ, 0xc0, !PT ;  /* 0x7fffffff0bff7812 */ /* 0x000fe2000780c0ff */
[----:B------:R-:W-:-:S06]  /*4da0*/  IMAD.MOV.U32 R21, RZ, RZ, 0x7ff00000 ;  /* 0x7ff00000ff157424 */ /* 0x000fcc00078e00ff */
[----:B------:R-:W-:-:S10]  /*4db0*/  DFMA R20, R10, R20, +INF ;  /* 0x7ff000000a14742b */ /* 0x000fd40000000014 */
[----:B------:R-:W-:Y:S02]  /*4dc0*/  FSEL R20, R20, RZ, P0 ;  /* 0x000000ff14147208 */ /* 0x000fe40000000000 */
[----:B------:R-:W-:-:S07]  /*4dd0*/  FSEL R21, R21, -QNAN , P0 ;  /* 0xfff0000015157808 */ /* 0x000fce0000000000 */
.L_x_55:
[----:B------:R-:W-:Y:S05]  /*4de0*/  BSYNC.RECONVERGENT B3 ;  /* 0x0000000000037941 */ /* 0x000fea0003800200 */
.L_x_54:
[----:B------:R-:W-:-:S08]  /*4df0*/  DADD R16, -R20, R16 ;  /* 0x0000000014107229 */ /* 0x000fd00000000110 */
[----:B------:R-:W-:-:S11]  /*4e00*/  DADD R8, R8, R16 ;  /* 0x0000000008087229 */ /* 0x000fd60000000010 */
.L_x_48:
[----:B------:R-:W-:Y:S05]  /*4e10*/  BSYNC.RECONVERGENT B2 ;  /* 0x0000000000027941 */ /* 0x000fea0003800200 */
.L_x_47:
[----:B------:R-:W-:Y:S01]  /*4e20*/  VIADD R18, R18, 0x1 ;  /* 0x0000000112127836 */ /* 0x000fe20000000000 */
[----:B------:R-:W-:-:S04]  /*4e30*/  MOV R11, UR4 ;  /* 0x00000004000b7c02 */ /* 0x000fc80008000f00 */
[----:B------:R-:W-:-:S13]  /*4e40*/  ISETP.NE.AND P0, PT, R18, R11, PT ;  /* 0x0000000b1200720c */ /* 0x000fda0003f05270 */
[----:B------:R-:W-:Y:S05]  /*4e50*/  @P0 BRA `(.L_x_59) ;  /* 0xffffffec00140947 */ /* 0x000fea000383ffff */
.L_x_38:
[----:B------:R-:W-:Y:S05]  /*4e60*/  BSYNC.RECONVERGENT B0 ;  /* 0x0000000000007941 */ /* 0x000fea0003800200 */
.L_x_37:
[----:B------:R-:W-:Y:S01]  /*4e70*/  IMAD.MOV.U32 R16, RZ, RZ, 0x652b82fe ;  /* 0x652b82feff107424 */ /* 0x000fe200078e00ff */
[----:B------:R-:W-:Y:S01]  /*4e80*/  UMOV UR6, 0xfefa39ef ;  /* 0xfefa39ef00067882 */ /* 0x000fe20000000000 */
[----:B------:R-:W-:Y:S01]  /*4e90*/  IMAD.MOV.U32 R17, RZ, RZ, 0x3ff71547 ;  /* 0x3ff71547ff117424 */ /* 0x000fe200078e00ff */
[----:B------:R-:W-:Y:S01]  /*4ea0*/  UMOV UR7, 0x3fe62e42 ;  /* 0x3fe62e4200077882 */ /* 0x000fe20000000000 */
[----:B------:R-:W-:Y:S01]  /*4eb0*/  DADD R24, -RZ, -R8 ;  /* 0x00000000ff187229 */ /* 0x000fe20000000908 */
[----:B------:R-:W-:Y:S03]  /*4ec0*/  BSSY.RECONVERGENT B0, `(.L_x_60) ;  /* 0x0000038000007945 */ /* 0x000fe60003800200 */
[----:B------:R-:W-:-:S06]  /*4ed0*/  DFMA R16, R8, -R16, 6.75539944105574400000e+15 ;  /* 0x433800000810742b */ /* 0x000fcc0000000810 */
[----:B------:R-:W-:Y:S02]  /*4ee0*/  FSETP.GEU.AND P0, PT, |R25|, 4.1917929649353027344, PT ;  /* 0x4086232b1900780b */ /* 0x000fe40003f0e200 */
[----:B------:R-:W-:-:S08]  /*4ef0*/  DADD R18, R16, -6.75539944105574400000e+15 ;  /* 0xc338000010127429 */ /* 0x000fd00000000000 */
[----:B------:R-:W-:Y:S01]  /*4f00*/  DFMA R20, R18, -UR6, -R8 ;  /* 0x8000000612147c2b */ /* 0x000fe20008000808 */
[----:B------:R-:W-:Y:S01]  /*4f10*/  UMOV UR6, 0x3b39803f ;  /* 0x3b39803f00067882 */ /* 0x000fe20000000000 */
[----:B------:R-:W-:-:S06]  /*4f20*/  UMOV UR7, 0x3c7abc9e ;  /* 0x3c7abc9e00077882 */ /* 0x000fcc0000000000 */
        /* <DEDUP_REMOVED lines=28> */
[----:B------:R0:W1:Y:S01]  /*50f0*/  LDS.64 R20, [R3+0x6d8] ;  /* 0x0006d80003147984 */ /* 0x0000620000000a00 */
[----:B------:R-:W-:-:S05]  /*5100*/  UMOV UR7, 0x3fe00000 ;  /* 0x3fe0000000077882 */ /* 0x000fca0000000000 */
[----:B------:R-:W-:-:S08]  /*5110*/  DFMA R22, R18, R22, UR6 ;  /* 0x0000000612167e2b */ /* 0x000fd00008000016 */
[----:B------:R-:W-:-:S08]  /*5120*/  DFMA R22, R18, R22, 1 ;  /* 0x3ff000001216742b */ /* 0x000fd00000000016 */
[----:B------:R-:W-:-:S10]  /*5130*/  DFMA R22, R18, R22, 1 ;  /* 0x3ff000001216742b */ /* 0x000fd40000000016 */
[----:B------:R-:W-:Y:S02]  /*5140*/  IMAD R19, R16, 0x100000, R23 ;  /* 0x0010000010137824 */ /* 0x000fe400078e0217 */
[----:B------:R-:W-:Y:S01]  /*5150*/  IMAD.MOV.U32 R18, RZ, RZ, R22 ;  /* 0x000000ffff127224 */ /* 0x000fe200078e0016 */
[----:B0-----:R-:W-:Y:S06]  /*5160*/  @!P0 BRA `(.L_x_61) ;  /* 0x0000000000348947 */ /* 0x001fec0003800000 */
[----:B------:R-:W-:Y:S01]  /*5170*/  FSETP.GEU.AND P1, PT, |R25|, 4.2275390625, PT ;  /* 0x408748001900780b */ /* 0x000fe20003f2e200 */
[C---:B------:R-:W-:Y:S02]  /*5180*/  DADD R18, -R8.reuse, +INF ;  /* 0x7ff0000008127429 */ /* 0x040fe40000000100 */
[----:B------:R-:W-:-:S08]  /*5190*/  DSETP.GT.AND P0, PT, R8, RZ, PT ;  /* 0x000000ff0800722a */ /* 0x000fd00003f04000 */
[----:B------:R-:W-:Y:S02]  /*51a0*/  FSEL R18, R18, RZ, !P0 ;  /* 0x000000ff12127208 */ /* 0x000fe40004000000 */
[----:B------:R-:W-:Y:S02]  /*51b0*/  @!P1 LEA.HI R7, R16, R16, RZ, 0x1 ;  /* 0x0000001010079211 */ /* 0x000fe400078f08ff */
[----:B------:R-:W-:Y:S02]  /*51c0*/  FSEL R19, R19, RZ, !P0 ;  /* 0x000000ff13137208 */ /* 0x000fe40004000000 */
[----:B------:R-:W-:-:S04]  /*51d0*/  @!P1 SHF.R.S32.HI R7, RZ, 0x1, R7 ;  /* 0x00000001ff079819 */ /* 0x000fc80000011407 */
[----:B------:R-:W-:Y:S01]  /*51e0*/  @!P1 LEA R17, R7, R23, 0x14 ;  /* 0x0000001707119211 */ /* 0x000fe200078ea0ff */
[----:B------:R-:W-:-:S05]  /*51f0*/  @!P1 IMAD.IADD R16, R16, 0x1, -R7 ;  /* 0x0000000110109824 */ /* 0x000fca00078e0a07 */
[----:B------:R-:W-:Y:S01]  /*5200*/  @!P1 LEA R23, R16, 0x3ff00000, 0x14 ;  /* 0x3ff0000010179811 */ /* 0x000fe200078ea0ff */
[----:B------:R-:W-:Y:S02]  /*5210*/  @!P1 IMAD.MOV.U32 R16, RZ, RZ, R22 ;  /* 0x000000ffff109224 */ /* 0x000fe400078e0016 */
[----:B------:R-:W-:-:S06]  /*5220*/  @!P1 IMAD.MOV.U32 R22, RZ, RZ, RZ ;  /* 0x000000ffff169224 */ /* 0x000fcc00078e00ff */
[----:B------:R-:W-:-:S11]  /*5230*/  @!P1 DMUL R18, R16, R22 ;  /* 0x0000001610129228 */ /* 0x000fd60000000000 */
.L_x_61:
[----:B------:R-:W-:Y:S05]  /*5240*/  BSYNC.RECONVERGENT B0 ;  /* 0x0000000000007941 */ /* 0x000fea0003800200 */
.L_x_60:
[----:B-1----:R-:W-:Y:S01]  /*5250*/  DADD R20, R20, -R18 ;  /* 0x0000000014147229 */ /* 0x002fe20000000812 */
[----:B------:R-:W-:Y:S01]  /*5260*/  IMAD.MOV.U32 R10, RZ, RZ, 0x1 ;  /* 0x00000001ff0a7424 */ /* 0x000fe200078e00ff */
[----:B------:R0:W-:Y:S01]  /*5270*/  STS.64 [R3+0x6b0], R8 ;  /* 0x0006b00803007388 */ /* 0x0001e20000000a00 */
[----:B------:R-:W-:-:S03]  /*5280*/  MOV R18, 0x1 ;  /* 0x0000000100127802 */ /* 0x000fc60000000f00 */
[----:B------:R0:W-:Y:S04]  /*5290*/  STS [R3+0x6d0], R10 ;  /* 0x0006d00a03007388 */ /* 0x0001e80000000800 */
[----:B------:R0:W-:Y:S02]  /*52a0*/  STS.64 [R3+0x6d8], R20 ;  /* 0x0006d81403007388 */ /* 0x0001e40000000a00 */
.L_x_35:
[----:B------:R-:W-:Y:S05]  /*52b0*/  BSYNC.RECONVERGENT B1 ;  /* 0x0000000000017941 */ /* 0x000fea0003800200 */
.L_x_28:
[----:B------:R-:W-:Y:S01]  /*52c0*/  IMAD R7, R11, R11, R11 ;  /* 0x0000000b0b077224 */ /* 0x000fe200078e020b */
[----:B------:R-:W-:Y:S04]  /*52d0*/  BSSY.RECONVERGENT B1, `(.L_x_62) ;  /* 0x0000425000017945 */ /* 0x000fe80003800200 */
[----:B------:R-:W-:-:S13]  /*52e0*/  ISETP.GE.AND P0, PT, R7, 0x2, PT ;  /* 0x000000020700780c */ /* 0x000fda0003f06270 */
[----:B------:R-:W-:Y:S05]  /*52f0*/  @!P0 BRA `(.L_x_63) ;  /* 0x0000004000888947 */ /* 0x000fea0003800000 */
[----:B0-----:R-:W-:Y:S01]  /*5300*/  IMAD.MOV.U32 R8, RZ, RZ, 0x652b82fe ;  /* 0x652b82feff087424 */ /* 0x001fe200078e00ff */
[----:B------:R-:W-:Y:S01]  /*5310*/  UMOV UR6, 0xfefa39ef ;  /* 0xfefa39ef00067882 */ /* 0x000fe20000000000 */
[----:B------:R-:W-:Y:S01]  /*5320*/  IMAD.MOV.U32 R9, RZ, RZ, 0x3ff71547 ;  /* 0x3ff71547ff097424 */ /* 0x000fe200078e00ff */
[----:B------:R-:W-:Y:S01]  /*5330*/  UMOV UR7, 0x3fe62e42 ;  /* 0x3fe62e4200077882 */ /* 0x000fe20000000000 */
[----:B------:R-:W-:Y:S01]  /*5340*/  SHF.R.U32.HI R18, RZ, 0x1, R7 ;  /* 0x00000001ff127819 */ /* 0x000fe20000011607 */
[C---:B------:R-:W-:Y:S01]  /*5350*/  VIADD R10, R11.reuse, 0x1 ;  /* 0x000000010b0a7836 */ /* 0x040fe20000000000 */
[----:B------:R-:W-:Y:S01]  /*5360*/  BSSY.RELIABLE B0, `(.L_x_64) ;  /* 0x000041a000007945 */ /* 0x000fe20003800100 */
[----:B------:R-:W-:Y:S01]  /*5370*/  LOP3.LUT R7, R11, 0xf, RZ, 0xc0, !PT ;  /* 0x0000000f0b077812 */ /* 0x000fe200078ec0ff */
[----:B------:R-:W-:Y:S01]  /*5380*/  DFMA R8, R14, -R8, 6.75539944105574400000e+15 ;  /* 0x433800000e08742b */ /* 0x000fe20000000808 */
[----:B------:R-:W-:Y:S01]  /*5390*/  VIMNMX.U32 R18, PT, PT, R18, 0x78, PT ;  /* 0x0000007812127848 */ /* 0x000fe20003fe0000 */
[----:B------:R-:W-:Y:S01]  /*53a0*/  IMAD.IADD R10, R10, 0x1, R11 ;  /* 0x000000010a0a7824 */ /* 0x000fe200078e020b */
[----:B------:R-:W-:Y:S01]  /*53b0*/  ISETP.GE.AND P0, PT, R30, 0x1, PT ;  /* 0x000000011e00780c */ /* 0x000fe20003f06270 */
[----:B------:R-:W-:Y:S01]  /*53c0*/  IMAD.MOV.U32 R34, RZ, RZ, 0x1 ;  /* 0x00000001ff227424 */ /* 0x000fe200078e00ff */
[----:B------:R-:W-:-:S03]  /*53d0*/  IADD3 R35, PT, PT, R18, 0x1, RZ ;  /* 0x0000000112237810 */ /* 0x000fc60007ffe0ff */
        /* <DEDUP_REMOVED lines=35> */
[----:B------:R-:W-:Y:S01]  /*5610*/  DFMA R16, R16, R8, 1 ;  /* 0x3ff000001010742b */ /* 0x000fe20000000008 */
[C---:B------:R-:W-:Y:S02]  /*5620*/  LOP3.LUT R8, R11.reuse, 0x7, RZ, 0xc0, !PT ;  /* 0x000000070b087812 */ /* 0x040fe400078ec0ff */
[C---:B------:R-:W-:Y:S02]  /*5630*/  LOP3.LUT R9, R11.reuse, 0x3, RZ, 0xc0, !PT ;  /* 0x000000030b097812 */ /* 0x040fe400078ec0ff */
[----:B------:R-:W-:-:S07]  /*5640*/  LOP3.LUT R11, R11, 0x7ffffff8, RZ, 0xc0, !PT ;  /* 0x7ffffff80b0b7812 */ /* 0x000fce00078ec0ff */
.L_x_131:
[----:B0-----:R-:W0:Y:S02]  /*5650*/  LDS.64 R18, [R3+0x6d0] ;  /* 0x0006d00003127984 */ /* 0x001e240000000a00 */
[----:B0-----:R-:W-:-:S13]  /*5660*/  ISETP.GT.AND P1, PT, R18, 0x3, PT ;  /* 0x000000031200780c */ /* 0x001fda0003f24270 */
[----:B------:R-:W-:Y:S05]  /*5670*/  @P1 BREAK.RELIABLE B0 ;  /* 0x0000000000001942 */ /* 0x000fea0003800100 */
[----:B-1----:R-:W-:Y:S05]  /*5680*/  @P1 BRA `(.L_x_63) ;  /* 0x0000003c00a41947 */ /* 0x002fea0003800000 */
[----:B------:R-:W-:-:S13]  /*5690*/  ISETP.GT.AND P1, PT, R19, 0x7cf, PT ;  /* 0x000007cf1300780c */ /* 0x000fda0003f24270 */
[----:B------:R-:W-:Y:S05]  /*56a0*/  @P1 BREAK.RELIABLE B0 ;  /* 0x0000000000001942 */ /* 0x000fea0003800100 */
[----:B------:R-:W-:Y:S05]  /*56b0*/  @P1 BRA `(.L_x_63) ;  /* 0x0000003c00981947 */ /* 0x000fea0003800000 */
[----:B------:R-:W0:Y:S01]  /*56c0*/  LDCU UR4, c[0x0][0x3a0] ;  /* 0x00007400ff0477ac */ /* 0x000e220008000800 */
[----:B------:R-:W1:Y:S01]  /*56d0*/  I2F.F64 R20, R10 ;  /* 0x0000000a00147312 */ /* 0x000e620000201c00 */
[----:B------:R-:W-:Y:S01]  /*56e0*/  BSSY.RECONVERGENT B2, `(.L_x_65) ;  /* 0x0000005000027945 */ /* 0x000fe20003800200 */
[----:B------:R-:W-:Y:S01]  /*56f0*/  MOV R42, 0x5730 ;  /* 0x00005730002a7802 */ /* 0x000fe20000000f00 */
[----:B-1----:R-:W-:Y:S01]  /*5700*/  DADD R28, -RZ, |R20| ;  /* 0x00000000ff1c7229 */ /* 0x002fe20000000514 */
[----:B0-----:R-:W-:-:S13]  /*5710*/  ISETP.NE.AND P1, PT, RZ, UR4, PT ;  /* 0x00000004ff007c0c */ /* 0x001fda000bf25270 */
[----:B------:R-:W-:Y:S05]  /*5720*/  CALL.REL.NOINC `($_Z27decode_columns_kernel_fixedPdS_S_diii$__internal_accurate_pow) ;  /* 0x000000a400447944 */ /* 0x000fea0003c00000 */
[----:B------:R-:W-:Y:S05]  /*5730*/  BSYNC.RECONVERGENT B2 ;  /* 0x0000000000027941 */ /* 0x000fea0003800200 */
.L_x_65:
[----:B------:R-:W-:Y:S01]  /*5740*/  IMAD.SHL.U32 R26, R34, 0x8, RZ ;  /* 0x00000008221a7824 */ /* 0x000fe200078e00ff */
[----:B------:R-:W-:Y:S01]  /*5750*/  FSEL R24, R24, RZ, P1 ;  /* 0x000000ff18187208 */ /* 0x000fe20000800000 */
[----:B------:R-:W-:Y:S01]  /*5760*/  BSSY.RECONVERGENT B2, `(.L_x_66) ;  /* 0x000001b000027945 */ /* 0x000fe20003800200 */
[----:B------:R-:W-:Y:S01]  /*5770*/  FSEL R25, R28, 1.875, P1 ;  /* 0x3ff000001c197808 */ /* 0x000fe20000800000 */
[----:B------:R-:W0:Y:S05]  /*5780*/  I2F.F64.U32 R22, R26 ;  /* 0x0000001a00167312 */ /* 0x000e2a0000201800 */
[----:B0-----:R-:W-:-:S08]  /*5790*/  DADD R22, -R22, R24 ;  /* 0x0000000016167229 */ /* 0x001fd00000000118 */
[----:B------:R-:W-:-:S06]  /*57a0*/  DSETP.GEU.AND P1, PT, R22, RZ, PT ;  /* 0x000000ff1600722a */ /* 0x000fcc0003f2e000 */
[----:B------:R-:W-:Y:S02]  /*57b0*/  FSEL R31, R23, RZ, P1 ;  /* 0x000000ff171f7208 */ /* 0x000fe40000800000 */
[----:B------:R-:W-:Y:S01]  /*57c0*/  FSEL R30, R22, RZ, P1 ;  /* 0x000000ff161e7208 */ /* 0x000fe20000800000 */
[----:B------:R-:W-:Y:S01]  /*57d0*/  IMAD.MOV.U32 R22, RZ, RZ, 0x0 ;  /* 0x00000000ff167424 */ /* 0x000fe200078e00ff */
[----:B------:R-:W0:Y:S01]  /*57e0*/  MUFU.RSQ64H R37, R31 ;  /* 0x0000001f00257308 */ /* 0x000e220000001c00 */
[----:B------:R-:W-:Y:S01]  /*57f0*/  VIADD R36, R31, 0xfcb00000 ;  /* 0xfcb000001f247836 */ /* 0x000fe20000000000 */
[----:B------:R-:W-:-:S04]  /*5800*/  MOV R23, 0x3fd80000 ;  /* 0x3fd8000000177802 */ /* 0x000fc80000000f00 */
[----:B------:R-:W-:Y:S01]  /*5810*/  ISETP.GE.U32.AND P1, PT, R36, 0x7ca00000, PT ;  /* 0x7ca000002400780c */ /* 0x000fe20003f26070 */
[----:B0-----:R-:W-:-:S08]  /*5820*/  DMUL R24, R36, R36 ;  /* 0x0000002424187228 */ /* 0x001fd00000000000 */
[----:B------:R-:W-:-:S08]  /*5830*/  DFMA R24, -R24, R30, 1 ;  /* 0x3ff000001818742b */ /* 0x000fd0000000011e */
[----:B------:R-:W-:Y:S02]  /*5840*/  DFMA R22, R24, R22, 0.5 ;  /* 0x3fe000001816742b */ /* 0x000fe40000000016 */
[----:B------:R-:W-:-:S08]  /*5850*/  DMUL R24, R36, R24 ;  /* 0x0000001824187228 */ /* 0x000fd00000000000 */
[----:B------:R-:W-:-:S08]  /*5860*/  DFMA R22, R22, R24, R36 ;  /* 0x000000181616722b */ /* 0x000fd00000000024 */
[----:B------:R-:W-:Y:S02]  /*5870*/  DMUL R24, R22, R30 ;  /* 0x0000001e16187228 */ /* 0x000fe40000000000 */
[----:B------:R-:W-:Y:S02]  /*5880*/  VIADD R29, R23, 0xfff00000 ;  /* 0xfff00000171d7836 */ /* 0x000fe40000000000 */
[----:B------:R-:W-:-:S04]  /*5890*/  IMAD.MOV.U32 R28, RZ, RZ, R22 ;  /* 0x000000ffff1c7224 */ /* 0x000fc800078e0016 */
[----:B------:R-:W-:-:S08]  /*58a0*/  DFMA R26, R24, -R24, R30 ;  /* 0x80000018181a722b */ /* 0x000fd0000000001e */
[----:B------:R-:W-:Y:S01]  /*58b0*/  DFMA R32, R26, R28, R24 ;  /* 0x0000001c1a20722b */ /* 0x000fe20000000018 */
[----:B------:R-:W-:Y:S10]  /*58c0*/  @!P1 BRA `(.L_x_67) ;  /* 0x0000000000109947 */ /* 0x000ff40003800000 */
[----:B------:R-:W-:-:S07]  /*58d0*/  MOV R32, 0x58f0 ;  /* 0x000058f000207802 */ /* 0x000fce0000000f00 */
[----:B------:R-:W-:Y:S05]  /*58e0*/  CALL.REL.NOINC `($__internal_1_$__cuda_sm20_dsqrt_rn_f64_mediumpath_v1) ;  /* 0x000000a000347944 */ /* 0x000fea0003c00000 */
[----:B------:R-:W-:Y:S01]  /*58f0*/  IMAD.MOV.U32 R32, RZ, RZ, R22 ;  /* 0x000000ffff207224 */ /* 0x000fe200078e0016 */
[----:B------:R-:W-:-:S07]  /*5900*/  MOV R33, R23 ;  /* 0x0000001700217202 */ /* 0x000fce0000000f00 */
.L_x_67:
[----:B------:R-:W-:Y:S05]  /*5910*/  BSYNC.RECONVERGENT B2 ;  /* 0x0000000000027941 */ /* 0x000fea0003800200 */
.L_x_66:
[----:B------:R-:W-:Y:S01]  /*5920*/  DADD R32, R20, -R32 ;  /* 0x0000000014207229 */ /* 0x000fe20000000820 */
[----:B------:R-:W-:Y:S01]  /*5930*/  BSSY.RECONVERGENT B4, `(.L_x_68) ;  /* 0x00003b9000047945 */ /* 0x000fe20003800200 */
[----:B------:R-:W0:Y:S06]  /*5940*/  LDC R21, c[0x0][0x3a0] ;  /* 0x0000e800ff157b82 */ /* 0x000e2c0000000800 */
[----:B------:R-:W-:-:S10]  /*5950*/  DMUL R32, R32, 0.5 ;  /* 0x3fe0000020207828 */ /* 0x000fd40000000000 */
[----:B------:R-:W0:Y:S02]  /*5960*/  F2I.F64.TRUNC R32, R32 ;  /* 0x0000002000207311 */ /* 0x000e24000030d100 */
[----:B0-----:R-:W-:-:S04]  /*5970*/  VIMNMX R36, PT, PT, R32, R21, PT ;  /* 0x0000001520247248 */ /* 0x001fc80003fe0100 */
[----:B------:R-:W-:-:S13]  /*5980*/  ISETP.GE.AND P1, PT, R36, 0x1, PT ;  /* 0x000000012400780c */ /* 0x000fda0003f26270 */
[----:B------:R-:W-:Y:S05]  /*5990*/  @!P1 BRA `(.L_x_69) ;  /* 0x0000003800c89947 */ /* 0x000fea0003800000 */
[----:B------:R-:W-:-:S13]  /*59a0*/  ISETP.GE.AND P1, PT, R21, 0x1, PT ;  /* 0x000000011500780c */ /* 0x000fda0003f26270 */
[----:B------:R-:W-:Y:S05]  /*59b0*/  @!P1 BRA `(.L_x_70) ;  /* 0x0000003800309947 */ /* 0x000fea0003800000 */
[----:B------:R-:W0:Y:S01]  /*59c0*/  LDS R18, [R3+0x6d0] ;  /* 0x0006d00003127984 */ /* 0x000e220000000800 */
[----:B------:R-:W-:Y:S01]  /*59d0*/  BSSY.RECONVERGENT B3, `(.L_x_71) ;  /* 0x0000389000037945 */ /* 0x000fe20003800200 */
[----:B0-----:R-:W-:-:S13]  /*59e0*/  ISETP.GT.AND P1, PT, R18, 0x3, PT ;  /* 0x000000031200780c */ /* 0x001fda0003f24270 */
[----:B------:R-:W-:Y:S05]  /*59f0*/  @P1 BRA `(.L_x_72) ;  /* 0x0000003800181947 */ /* 0x000fea0003800000 */
[----:B------:R-:W-:Y:S01]  /*5a00*/  IMAD.MOV.U32 R38, RZ, RZ, 0x1 ;  /* 0x00000001ff267424 */ /* 0x000fe200078e00ff */
[----:B------:R-:W-:Y:S01]  /*5a10*/  MOV R37, 0x1 ;  /* 0x0000000100257802 */ /* 0x000fe20000000f00 */
[----:B------:R-:W-:Y:S02]  /*5a20*/  IMAD.MOV.U32 R39, RZ, RZ, 0x1 ;  /* 0x00000001ff277424 */ /* 0x000fe400078e00ff */
[----:B------:R-:W-:-:S07]  /*5a30*/  IMAD.MOV.U32 R18, RZ, RZ, RZ ;  /* 0x000000ffff127224 */ /* 0x000fce00078e00ff */
.L_x_130:
[----:B------:R-:W-:Y:S01]  /*5a40*/  IMAD R19, R37, R37, R37 ;  /* 0x0000002525137224 */ /* 0x000fe200078e0225 */
[----:B------:R-:W-:Y:S04]  /*5a50*/  BSSY.RECONVERGENT B2, `(.L_x_73) ;  /* 0x0000376000027945 */ /* 0x000fe80003800200 */
[----:B------:R-:W-:-:S04]  /*5a60*/  SHF.R.U32.HI R19, RZ, 0x1, R19 ;  /* 0x00000001ff137819 */ /* 0x000fc80000011613 */
[----:B------:R-:W-:-:S13]  /*5a70*/  ISETP.GE.U32.AND P1, PT, R34, R19, PT ;  /* 0x000000132200720c */ /* 0x000fda0003f26070 */
[----:B01----:R-:W-:Y:S05]  /*5a80*/  @!P1 BRA `(.L_x_74) ;  /* 0x0000003400c89947 */ /* 0x003fea0003800000 */
[----:B------:R-:W0:Y:S01]  /*5a90*/  LDC R20, c[0x0][0x3a0] ;  /* 0x0000e800ff147b82 */ /* 0x000e220000000800 */
[----:B------:R-:W-:Y:S02]  /*5aa0*/  IMAD.MOV.U32 R22, RZ, RZ, RZ ;  /* 0x000000ffff167224 */ /* 0x000fe400078e00ff */
[----:B0-----:R-:W-:-:S05]  /*5ab0*/  VIADD R20, R20, 0xffffffff ;  /* 0xffffffff14147836 */ /* 0x001fca0000000000 */
[----:B------:R-:W-:-:S13]  /*5ac0*/  ISETP.GE.U32.AND P1, PT, R20, 0xf, PT ;  /* 0x0000000f1400780c */ /* 0x000fda0003f26070 */
[----:B------:R-:W-:Y:S05]  /*5ad0*/  @!P1 BRA `(.L_x_75) ;  /* 0x00000000002c9947 */ /* 0x000fea0003800000 */
[----:B------:R-:W0:Y:S01]  /*5ae0*/  LDCU UR6, c[0x0][0x3a0] ;  /* 0x00007400ff0677ac */ /* 0x000e220008000800 */
[----:B------:R-:W-:Y:S01]  /*5af0*/  UMOV UR4, URZ ;  /* 0x000000ff00047c82 */ /* 0x000fe20008000000 */
[----:B0-----:R-:W-:-:S12]  /*5b00*/  ULOP3.LUT UR6, UR6, 0x7ffffff0, URZ, 0xc0, !UPT ;  /* 0x7ffffff006067892 */ /* 0x001fd8000f8ec0ff */
.L_x_76:
[----:B------:R0:W-:Y:S04]  /*5b10*/  STS.U16 [R3+UR4+0x2aa], RZ ;  /* 0x0002aaff03007988 */ /* 0x0001e80008000404 */
[----:B------:R0:W-:Y:S04]  /*5b20*/  STS [R3+UR4+0x2ac], RZ ;  /* 0x0002acff03007988 */ /* 0x0001e80008000804 */
[----:B------:R0:W-:Y:S04]  /*5b30*/  STS.64 [R3+UR4+0x2b0], RZ ;  /* 0x0002b0ff03007988 */ /* 0x0001e80008000a04 */
[----:B------:R0:W-:Y:S01]  /*5b40*/  STS.U16 [R3+UR4+0x2b8], RZ ;  /* 0x0002b8ff03007988 */ /* 0x0001e20008000404 */
[----:B------:R-:W-:-:S04]  /*5b50*/  UIADD3 UR4, UPT, UPT, UR4, 0x10, URZ ;  /* 0x0000001004047890 */ /* 0x000fc8000fffe0ff */
[----:B------:R-:W-:-:S09]  /*5b60*/  UISETP.NE.AND UP0, UPT, UR4, UR6, UPT ;  /* 0x000000060400728c */ /* 0x000fd2000bf05270 */
[----:B0-----:R-:W-:Y:S05]  /*5b70*/  BRA.U UP0, `(.L_x_76) ;  /* 0xfffffffd00e47547 */ /* 0x001fea000b83ffff */
[----:B------:R-:W-:-:S07]  /*5b80*/  IMAD.U32 R22, RZ, RZ, UR6 ;  /* 0x00000006ff167e24 */ /* 0x000fce000f8e00ff */
.L_x_75:
[----:B------:R-:W-:Y:S01]  /*5b90*/  ISETP.NE.AND P1, PT, R7, RZ, PT ;  /* 0x000000ff0700720c */ /* 0x000fe20003f25270 */
[----:B------:R-:W-:-:S12]  /*5ba0*/  BSSY.RECONVERGENT B5, `(.L_x_77) ;  /* 0x0000024000057945 */ /* 0x000fd80003800200 */
[----:B------:R-:W-:Y:S05]  /*5bb0*/  @!P1 BRA `(.L_x_78) ;  /* 0x0000000000889947 */ /* 0x000fea0003800000 */
[----:B------:R-:W-:Y:S01]  /*5bc0*/  IADD3 R19, PT, PT, R7, -0x1, RZ ;  /* 0xffffffff07137810 */ /* 0x000fe20007ffe0ff */
[----:B------:R-:W-:Y:S01]  /*5bd0*/  BSSY.RECONVERGENT B6, `(.L_x_79) ;  /* 0x000000e000067945 */ /* 0x000fe20003800200 */
[----:B------:R-:W-:Y:S02]  /*5be0*/  ISETP.NE.AND P2, PT, R8, RZ, PT ;  /* 0x000000ff0800720c */ /* 0x000fe40003f45270 */
[----:B------:R-:W-:-:S13]  /*5bf0*/  ISETP.GE.U32.AND P1, PT, R19, 0x7, PT ;  /* 0x000000071300780c */ /* 0x000fda0003f26070 */
[----:B------:R-:W-:Y:S05]  /*5c00*/  @!P1 BRA `(.L_x_80) ;  /* 0x0000000000289947 */ /* 0x000fea0003800000 */
[----:B------:R-:W-:Y:S02]  /*5c10*/  IMAD.IADD R19, R3, 0x1, R22 ;  /* 0x0000000103137824 */ /* 0x000fe400078e0216 */
[----:B------:R-:W-:-:S03]  /*5c20*/  VIADD R22, R22, 0x8 ;  /* 0x0000000816167836 */ /* 0x000fc60000000000 */
[----:B------:R0:W-:Y:S04]  /*5c30*/  STS.U8 [R19+0x2aa], RZ ;  /* 0x0002aaff13007388 */ /* 0x0001e80000000000 */
[----:B------:R0:W-:Y:S04]  /*5c40*/  STS.U8 [R19+0x2ab], RZ ;  /* 0x0002abff13007388 */ /* 0x0001e80000000000 */
[----:B------:R0:W-:Y:S04]  /*5c50*/  STS.U8 [R19+0x2ac], RZ ;  /* 0x0002acff13007388 */ /* 0x0001e80000000000 */
[----:B------:R0:W-:Y:S04]  /*5c60*/  STS.U8 [R19+0x2ad], RZ ;  /* 0x0002adff13007388 */ /* 0x0001e80000000000 */
[----:B------:R0:W-:Y:S04]  /*5c70*/  STS.U8 [R19+0x2ae], RZ ;  /* 0x0002aeff13007388 */ /* 0x0001e80000000000 */
[----:B------:R0:W-:Y:S04]  /*5c80*/  STS.U8 [R19+0x2af], RZ ;  /* 0x0002afff13007388 */ /* 0x0001e80000000000 */
[----:B------:R0:W-:Y:S04]  /*5c90*/  STS.U8 [R19+0x2b0], RZ ;  /* 0x0002b0ff13007388 */ /* 0x0001e80000000000 */
[----:B------:R0:W-:Y:S02]  /*5ca0*/  STS.U8 [R19+0x2b1], RZ ;  /* 0x0002b1ff13007388 */ /* 0x0001e40000000000 */
.L_x_80:
[----:B------:R-:W-:Y:S05]  /*5cb0*/  BSYNC.RECONVERGENT B6 ;  /* 0x0000000000067941 */ /* 0x000fea0003800200 */
.L_x_79:
[----:B------:R-:W-:Y:S05]  /*5cc0*/  @!P2 BRA `(.L_x_78) ;  /* 0x000000000044a947 */ /* 0x000fea0003800000 */
[----:B0-----:R-:W-:Y:S01]  /*5cd0*/  VIADD R19, R8, 0xffffffff ;  /* 0xffffffff08137836 */ /* 0x001fe20000000000 */
[----:B------:R-:W-:-:S04]  /*5ce0*/  ISETP.NE.AND P2, PT, R9, RZ, PT ;  /* 0x000000ff0900720c */ /* 0x000fc80003f45270 */
[----:B------:R-:W-:-:S13]  /*5cf0*/  ISETP.GE.U32.AND P1, PT, R19, 0x3, PT ;  /* 0x000000031300780c */ /* 0x000fda0003f26070 */
[----:B------:R-:W-:Y:S01]  /*5d00*/  @P1 IADD3 R19, PT, PT, R3, R22, RZ ;  /* 0x0000001603131210 */ /* 0x000fe20007ffe0ff */
[----:B------:R-:W-:-:S04]  /*5d10*/  @P1 VIADD R22, R22, 0x4 ;  /* 0x0000000416161836 */ /* 0x000fc80000000000 */
[----:B------:R1:W-:Y:S04]  /*5d20*/  @P1 STS.U8 [R19+0x2aa], RZ ;  /* 0x0002aaff13001388 */ /* 0x0003e80000000000 */
[----:B------:R1:W-:Y:S04]  /*5d30*/  @P1 STS.U8 [R19+0x2ab], RZ ;  /* 0x0002abff13001388 */ /* 0x0003e80000000000 */
[----:B------:R1:W-:Y:S04]  /*5d40*/  @P1 STS.U8 [R19+0x2ac], RZ ;  /* 0x0002acff13001388 */ /* 0x0003e80000000000 */
[----:B------:R1:W-:Y:S01]  /*5d50*/  @P1 STS.U8 [R19+0x2ad], RZ ;  /* 0x0002adff13001388 */ /* 0x0003e20000000000 */
[----:B------:R-:W-:Y:S05]  /*5d60*/  @!P2 BRA `(.L_x_78) ;  /* 0x00000000001ca947 */ /* 0x000fea0003800000 */
[----:B------:R-:W-:Y:S01]  /*5d70*/  IMAD.IADD R22, R3, 0x1, R22 ;  /* 0x0000000103167824 */ /* 0x000fe200078e0216 */
[----:B------:R-:W-:-:S04]  /*5d80*/  ISETP.NE.AND P1, PT, R9, 0x1, PT ;  /* 0x000000010900780c */ /* 0x000fc80003f25270 */
[----:B------:R2:W-:Y:S09]  /*5d90*/  STS.U8 [R22+0x2aa], RZ ;  /* 0x0002aaff16007388 */ /* 0x0005f20000000000 */
[----:B--2---:R-:W-:Y:S05]  /*5da0*/  @!P1 BRA `(.L_x_78) ;  /* 0x00000000000c9947 */ /* 0x004fea0003800000 */
[----:B------:R-:W-:Y:S01]  /*5db0*/  ISETP.NE.AND P1, PT, R9, 0x2, PT ;  /* 0x000000020900780c */ /* 0x000fe20003f25270 */
[----:B------:R2:W-:-:S12]  /*5dc0*/  STS.U8 [R22+0x2ab], RZ ;  /* 0x0002abff16007388 */ /* 0x0005d80000000000 */
[----:B------:R2:W-:Y:S02]  /*5dd0*/  @P1 STS.U8 [R22+0x2ac], RZ ;  /* 0x0002acff16001388 */ /* 0x0005e40000000000 */
.L_x_78:
[----:B------:R-:W-:Y:S05]  /*5de0*/  BSYNC.RECONVERGENT B5 ;  /* 0x0000000000057941 */ /* 0x000fea0003800200 */
.L_x_77:
[----:B------:R-:W-:Y:S01]  /*5df0*/  ISETP.GE.U32.AND P1, PT, R18, 0xf, PT ;  /* 0x0000000f1200780c */ /* 0x000fe20003f26070 */
[----:B------:R-:W-:Y:S01]  /*5e00*/  BSSY.RECONVERGENT B5, `(.L_x_81) ;  /* 0x0000012000057945 */ /* 0x000fe20003800200 */
[----:B------:R-:W-:Y:S01]  /*5e10*/  LOP3.LUT P2, RZ, R37, 0xf, RZ, 0xc0, !PT ;  /* 0x0000000f25ff7812 */ /* 0x000fe2000784c0ff */
[----:B--2---:R-:W-:-:S10]  /*5e20*/  IMAD.MOV.U32 R22, RZ, RZ, RZ ;  /* 0x000000ffff167224 */ /* 0x004fd400078e00ff */
[----:B------:R-:W-:Y:S05]  /*5e30*/  @!P1 BRA `(.L_x_82) ;  /* 0x0000000000389947 */ /* 0x000fea0003800000 */
[----:B------:R-:W-:Y:S01]  /*5e40*/  HFMA2 R24, -RZ, RZ, 0, 1.5318393707275390625e-05 ;  /* 0x00000101ff187431 */ /* 0x000fe200000001ff */
[----:B------:R-:W-:Y:S01]  /*5e50*/  LOP3.LUT R22, R37, 0xfffffff0, RZ, 0xc0, !PT ;  /* 0xfffffff025167812 */ /* 0x000fe200078ec0ff */
[----:B------:R-:W-:Y:S01]  /*5e60*/  IMAD.MOV.U32 R21, RZ, RZ, RZ ;  /* 0x000000ffff157224 */ /* 0x000fe200078e00ff */
[----:B01----:R-:W-:Y:S01]  /*5e70*/  MOV R19, 0x1010101 ;  /* 0x0101010100137802 */ /* 0x003fe20000000f00 */
[----:B------:R-:W-:Y:S02]  /*5e80*/  IMAD.MOV.U32 R26, RZ, RZ, 0x1010101 ;  /* 0x01010101ff1a7424 */ /* 0x000fe400078e00ff */
[----:B------:R-:W-:-:S07]  /*5e90*/  IMAD.MOV.U32 R18, RZ, RZ, 0x1010101 ;  /* 0x01010101ff127424 */ /* 0x000fce00078e00ff */
.L_x_83:
[----:B--2---:R-:W-:Y:S02]  /*5ea0*/  IMAD.IADD R23, R3, 0x1, R21 ;  /* 0x0000000103177824 */ /* 0x004fe400078e0215 */
[----:B------:R-:W-:-:S03]  /*5eb0*/  VIADD R21, R21, 0x10 ;  /* 0x0000001015157836 */ /* 0x000fc60000000000 */
[----:B------:R2:W-:Y:S02]  /*5ec0*/  STS.U16 [R23+0x2aa], R24 ;  /* 0x0002aa1817007388 */ /* 0x0005e40000000400 */
[----:B------:R-:W-:Y:S02]  /*5ed0*/  ISETP.NE.AND P1, PT, R21, R22, PT ;  /* 0x000000161500720c */ /* 0x000fe40003f25270 */
[----:B------:R2:W-:Y:S04]  /*5ee0*/  STS [R23+0x2ac], R26 ;  /* 0x0002ac1a17007388 */ /* 0x0005e80000000800 */
[----:B------:R2:W-:Y:S04]  /*5ef0*/  STS.64 [R23+0x2b0], R18 ;  /* 0x0002b01217007388 */ /* 0x0005e80000000a00 */
[----:B------:R2:W-:Y:S03]  /*5f00*/  STS.U16 [R23+0x2b8], R24 ;  /* 0x0002b81817007388 */ /* 0x0005e60000000400 */
[----:B------:R-:W-:Y:S05]  /*5f10*/  @P1 BRA `(.L_x_83) ;  /* 0xfffffffc00e01947 */ /* 0x000fea000383ffff */
.L_x_82:
[----:B------:R-:W-:Y:S05]  /*5f20*/  BSYNC.RECONVERGENT B5 ;  /* 0x0000000000057941 */ /* 0x000fea0003800200 */
.L_x_81:
[----:B------:R-:W-:Y:S04]  /*5f30*/  BSSY.RECONVERGENT B5, `(.L_x_84) ;  /* 0x000002b000057945 */ /* 0x000fe80003800200 */
[----:B------:R-:W-:Y:S05]  /*5f40*/  @!P2 BRA `(.L_x_85) ;  /* 0x0000000000a4a947 */ /* 0x000fea0003800000 */
[----:B012---:R-:W-:Y:S01]  /*5f50*/  LOP3.LUT R19, R39, 0xf, RZ, 0xc0, !PT ;  /* 0x0000000f27137812 */ /* 0x007fe200078ec0ff */
[----:B------:R-:W-:Y:S03]  /*5f60*/  BSSY.RECONVERGENT B6, `(.L_x_86) ;  /* 0x0000010000067945 */ /* 0x000fe60003800200 */
[C---:B------:R-:W-:Y:S01]  /*5f70*/  LOP3.LUT P2, RZ, R19.reuse, 0x7, RZ, 0xc0, !PT ;  /* 0x0000000713ff7812 */ /* 0x040fe2000784c0ff */
[----:B------:R-:W-:-:S05]  /*5f80*/  VIADD R18, R19, 0xffffffff ;  /* 0xffffffff13127836 */ /* 0x000fca0000000000 */
[----:B------:R-:W-:-:S13]  /*5f90*/  ISETP.GE.U32.AND P1, PT, R18, 0x7, PT ;  /* 0x000000071200780c */ /* 0x000fda0003f26070 */
[----:B------:R-:W-:Y:S05]  /*5fa0*/  @!P1 BRA `(.L_x_87) ;  /* 0x00000000002c9947 */ /* 0x000fea0003800000 */
[----:B------:R-:W-:Y:S02]  /*5fb0*/  HFMA2 R19, -RZ, RZ, 0, 5.9604644775390625e-08 ;  /* 0x00000001ff137431 */ /* 0x000fe400000001ff */
[----:B------:R-:W-:Y:S02]  /*5fc0*/  IMAD.IADD R18, R3, 0x1, R22 ;  /* 0x0000000103127824 */ /* 0x000fe400078e0216 */
[----:B------:R-:W-:-:S03]  /*5fd0*/  VIADD R22, R22, 0x8 ;  /* 0x0000000816167836 */ /* 0x000fc60000000000 */
[----:B------:R0:W-:Y:S04]  /*5fe0*/  STS.U8 [R18+0x2aa], R19 ;  /* 0x0002aa1312007388 */ /* 0x0001e80000000000 */
[----:B------:R0:W-:Y:S04]  /*5ff0*/  STS.U8 [R18+0x2ab], R19 ;  /* 0x0002ab1312007388 */ /* 0x0001e80000000000 */
[----:B------:R0:W-:Y:S04]  /*6000*/  STS.U8 [R18+0x2ac], R19 ;  /* 0x0002ac1312007388 */ /* 0x0001e80000000000 */
[----:B------:R0:W-:Y:S04]  /*6010*/  STS.U8 [R18+0x2ad], R19 ;  /* 0x0002ad1312007388 */ /* 0x0001e80000000000 */
[----:B------:R0:W-:Y:S04]  /*6020*/  STS.U8 [R18+0x2ae], R19 ;  /* 0x0002ae1312007388 */ /* 0x0001e80000000000 */
[----:B------:R0:W-:Y:S04]  /*6030*/  STS.U8 [R18+0x2af], R19 ;  /* 0x0002af1312007388 */ /* 0x0001e80000000000 */
[----:B------:R0:W-:Y:S04]  /*6040*/  STS.U8 [R18+0x2b0], R19 ;  /* 0x0002b01312007388 */ /* 0x0001e80000000000 */
[----:B------:R0:W-:Y:S02]  /*6050*/  STS.U8 [R18+0x2b1], R19 ;  /* 0x0002b11312007388 */ /* 0x0001e40000000000 */
.L_x_87:
[----:B------:R-:W-:Y:S05]  /*6060*/  BSYNC.RECONVERGENT B6 ;  /* 0x0000000000067941 */ /* 0x000fea0003800200 */
.L_x_86:
[----:B------:R-:W-:Y:S05]  /*6070*/  @!P2 BRA `(.L_x_85) ;  /* 0x000000000058a947 */ /* 0x000fea0003800000 */
[----:B0-----:R-:W-:Y:S02]  /*6080*/  LOP3.LUT R18, R38, 0xffff, RZ, 0xc0, !PT ;  /* 0x0000ffff26127812 */ /* 0x001fe400078ec0ff */
[----:B------:R-:W-:Y:S02]  /*6090*/  MOV R21, 0x1 ;  /* 0x0000000100157802 */ /* 0x000fe40000000f00 */
[C---:B------:R-:W-:Y:S02]  /*60a0*/  LOP3.LUT R19, R18.reuse, 0x7, RZ, 0xc0, !PT ;  /* 0x0000000712137812 */ /* 0x040fe400078ec0ff */
[----:B------:R-:W-:-:S03]  /*60b0*/  LOP3.LUT R18, R18, 0x3, RZ, 0xc0, !PT ;  /* 0x0000000312127812 */ /* 0x000fc600078ec0ff */
[----:B------:R-:W-:Y:S01]  /*60c0*/  VIADD R19, R19, 0xffffffff ;  /* 0xffffffff13137836 */ /* 0x000fe20000000000 */
[----:B------:R-:W-:-:S04]  /*60d0*/  ISETP.NE.AND P2, PT, R18, RZ, PT ;  /* 0x000000ff1200720c */ /* 0x000fc80003f45270 */
[----:B------:R-:W-:-:S13]  /*60e0*/  ISETP.GE.U32.AND P1, PT, R19, 0x3, PT ;  /* 0x000000031300780c */ /* 0x000fda0003f26070 */
[----:B------:R-:W-:Y:S02]  /*60f0*/  @P1 IMAD.IADD R19, R3, 0x1, R22 ;  /* 0x0000000103131824 */ /* 0x000fe400078e0216 */
[----:B------:R-:W-:-:S03]  /*6100*/  @P1 VIADD R22, R22, 0x4 ;  /* 0x0000000416161836 */ /* 0x000fc60000000000 */
[----:B------:R3:W-:Y:S04]  /*6110*/  @P1 STS.U8 [R19+0x2aa], R21 ;  /* 0x0002aa1513001388 */ /* 0x0007e80000000000 */
[----:B------:R3:W-:Y:S04]  /*6120*/  @P1 STS.U8 [R19+0x2ab], R21 ;  /* 0x0002ab1513001388 */ /* 0x0007e80000000000 */
[----:B------:R3:W-:Y:S04]  /*6130*/  @P1 STS.U8 [R19+0x2ac], R21 ;  /* 0x0002ac1513001388 */ /* 0x0007e80000000000 */
[----:B------:R3:W-:Y:S01]  /*6140*/  @P1 STS.U8 [R19+0x2ad], R21 ;  /* 0x0002ad1513001388 */ /* 0x0007e20000000000 */
[----:B------:R-:W-:Y:S05]  /*6150*/  @!P2 BRA `(.L_x_85) ;  /* 0x000000000020a947 */ /* 0x000fea0003800000 */
[----:B---3--:R-:W-:Y:S01]  /*6160*/  IMAD.MOV.U32 R19, RZ, RZ, 0x1 ;  /* 0x00000001ff137424 */ /* 0x008fe200078e00ff */
[----:B------:R-:W-:Y:S02]  /*6170*/  IADD3 R22, PT, PT, R3, R22, RZ ;  /* 0x0000001603167210 */ /* 0x000fe40007ffe0ff */
[----:B------:R-:W-:-:S03]  /*6180*/  ISETP.NE.AND P1, PT, R18, 0x1, PT ;  /* 0x000000011200780c */ /* 0x000fc60003f25270 */
[----:B------:R4:W-:Y:S10]  /*6190*/  STS.U8 [R22+0x2aa], R19 ;  /* 0x0002aa1316007388 */ /* 0x0009f40000000000 */
[----:B----4-:R-:W-:Y:S05]  /*61a0*/  @!P1 BRA `(.L_x_85) ;  /* 0x00000000000c9947 */ /* 0x010fea0003800000 */
[----:B------:R-:W-:Y:S01]  /*61b0*/  ISETP.NE.AND P1, PT, R18, 0x2, PT ;  /* 0x000000021200780c */ /* 0x000fe20003f25270 */
[----:B------:R4:W-:-:S12]  /*61c0*/  STS.U8 [R22+0x2ab], R19 ;  /* 0x0002ab1316007388 */ /* 0x0009d80000000000 */
[----:B------:R4:W-:Y:S02]  /*61d0*/  @P1 STS.U8 [R22+0x2ac], R19 ;  /* 0x0002ac1316001388 */ /* 0x0009e40000000000 */
.L_x_85:
[----:B------:R-:W-:Y:S05]  /*61e0*/  BSYNC.RECONVERGENT B5 ;  /* 0x0000000000057941 */ /* 0x000fea0003800200 */
.L_x_84:
[----:B------:R-:W-:Y:S01]  /*61f0*/  ISETP.GE.U32.AND P1, PT, R20, 0x7, PT ;  /* 0x000000071400780c */ /* 0x000fe20003f26070 */
[----:B0-2---:R-:W-:-:S12]  /*6200*/  IMAD.MOV.U32 R18, RZ, RZ, RZ ;  /* 0x000000ffff127224 */ /* 0x005fd800078e00ff */
[----:B------:R-:W-:Y:S05]  /*6210*/  @!P1 BRA `(.L_x_88) ;  /* 0x0000000000e49947 */ /* 0x000fea0003800000 */
[----:B------:R-:W-:Y:S01]  /*6220*/  BSSY.RECONVERGENT B5, `(.L_x_89) ;  /* 0x0000037000057945 */ /* 0x000fe20003800200 */
[----:B------:R-:W-:-:S07]  /*6230*/  IMAD.MOV.U32 R18, RZ, RZ, RZ ;  /* 0x000000ffff127224 */ /* 0x000fce00078e00ff */
.L_x_90:
[----:B---3--:R-:W-:-:S04]  /*6240*/  IMAD R21, R18, 0x4, R3 ;  /* 0x0000000412157824 */ /* 0x008fc800078e0203 */
[C---:B-1--4-:R-:W-:Y:S01]  /*6250*/  IMAD R19, R18.reuse, -0x3, R21 ;  /* 0xfffffffd12137824 */ /* 0x052fe200078e0215 */
[----:B0-----:R-:W0:Y:S01]  /*6260*/  LDS R20, [R21+0x1f0] ;  /* 0x0001f00015147984 */ /* 0x001e220000000800 */
[----:B------:R-:W-:-:S03]  /*6270*/  IADD3 R18, PT, PT, R18, 0x8, RZ ;  /* 0x0000000812127810 */ /* 0x000fc60007ffe0ff */
[----:B------:R-:W-:Y:S01]  /*6280*/  LDS.U8 R23, [R19+0x2aa] ;  /* 0x0002aa0013177984 */ /* 0x000fe20000000000 */
[----:B------:R-:W-:Y:S02]  /*6290*/  ISETP.NE.AND P2, PT, R18, R11, PT ;  /* 0x0000000b1200720c */ /* 0x000fe40003f45270 */
[----:B0-----:R-:W-:-:S05]  /*62a0*/  IADD3 R20, PT, PT, R3, R20, RZ ;  /* 0x0000001403147210 */ /* 0x001fca0007ffe0ff */
[----:B------:R-:W0:Y:S02]  /*62b0*/  LDS.U8 R22, [R20+0x26c] ;  /* 0x00026c0014167984 */ /* 0x000e240000000000 */
[----:B0-----:R-:W-:-:S05]  /*62c0*/  LOP3.LUT R23, R23, R22, RZ, 0x3c, !PT ;  /* 0x0000001617177212 */ /* 0x001fca00078e3cff */
[----:B------:R-:W-:Y:S04]  /*62d0*/  STS.U8 [R20+0x28b], R23 ;  /* 0x00028b1714007388 */ /* 0x000fe80000000000 */
[----:B------:R-:W0:Y:S04]  /*62e0*/  LDS R22, [R21+0x1f4] ;  /* 0x0001f40015167984 */ /* 0x000e280000000800 */
[----:B------:R-:W-:Y:S01]  /*62f0*/  LDS.U8 R25, [R19+0x2ab] ;  /* 0x0002ab0013197984 */ /* 0x000fe20000000000 */
[----:B0-----:R-:W-:-:S05]  /*6300*/  IMAD.IADD R22, R3, 0x1, R22 ;  /* 0x0000000103167824 */ /* 0x001fca00078e0216 */
        /* <DEDUP_REMOVED lines=38> */
[----:B------:R0:W-:Y:S01]  /*6570*/  STS.U8 [R22+0x28b], R25 ;  /* 0x00028b1916007388 */ /* 0x0001e20000000000 */
[----:B------:R-:W-:Y:S05]  /*6580*/  @P2 BRA `(.L_x_90) ;  /* 0xfffffffc002c2947 */ /* 0x000fea000383ffff */
[----:B------:R-:W-:Y:S05]  /*6590*/  BSYNC.RECONVERGENT B5 ;  /* 0x0000000000057941 */ /* 0x000fea0003800200 */
.L_x_89:
[----:B------:R-:W-:-:S07]  /*65a0*/  IMAD.MOV.U32 R18, RZ, RZ, R11 ;  /* 0x000000ffff127224 */ /* 0x000fce00078e000b */
.L_x_88:
[----:B------:R-:W-:Y:S01]  /*65b0*/  ISETP.NE.AND P2, PT, R8, RZ, PT ;  /* 0x000000ff0800720c */ /* 0x000fe20003f45270 */
[----:B------:R-:W-:-:S12]  /*65c0*/  BSSY.RECONVERGENT B5, `(.L_x_91) ;  /* 0x0000043000057945 */ /* 0x000fd80003800200 */
[----:B------:R-:W-:Y:S05]  /*65d0*/  @!P2 BRA `(.L_x_92) ;  /* 0x000000040004a947 */ /* 0x000fea0003800000 */
[----:B-1-34-:R-:W-:Y:S01]  /*65e0*/  VIADD R19, R8, 0xffffffff ;  /* 0xffffffff08137836 */ /* 0x01afe20000000000 */
[----:B------:R-:W-:Y:S01]  /*65f0*/  BSSY.RECONVERGENT B6, `(.L_x_93) ;  /* 0x000001f000067945 */ /* 0x000fe20003800200 */
[----:B------:R-:W-:-:S03]  /*6600*/  ISETP.NE.AND P4, PT, R9, RZ, PT ;  /* 0x000000ff0900720c */ /* 0x000fc60003f85270 */
[----:B------:R-:W-:-:S13]  /*6610*/  ISETP.GE.U32.AND P3, PT, R19, 0x3, PT ;  /* 0x000000031300780c */ /* 0x000fda0003f66070 */
[----:B------:R-:W-:Y:S05]  /*6620*/  @!P3 BRA `(.L_x_94) ;  /* 0x00000000006cb947 */ /* 0x000fea0003800000 */
[----:B------:R-:W-:-:S04]  /*6630*/  IMAD R19, R18, 0x4, R3 ;  /* 0x0000000412137824 */ /* 0x000fc800078e0203 */
[C---:B0-----:R-:W-:Y:S01]  /*6640*/  IMAD R22, R18.reuse, -0x3, R19 ;  /* 0xfffffffd12167824 */ /* 0x041fe200078e0213 */
[----:B------:R-:W0:Y:S01]  /*6650*/  LDS R20, [R19+0x1f0] ;  /* 0x0001f00013147984 */ /* 0x000e220000000800 */
[----:B------:R-:W-:-:S03]  /*6660*/  IADD3 R18, PT, PT, R18, 0x4, RZ ;  /* 0x0000000412127810 */ /* 0x000fc60007ffe0ff */
        /* <DEDUP_REMOVED lines=22> */
[----:B------:R1:W-:Y:S02]  /*67d0*/  STS.U8 [R20+0x28b], R21 ;  /* 0x00028b1514007388 */ /* 0x0003e40000000000 */
.L_x_94:
[----:B------:R-:W-:Y:S05]  /*67e0*/  BSYNC.RECONVERGENT B6 ;  /* 0x0000000000067941 */ /* 0x000fea0003800200 */
.L_x_93:
[----:B------:R-:W-:Y:S05]  /*67f0*/  @!P4 BRA `(.L_x_92) ;  /* 0x00000000007cc947 */ /* 0x000fea0003800000 */
[----:B------:R-:W-:Y:S01]  /*6800*/  ISETP.NE.AND P3, PT, R9, 0x1, PT ;  /* 0x000000010900780c */ /* 0x000fe20003f65270 */
[----:B------:R-:W-:-:S12]  /*6810*/  BSSY.RECONVERGENT B6, `(.L_x_95) ;  /* 0x0000011000067945 */ /* 0x000fd80003800200 */
[----:B------:R-:W-:Y:S05]  /*6820*/  @!P3 BRA `(.L_x_96) ;  /* 0x00000000003cb947 */ /* 0x000fea0003800000 */
[----:B------:R-:W-:-:S04]  /*6830*/  IMAD R23, R18, 0x4, R3 ;  /* 0x0000000412177824 */ /* 0x000fc800078e0203 */
[C---:B0-----:R-:W-:Y:S01]  /*6840*/  IMAD R25, R18.reuse, -0x3, R23 ;  /* 0xfffffffd12197824 */ /* 0x041fe200078e0217 */
[----:B-1----:R-:W0:Y:S01]  /*6850*/  LDS R20, [R23+0x1f0] ;  /* 0x0001f00017147984 */ /* 0x002e220000000800 */
[----:B------:R-:W-:-:S03]  /*6860*/  IADD3 R18, PT, PT, R18, 0x2, RZ ;  /* 0x0000000212127810 */ /* 0x000fc60007ffe0ff */
        /* <DEDUP_REMOVED lines=11> */
.L_x_96:
[----:B------:R-:W-:Y:S05]  /*6920*/  BSYNC.RECONVERGENT B6 ;  /* 0x0000000000067941 */ /* 0x000fea0003800200 */
.L_x_95:
[----:B------:R-:W3:Y:S02]  /*6930*/  LDCU UR4, c[0x0][0x3a0] ;  /* 0x00007400ff0477ac */ /* 0x000ee40008000800 */
[----:B---3--:R-:W-:-:S04]  /*6940*/  ULOP3.LUT UR4, UR4, 0x1, URZ, 0xc0, !UPT ;  /* 0x0000000104047892 */ /* 0x008fc8000f8ec0ff */
[----:B------:R-:W-:-:S09]  /*6950*/  UISETP.NE.U32.AND UP0, UPT, UR4, 0x1, UPT ;  /* 0x000000010400788c */ /* 0x000fd2000bf05070 */
[----:B------:R-:W-:Y:S05]  /*6960*/  BRA.U UP0, `(.L_x_92) ;  /* 0x0000000100207547 */ /* 0x000fea000b800000 */
[----:B------:R-:W-:-:S04]  /*6970*/  IMAD R19, R18, 0x4, R3 ;  /* 0x0000000412137824 */ /* 0x000fc800078e0203 */
[----:B-12---:R-:W-:Y:S01]  /*6980*/  IMAD R21, R18, -0x3, R19 ;  /* 0xfffffffd12157824 */ /* 0x006fe200078e0213 */
[----:B------:R-:W1:Y:S05]  /*6990*/  LDS R20, [R19+0x1f0] ;  /* 0x0001f00013147984 */ /* 0x000e6a0000000800 */
[----:B------:R-:W-:Y:S01]  /*69a0*/  LDS.U8 R21, [R21+0x2aa] ;  /* 0x0002aa0015157984 */ /* 0x000fe20000000000 */
[----:B-1----:R-:W-:-:S05]  /*69b0*/  IMAD.IADD R20, R3, 0x1, R20 ;  /* 0x0000000103147824 */ /* 0x002fca00078e0214 */
[----:B------:R-:W1:Y:S02]  /*69c0*/  LDS.U8 R18, [R20+0x26c] ;  /* 0x00026c0014127984 */ /* 0x000e640000000000 */
[----:B-1----:R-:W-:-:S05]  /*69d0*/  LOP3.LUT R23, R21, R18, RZ, 0x3c, !PT ;  /* 0x0000001215177212 */ /* 0x002fca00078e3cff */
[----:B------:R1:W-:Y:S02]  /*69e0*/  STS.U8 [R20+0x28b], R23 ;  /* 0x00028b1714007388 */ /* 0x0003e40000000000 */
.L_x_92:
[----:B------:R-:W-:Y:S05]  /*69f0*/  BSYNC.RECONVERGENT B5 ;  /* 0x0000000000057941 */ /* 0x000fea0003800200 */
.L_x_91:
[----:B------:R-:W5:Y:S01]  /*6a00*/  LDS R18, [R3+0x6d4] ;  /* 0x0006d40003127984 */ /* 0x000f620000000800 */
[----:B------:R-:W-:Y:S02]  /*6a10*/  HFMA2 R40, -RZ, RZ, 0, 0 ;  /* 0x00000000ff287431 */ /* 0x000fe400000001ff */
[----:B-1-34-:R-:W-:Y:S02]  /*6a20*/  IMAD.MOV.U32 R19, RZ, RZ, R15 ;  /* 0x000000ffff137224 */ /* 0x01afe400078e000f */
[----:B-----5:R-:W-:Y:S02]  /*6a30*/  VIADD R20, R18, 0x1 ;  /* 0x0000000112147836 */ /* 0x020fe40000000000 */
[----:B------:R-:W-:-:S03]  /*6a40*/  IMAD.MOV.U32 R18, RZ, RZ, R14 ;  /* 0x000000ffff127224 */ /* 0x000fc600078e000e */
[----:B------:R1:W-:Y:S04]  /*6a50*/  STS [R3+0x6d4], R20 ;  /* 0x0006d41403007388 */ /* 0x0003e80000000800 */
.L_x_107:
[----:B--2---:R-:W-:Y:S01]  /*6a60*/  IMAD.IADD R21, R3, 0x1, R40 ;  /* 0x0000000103157824 */ /* 0x004fe200078e0228 */
[----:B------:R-:W-:Y:S04]  /*6a70*/  BSSY.RECONVERGENT B5, `(.L_x_97) ;  /* 0x0000132000057945 */ /* 0x000fe80003800200 */
[----:B-1----:R-:W1:Y:S02]  /*6a80*/  LDS.U8 R20, [R21+0x2aa] ;  /* 0x0002aa0015147984 */ /* 0x002e640000000000 */
[----:B-1----:R-:W-:-:S13]  /*6a90*/  ISETP.NE.AND P3, PT, R20, 0x1, PT ;  /* 0x000000011400780c */ /* 0x002fda0003f65270 */
[----:B------:R-:W-:Y:S05]  /*6aa0*/  @P3 BRA `(.L_x_98) ;  /* 0x0000001000b83947 */ /* 0x000fea0003800000 */
[----:B0-----:R-:W-:Y:S01]  /*6ab0*/  IMAD R22, R40, 0x7, R21 ;  /* 0x0000000728167824 */ /* 0x001fe200078e0215 */
[----:B------:R-:W-:Y:S05]  /*6ac0*/  BSSY.RECONVERGENT B6, `(.L_x_99) ;  /* 0x0000096000067945 */ /* 0x000fea0003800200 */
[----:B------:R-:W0:Y:S02]  /*6ad0*/  LDS.64 R22, [R22+0xf8] ;  /* 0x0000f80016167984 */ /* 0x000e240000000a00 */
[----:B0-----:R-:W-:Y:S01]  /*6ae0*/  DSETP.GT.AND P3, PT, R22, 30, PT ;  /* 0x403e00001600742a */ /* 0x001fe20003f64000 */
[----:B------:R-:W-:Y:S01]  /*6af0*/  MOV R20, R22 ;  /* 0x0000001600147202 */ /* 0x000fe20000000f00 */
[----:B------:R-:W-:-:S12]  /*6b00*/  IMAD.MOV.U32 R21, RZ, RZ, R23 ;  /* 0x000000ffff157224 */ /* 0x000fd800078e0017 */
[----:B------:R-:W-:Y:S05]  /*6b10*/  @P3 BRA `(.L_x_100) ;  /* 0x0000000800403947 */ /* 0x000fea0003800000 */
[----:B------:R-:W-:Y:S01]  /*6b20*/  DSETP.GEU.AND P3, PT, R22, -30, PT ;  /* 0xc03e00001600742a */ /* 0x000fe20003f6e000 */
[----:B------:R-:W-:-:S13]  /*6b30*/  CS2R R20, SRZ ;  /* 0x0000000000147805 */ /* 0x000fda000001ff00 */
[----:B------:R-:W-:Y:S05]  /*6b40*/  @!P3 BRA `(.L_x_100) ;  /* 0x000000080034b947 */ /* 0x000fea0003800000 */
[----:B------:R-:W-:Y:S01]  /*6b50*/  IMAD.MOV.U32 R26, RZ, RZ, 0x652b82fe ;  /* 0x652b82feff1a7424 */ /* 0x000fe200078e00ff */
[----:B------:R-:W-:Y:S01]  /*6b60*/  MOV R24, 0xfefa39ef ;  /* 0xfefa39ef00187802 */ /* 0x000fe20000000f00 */
[----:B------:R-:W-:Y:S01]  /*6b70*/  IMAD.MOV.U32 R27, RZ, RZ, 0x3ff71547 ;  /* 0x3ff71547ff1b7424 */ /* 0x000fe200078e00ff */
[----:B------:R-:W-:Y:S01]  /*6b80*/  UMOV UR6, 0x3b39803f ;  /* 0x3b39803f00067882 */ /* 0x000fe20000000000 */
[----:B------:R-:W-:Y:S01]  /*6b90*/  IMAD.MOV.U32 R25, RZ, RZ, 0x3fe62e42 ;  /* 0x3fe62e42ff197424 */ /* 0x000fe200078e00ff */
[----:B------:R-:W-:Y:S01]  /*6ba0*/  UMOV UR7, 0x3c7abc9e ;  /* 0x3c7abc9e00077882 */ /* 0x000fe20000000000 */
[----:B------:R-:W-:Y:S01]  /*6bb0*/  FSETP.GEU.AND P3, PT, |R23|, 4.1917929649353027344, PT ;  /* 0x4086232b1700780b */ /* 0x000fe20003f6e200 */
[----:B------:R-:W-:Y:S01]  /*6bc0*/  BSSY.RECONVERGENT B7, `(.L_x_101) ;  /* 0x0000034000077945 */ /* 0x000fe20003800200 */
[----:B------:R-:W-:-:S08]  /*6bd0*/  DFMA R26, R22, R26, 6.75539944105574400000e+15 ;  /* 0x43380000161a742b */ /* 0x000fd0000000001a */
[----:B------:R-:W-:-:S08]  /*6be0*/  DADD R20, R26, -6.75539944105574400000e+15 ;  /* 0xc33800001a147429 */ /* 0x000fd00000000000 */
[----:B------:R-:W-:-:S08]  /*6bf0*/  DFMA R28, R20, -R24, R22 ;  /* 0x80000018141c722b */ /* 0x000fd00000000016 */
        /* <DEDUP_REMOVED lines=32> */
[----:B------:R-:W-:Y:S01]  /*6e00*/  LEA R29, R26, R21, 0x14 ;  /* 0x000000151a1d7211 */ /* 0x000fe200078ea0ff */
        /* <DEDUP_REMOVED lines=8> */
[----:B------:R-:W-:-:S05]  /*6e90*/  @!P4 SHF.R.S32.HI R27, RZ, 0x1, R27 ;  /* 0x00000001ff1bc819 */ /* 0x000fca000001141b */
[----:B------:R-:W-:Y:S02]  /*6ea0*/  @!P4 IMAD.IADD R26, R26, 0x1, -R27 ;  /* 0x000000011a1ac824 */ /* 0x000fe400078e0a1b */
[----:B------:R-:W-:-:S03]  /*6eb0*/  @!P4 IMAD R27, R27, 0x100000, R21 ;  /* 0x001000001b1bc824 */ /* 0x000fc600078e0215 */
[----:B------:R-:W-:Y:S02]  /*6ec0*/  @!P4 LEA R21, R26, 0x3ff00000, 0x14 ;  /* 0x3ff000001a15c811 */ /* 0x000fe400078ea0ff */
[----:B------:R-:W-:Y:S01]  /*6ed0*/  @!P4 MOV R26, R20 ;  /* 0x00000014001ac202 */ /* 0x000fe20000000f00 */
[----:B------:R-:W-:-:S06]  /*6ee0*/  @!P4 IMAD.MOV.U32 R20, RZ, RZ, RZ ;  /* 0x000000ffff14c224 */ /* 0x000fcc00078e00ff */
[----:B------:R-:W-:-:S11]  /*6ef0*/  @!P4 DMUL R28, R26, R20 ;  /* 0x000000141a1cc228 */ /* 0x000fd60000000000 */
.L_x_102:
[----:B------:R-:W-:Y:S05]  /*6f00*/  BSYNC.RECONVERGENT B7 ;  /* 0x0000000000077941 */ /* 0x000fea0003800200 */
.L_x_101:
[----:B------:R-:W-:Y:S01]  /*6f10*/  DADD R28, R28, 1 ;  /* 0x3ff000001c1c7429 */ /* 0x000fe20000000000 */
[----:B------:R-:W-:-:S09]  /*6f20*/  IMAD.MOV.U32 R42, RZ, RZ, -0x3ff ;  /* 0xfffffc01ff2a7424 */ /* 0x000fd200078e00ff */
[----:B------:R-:W-:Y:S01]  /*6f30*/  ISETP.GT.AND P3, PT, R29, 0xfffff, PT ;  /* 0x000fffff1d00780c */ /* 0x000fe20003f64270 */
[----:B------:R-:W-:Y:S01]  /*6f40*/  IMAD.MOV.U32 R26, RZ, RZ, R28 ;  /* 0x000000ffff1a7224 */ /* 0x000fe200078e001c */
[----:B------:R-:W-:Y:S01]  /*6f50*/  MOV R41, R29 ;  /* 0x0000001d00297202 */ /* 0x000fe20000000f00 */
[----:B------:R-:W-:-:S10]  /*6f60*/  IMAD.MOV.U32 R27, RZ, RZ, R29 ;  /* 0x000000ffff1b7224 */ /* 0x000fd400078e001d */
[----:B------:R-:W-:Y:S01]  /*6f70*/  @!P3 DMUL R26, R26, 1.80143985094819840000e+16 ;  /* 0x435000001a1ab828 */ /* 0x000fe20000000000 */
[----:B------:R-:W-:-:S09]  /*6f80*/  @!P3 IMAD.MOV.U32 R42, RZ, RZ, -0x435 ;  /* 0xfffffbcbff2ab424 */ /* 0x000fd200078e00ff */
[----:B------:R-:W-:Y:S02]  /*6f90*/  @!P3 IMAD.MOV.U32 R41, RZ, RZ, R27 ;  /* 0x000000ffff29b224 */ /* 0x000fe400078e001b */
[----:B------:R-:W-:Y:S02]  /*6fa0*/  @!P3 IMAD.MOV.U32 R28, RZ, RZ, R26 ;  /* 0x000000ffff1cb224 */ /* 0x000fe400078e001a */
[----:B------:R-:W-:-:S05]  /*6fb0*/  VIADD R20, R41, 0xffffffff ;  /* 0xffffffff29147836 */ /* 0x000fca0000000000 */
[----:B------:R-:W-:-:S13]  /*6fc0*/  ISETP.GE.U32.AND P4, PT, R20, 0x7fefffff, PT ;  /* 0x7fefffff1400780c */ /* 0x000fda0003f86070 */
[----:B------:R-:W-:Y:S01]  /*6fd0*/  @P4 IMAD.MOV.U32 R20, RZ, RZ, 0x0 ;  /* 0x00000000ff144424 */ /* 0x000fe200078e00ff */
[----:B------:R-:W-:Y:S02]  /*6fe0*/  @P4 MOV R21, 0x7ff00000 ;  /* 0x7ff0000000154802 */ /* 0x000fe40000000f00 */
[----:B------:R-:W-:-:S04]  /*6ff0*/  @P4 LOP3.LUT P5, RZ, R27, 0x7fffffff, RZ, 0xc0, !PT ;  /* 0x7fffffff1bff4812 */ /* 0x000fc800078ac0ff */
[----:B------:R-:W-:-:S10]  /*7000*/  @P4 DFMA R20, R26, R20, +INF ;  /* 0x7ff000001a14442b */ /* 0x000fd40000000014 */
[----:B------:R-:W-:Y:S02]  /*7010*/  @P4 FSEL R20, R20, RZ, P5 ;  /* 0x000000ff14144208 */ /* 0x000fe40002800000 */
[----:B------:R-:W-:Y:S01]  /*7020*/  @P4 FSEL R21, R21, -QNAN , P5 ;  /* 0xfff0000015154808 */ /* 0x000fe20002800000 */
[----:B------:R-:W-:Y:S06]  /*7030*/  @P4 BRA `(.L_x_100) ;  /* 0x0000000000f84947 */ /* 0x000fec0003800000 */
[----:B------:R-:W-:Y:S01]  /*7040*/  LOP3.LUT R20, R41, 0xfffff, RZ, 0xc0, !PT ;  /* 0x000fffff29147812 */ /* 0x000fe200078ec0ff */
[----:B------:R-:W-:Y:S01]  /*7050*/  IMAD.MOV.U32 R26, RZ, RZ, RZ ;  /* 0x000000ffff1a7224 */ /* 0x000fe200078e00ff */
[----:B------:R-:W-:Y:S01]  /*7060*/  UMOV UR6, 0x3ae80f1e ;  /* 0x3ae80f1e00067882 */ /* 0x000fe20000000000 */
[----:B------:R-:W-:Y:S01]  /*7070*/  UMOV UR7, 0x3eb1380b ;  /* 0x3eb1380b00077882 */ /* 0x000fe20000000000 */
[----:B------:R-:W-:Y:S01]  /*7080*/  LOP3.LUT R21, R20, 0x3ff00000, RZ, 0xfc, !PT ;  /* 0x3ff0000014157812 */ /* 0x000fe200078efcff */
[----:B------:R-:W-:Y:S01]  /*7090*/  UMOV UR8, 0x80000000 ;  /* 0x8000000000087882 */ /* 0x000fe20000000000 */
[----:B------:R-:W-:Y:S01]  /*70a0*/  MOV R20, R28 ;  /* 0x0000001c00147202 */ /* 0x000fe20000000f00 */
[----:B------:R-:W-:Y:S01]  /*70b0*/  UMOV UR9, 0x43300000 ;  /* 0x4330000000097882 */ /* 0x000fe20000000000 */
[----:B------:R-:W-:Y:S02]  /*70c0*/  ISETP.GE.U32.AND P3, PT, R21, 0x3ff6a09f, PT ;  /* 0x3ff6a09f1500780c */ /* 0x000fe40003f66070 */
[----:B------:R-:W-:-:S11]  /*70d0*/  LEA.HI R41, R41, R42, RZ, 0xc ;  /* 0x0000002a29297211 */ /* 0x000fd600078f60ff */
[----:B------:R-:W-:Y:S02]  /*70e0*/  @P3 VIADD R27, R21, 0xfff00000 ;  /* 0xfff00000151b3836 */ /* 0x000fe40000000000 */
[----:B------:R-:W-:Y:S02]  /*70f0*/  @P3 VIADD R41, R41, 0x1 ;  /* 0x0000000129293836 */ /* 0x000fe40000000000 */
[----:B------:R-:W-:-:S06]  /*7100*/  @P3 IMAD.MOV.U32 R21, RZ, RZ, R27 ;  /* 0x000000ffff153224 */ /* 0x000fcc00078e001b */
        /* <DEDUP_REMOVED lines=8> */
[----:B------:R-:W-:Y:S02]  /*7190*/  DADD R26, R20, -R30 ;  /* 0x00000000141a7229 */ /* 0x000fe4000000081e */
[----:B------:R-:W-:-:S06]  /*71a0*/  DMUL R28, R30, R30 ;  /* 0x0000001e1e1c7228 */ /* 0x000fcc0000000000 */
[----:B------:R-:W-:-:S08]  /*71b0*/  DADD R26, R26, R26 ;  /* 0x000000001a1a7229 */ /* 0x000fd0000000001a */
[----:B------:R-:W-:Y:S01]  /*71c0*/  DFMA R26, R20, -R30, R26 ;  /* 0x8000001e141a722b */ /* 0x000fe2000000001a */
[----:B------:R-:W-:Y:S01]  /*71d0*/  MOV R20, 0x8b7a8b04 ;  /* 0x8b7a8b0400147802 */ /* 0x000fe20000000f00 */
[----:B------:R-:W-:-:S06]  /*71e0*/  IMAD.MOV.U32 R21, RZ, RZ, 0x3ed0ee25 ;  /* 0x3ed0ee25ff157424 */ /* 0x000fcc00078e00ff */
[----:B------:R-:W-:Y:S02]  /*71f0*/  DMUL R26, R32, R26 ;  /* 0x0000001a201a7228 */ /* 0x000fe40000000000 */
[----:B------:R-:W-:Y:S01]  /*7200*/  DFMA R20, R28, UR6, R20 ;  /* 0x000000061c147c2b */ /* 0x000fe20008000014 */
[----:B------:R-:W-:Y:S01]  /*7210*/  UMOV UR6, 0x9f02676f ;  /* 0x9f02676f00067882 */ /* 0x000fe20000000000 */
[----:B------:R-:W-:Y:S01]  /*7220*/  UMOV UR7, 0x3ef3b266 ;  /* 0x3ef3b26600077882 */ /* 0x000fe20000000000 */
[----:B------:R-:W-:Y:S01]  /*7230*/  LOP3.LUT R32, R41, 0x80000000, RZ, 0x3c, !PT ;  /* 0x8000000029207812 */ /* 0x000fe200078e3cff */
[----:B------:R-:W-:-:S04]  /*7240*/  IMAD.MOV.U32 R33, RZ, RZ, 0x43300000 ;  /* 0x43300000ff217424 */ /* 0x000fc800078e00ff */
        /* <DEDUP_REMOVED lines=28> */
[----:B------:R-:W-:-:S11]  /*7410*/  DADD R20, R20, R24 ;  /* 0x0000000014147229 */ /* 0x000fd60000000018 */
.L_x_100:
[----:B------:R-:W-:Y:S05]  /*7420*/  BSYNC.RECONVERGENT B6 ;  /* 0x0000000000067941 */ /* 0x000fea0003800200 */
.L_x_99:
[----:B------:R-:W-:Y:S01]  /*7430*/  DSETP.GEU.AND P4, PT, R22, -30, PT ;  /* 0xc03e00001600742a */ /* 0x000fe20003f8e000 */
[----:B------:R-:W-:Y:S01]  /*7440*/  BSSY.RECONVERGENT B6, `(.L_x_103) ;  /* 0x0000092000067945 */ /* 0x000fe20003800200 */
[----:B------:R-:W-:-:S04]  /*7450*/  DADD R30, -RZ, -R22 ;  /* 0x00000000ff1e7229 */ /* 0x000fc80000000916 */
[----:B------:R-:W-:-:S06]  /*7460*/  DSETP.GT.OR P3, PT, R22, 30, !P4 ;  /* 0x403e00001600742a */ /* 0x000fcc0006764400 */
[----:B------:R-:W-:Y:S02]  /*7470*/  FSEL R24, R30, RZ, !P4 ;  /* 0x000000ff1e187208 */ /* 0x000fe40006000000 */
[----:B------:R-:W-:-:S06]  /*7480*/  FSEL R25, R31, RZ, !P4 ;  /* 0x000000ff1f197208 */ /* 0x000fcc0006000000 */
[----:B------:R-:W-:Y:S05]  /*7490*/  @P3 BRA `(.L_x_104) ;  /* 0x0000000800303947 */ /* 0x000fea0003800000 */
[----:B------:R-:W-:Y:S01]  /*74a0*/  MOV R26, 0x652b82fe ;  /* 0x652b82fe001a7802 */ /* 0x000fe20000000f00 */
[----:B------:R-:W-:Y:S01]  /*74b0*/  IMAD.MOV.U32 R27, RZ, RZ, 0x3ff71547 ;  /* 0x3ff71547ff1b7424 */ /* 0x000fe200078e00ff */
[----:B------:R-:W-:Y:S01]  /*74c0*/  UMOV UR6, 0x3b39803f ;  /* 0x3b39803f00067882 */ /* 0x000fe20000000000 */
[----:B------:R-:W-:Y:S01]  /*74d0*/  IMAD.MOV.U32 R28, RZ, RZ, -0x105c611 ;  /* 0xfefa39efff1c7424 */ /* 0x000fe200078e00ff */
[----:B------:R-:W-:Y:S01]  /*74e0*/  UMOV UR7, 0x3c7abc9e ;  /* 0x3c7abc9e00077882 */ /* 0x000fe20000000000 */
[----:B------:R-:W-:Y:S01]  /*74f0*/  IMAD.MOV.U32 R29, RZ, RZ, 0x3fe62e42 ;  /* 0x3fe62e42ff1d7424 */ /* 0x000fe200078e00ff */
[----:B------:R-:W-:Y:S01]  /*7500*/  FSETP.GEU.AND P3, PT, |R31|, 4.1917929649353027344, PT ;  /* 0x4086232b1f00780b */ /* 0x000fe20003f6e200 */
[----:B------:R-:W-:Y:S01]  /*7510*/  DFMA R26, -R22, R26, 6.75539944105574400000e+15 ;  /* 0x43380000161a742b */ /* 0x000fe2000000011a */
[----:B------:R-:W-:Y:S07]  /*7520*/  BSSY.RECONVERGENT B7, `(.L_x_105) ;  /* 0x0000032000077945 */ /* 0x000fee0003800200 */
[----:B------:R-:W-:-:S08]  /*7530*/  DADD R24, R26, -6.75539944105574400000e+15 ;  /* 0xc33800001a187429 */ /* 0x000fd00000000000 */
[----:B------:R-:W-:-:S08]  /*7540*/  DFMA R32, R24, -R28, -R22 ;  /* 0x8000001c1820722b */ /* 0x000fd00000000816 */
[----:B------:R-:W-:Y:S01]  /*7550*/  DFMA R32, R24, -UR6, R32 ;  /* 0x8000000618207c2b */ /* 0x000fe20008000020 */
[----:B------:R-:W-:Y:S01]  /*7560*/  UMOV UR6, 0x69ce2bdf ;  /* 0x69ce2bdf00067882 */ /* 0x000fe20000000000 */
[----:B------:R-:W-:Y:S01]  /*7570*/  MOV R24, 0xfca213ea ;  /* 0xfca213ea00187802 */ /* 0x000fe20000000f00 */
[----:B------:R-:W-:Y:S01]  /*7580*/  IMAD.MOV.U32 R25, RZ, RZ, 0x3e928af3 ;  /* 0x3e928af3ff197424 */ /* 0x000fe200078e00ff */
        /* <DEDUP_REMOVED lines=32> */
[C---:B------:R-:W-:Y:S02]  /*7790*/  DADD R30, -R22.reuse, +INF ;  /* 0x7ff00000161e7429 */ /* 0x040fe40000000100 */
[----:B------:R-:W-:-:S08]  /*77a0*/  DSETP.GT.AND P3, PT, R22, RZ, PT ;  /* 0x000000ff1600722a */ /* 0x000fd00003f64000 */
[----:B------:R-:W-:Y:S02]  /*77b0*/  FSEL R32, R30, RZ, !P3 ;  /* 0x000000ff1e207208 */ /* 0x000fe40005800000 */
[----:B------:R-:W-:Y:S02]  /*77c0*/  @!P4 LEA.HI R27, R26, R26, RZ, 0x1 ;  /* 0x0000001a1a1bc211 */ /* 0x000fe400078f08ff */
[----:B------:R-:W-:Y:S02]  /*77d0*/  FSEL R33, R31, RZ, !P3 ;  /* 0x000000ff1f217208 */ /* 0x000fe40005800000 */
[----:B------:R-:W-:-:S04]  /*77e0*/  @!P4 SHF.R.S32.HI R27, RZ, 0x1, R27 ;  /* 0x00000001ff1bc819 */ /* 0x000fc8000001141b */
[----:B------:R-:W-:Y:S01]  /*77f0*/  @!P4 IADD3 R22, PT, PT, R26, -R27, RZ ;  /* 0x8000001b1a16c210 */ /* 0x000fe20007ffe0ff */
[----:B------:R-:W-:-:S03]  /*7800*/  @!P4 IMAD R25, R27, 0x100000, R25 ;  /* 0x001000001b19c824 */ /* 0x000fc600078e0219 */
[----:B------:R-:W-:Y:S01]  /*7810*/  @!P4 LEA R23, R22, 0x3ff00000, 0x14 ;  /* 0x3ff000001617c811 */ /* 0x000fe200078ea0ff */
[----:B------:R-:W-:-:S06]  /*7820*/  @!P4 IMAD.MOV.U32 R22, RZ, RZ, RZ ;  /* 0x000000ffff16c224 */ /* 0x000fcc00078e00ff */
[----:B------:R-:W-:-:S11]  /*7830*/  @!P4 DMUL R32, R24, R22 ;  /* 0x000000161820c228 */ /* 0x000fd60000000000 */
.L_x_106:
[----:B------:R-:W-:Y:S05]  /*7840*/  BSYNC.RECONVERGENT B7 ;  /* 0x0000000000077941 */ /* 0x000fea0003800200 */
.L_x_105:
[----:B------:R-:W-:Y:S01]  /*7850*/  DADD R32, R32, 1 ;  /* 0x3ff0000020207429 */ /* 0x000fe20000000000 */
[----:B------:R-:W-:-:S09]  /*7860*/  IMAD.MOV.U32 R41, RZ, RZ, -0x3ff ;  /* 0xfffffc01ff297424 */ /* 0x000fd200078e00ff */
[----:B------:R-:W-:Y:S01]  /*7870*/  ISETP.GT.AND P3, PT, R33, 0xfffff, PT ;  /* 0x000fffff2100780c */ /* 0x000fe20003f64270 */
[----:B------:R-:W-:Y:S01]  /*7880*/  IMAD.MOV.U32 R22, RZ, RZ, R32 ;  /* 0x000000ffff167224 */ /* 0x000fe200078e0020 */
[----:B------:R-:W-:Y:S01]  /*7890*/  MOV R23, R33 ;  /* 0x0000002100177202 */ /* 0x000fe20000000f00 */
[----:B------:R-:W-:-:S10]  /*78a0*/  IMAD.MOV.U32 R42, RZ, RZ, R33 ;  /* 0x000000ffff2a7224 */ /* 0x000fd400078e0021 */
[----:B------:R-:W-:Y:S01]  /*78b0*/  @!P3 DMUL R22, R22, 1.80143985094819840000e+16 ;  /* 0x435000001616b828 */ /* 0x000fe20000000000 */
[----:B------:R-:W-:-:S09]  /*78c0*/  @!P3 MOV R41, 0xfffffbcb ;  /* 0xfffffbcb0029b802 */ /* 0x000fd20000000f00 */
[----:B------:R-:W-:Y:S02]  /*78d0*/  @!P3 IMAD.MOV.U32 R42, RZ, RZ, R23 ;  /* 0x000000ffff2ab224 */ /* 0x000fe400078e0017 */
[----:B------:R-:W-:Y:S02]  /*78e0*/  @!P3 IMAD.MOV.U32 R32, RZ, RZ, R22 ;  /* 0x000000ffff20b224 */ /* 0x000fe400078e0016 */
[----:B------:R-:W-:-:S05]  /*78f0*/  VIADD R24, R42, 0xffffffff ;  /* 0xffffffff2a187836 */ /* 0x000fca0000000000 */
[----:B------:R-:W-:-:S13]  /*7900*/  ISETP.GE.U32.AND P4, PT, R24, 0x7fefffff, PT ;  /* 0x7fefffff1800780c */ /* 0x000fda0003f86070 */
[----:B------:R-:W-:Y:S01]  /*7910*/  @P4 MOV R24, 0x0 ;  /* 0x0000000000184802 */ /* 0x000fe20000000f00 */
[----:B------:R-:W-:Y:S01]  /*7920*/  @P4 IMAD.MOV.U32 R25, RZ, RZ, 0x7ff00000 ;  /* 0x7ff00000ff194424 */ /* 0x000fe200078e00ff */
[----:B------:R-:W-:-:S05]  /*7930*/  @P4 LOP3.LUT P5, RZ, R23, 0x7fffffff, RZ, 0xc0, !PT ;  /* 0x7fffffff17ff4812 */ /* 0x000fca00078ac0ff */
[----:B------:R-:W-:-:S10]  /*7940*/  @P4 DFMA R24, R22, R24, +INF ;  /* 0x7ff000001618442b */ /* 0x000fd40000000018 */
[----:B------:R-:W-:Y:S02]  /*7950*/  @P4 FSEL R24, R24, RZ, P5 ;  /* 0x000000ff18184208 */ /* 0x000fe40002800000 */
[----:B------:R-:W-:Y:S01]  /*7960*/  @P4 FSEL R25, R25, -QNAN , P5 ;  /* 0xfff0000019194808 */ /* 0x000fe20002800000 */
[----:B------:R-:W-:Y:S06]  /*7970*/  @P4 BRA `(.L_x_104) ;  /* 0x0000000000f84947 */ /* 0x000fec0003800000 */
[----:B------:R-:W-:Y:S01]  /*7980*/  LOP3.LUT R22, R42, 0xfffff, RZ, 0xc0, !PT ;  /* 0x000fffff2a167812 */ /* 0x000fe200078ec0ff */
[----:B------:R-:W-:Y:S01]  /*7990*/  UMOV UR6, 0x3ae80f1e ;  /* 0x3ae80f1e00067882 */ /* 0x000fe20000000000 */
[----:B------:R-:W-:Y:S01]  /*79a0*/  MOV R24, RZ ;  /* 0x000000ff00187202 */ /* 0x000fe20000000f00 */
[----:B------:R-:W-:Y:S01]  /*79b0*/  UMOV UR7, 0x3eb1380b ;  /* 0x3eb1380b00077882 */ /* 0x000fe20000000000 */
[----:B------:R-:W-:Y:S01]  /*79c0*/  LOP3.LUT R23, R22, 0x3ff00000, RZ, 0xfc, !PT ;  /* 0x3ff0000016177812 */ /* 0x000fe200078efcff */
[----:B------:R-:W-:Y:S01]  /*79d0*/  IMAD.MOV.U32 R22, RZ, RZ, R32 ;  /* 0x000000ffff167224 */ /* 0x000fe200078e0020 */
[----:B------:R-:W-:Y:S01]  /*79e0*/  LEA.HI R41, R42, R41, RZ, 0xc ;  /* 0x000000292a297211 */ /* 0x000fe200078f60ff */
[----:B------:R-:W-:Y:S01]  /*79f0*/  UMOV UR8, 0x80000000 ;  /* 0x8000000000087882 */ /* 0x000fe20000000000 */
[----:B------:R-:W-:Y:S01]  /*7a00*/  ISETP.GE.U32.AND P3, PT, R23, 0x3ff6a09f, PT ;  /* 0x3ff6a09f1700780c */ /* 0x000fe20003f66070 */
[----:B------:R-:W-:-:S12]  /*7a10*/  UMOV UR9, 0x43300000 ;  /* 0x4330000000097882 */ /* 0x000fd80000000000 */
[----:B------:R-:W-:Y:S02]  /*7a20*/  @P3 VIADD R25, R23, 0xfff00000 ;  /* 0xfff0000017193836 */ /* 0x000fe40000000000 */
[----:B------:R-:W-:Y:S02]  /*7a30*/  @P3 VIADD R41, R41, 0x1 ;  /* 0x0000000129293836 */ /* 0x000fe40000000000 */
[----:B------:R-:W-:-:S06]  /*7a40*/  @P3 IMAD.MOV.U32 R23, RZ, RZ, R25 ;  /* 0x000000ffff173224 */ /* 0x000fcc00078e0019 */
[C---:B------:R-:W-:Y:S02]  /*7a50*/  DADD R32, R22.reuse, 1 ;  /* 0x3ff0000016207429 */ /* 0x040fe40000000000 */
[----:B------:R-:W-:-:S04]  /*7a60*/  DADD R22, R22, -1 ;  /* 0xbff0000016167429 */ /* 0x000fc80000000000 */
[----:B------:R-:W0:Y:S02]  /*7a70*/  MUFU.RCP64H R25, R33 ;  /* 0x0000002100197308 */ /* 0x000e240000001800 */
[----:B0-----:R-:W-:Y:S01]  /*7a80*/  DFMA R30, -R32, R24, 1 ;  /* 0x3ff00000201e742b */ /* 0x001fe20000000118 */
[----:B------:R-:W-:Y:S02]  /*7a90*/  IMAD.MOV.U32 R32, RZ, RZ, -0x748574fc ;  /* 0x8b7a8b04ff207424 */ /* 0x000fe400078e00ff */
[----:B------:R-:W-:-:S05]  /*7aa0*/  IMAD.MOV.U32 R33, RZ, RZ, 0x3ed0ee25 ;  /* 0x3ed0ee25ff217424 */ /* 0x000fca00078e00ff */
[----:B------:R-:W-:-:S08]  /*7ab0*/  DFMA R30, R30, R30, R30 ;  /* 0x0000001e1e1e722b */ /* 0x000fd0000000001e */
[----:B------:R-:W-:-:S08]  /*7ac0*/  DFMA R30, R24, R30, R24 ;  /* 0x0000001e181e722b */ /* 0x000fd00000000018 */
[----:B------:R-:W-:-:S08]  /*7ad0*/  DMUL R26, R22, R30 ;  /* 0x0000001e161a7228 */ /* 0x000fd00000000000 */
[----:B------:R-:W-:-:S08]  /*7ae0*/  DFMA R26, R22, R30, R26 ;  /* 0x0000001e161a722b */ /* 0x000fd0000000001a */
[----:B------:R-:W-:-:S08]  /*7af0*/  DADD R24, R22, -R26 ;  /* 0x0000000016187229 */ /* 0x000fd0000000081a */
[----:B------:R-:W-:-:S08]  /*7b00*/  DADD R24, R24, R24 ;  /* 0x0000000018187229 */ /* 0x000fd00000000018 */
[-C--:B------:R-:W-:Y:S02]  /*7b10*/  DFMA R24, R22, -R26.reuse, R24 ;  /* 0x8000001a1618722b */ /* 0x080fe40000000018 */
[----:B------:R-:W-:-:S06]  /*7b20*/  DMUL R22, R26, R26 ;  /* 0x0000001a1a167228 */ /* 0x000fcc0000000000 */
[----:B------:R-:W-:Y:S02]  /*7b30*/  DMUL R24, R30, R24 ;  /* 0x000000181e187228 */ /* 0x000fe40000000000 */
        /* <DEDUP_REMOVED lines=14> */
[----:B------:R-:W-:Y:S01]  /*7c20*/  LOP3.LUT R32, R41, 0x80000000, RZ, 0x3c, !PT ;  /* 0x8000000029207812 */ /* 0x000fe200078e3cff */
[----:B------:R-:W-:Y:S01]  /*7c30*/  UMOV UR7, 0x3f899999 ;  /* 0x3f89999900077882 */ /* 0x000fe20000000000 */
[----:B------:R-:W-:-:S04]  /*7c40*/  MOV R33, 0x43300000 ;  /* 0x4330000000217802 */ /* 0x000fc80000000f00 */
[----:B------:R-:W-:Y:S01]  /*7c50*/  DFMA R42, R22, R42, UR6 ;  /* 0x00000006162a7e2b */ /* 0x000fe2000800002a */
[----:B------:R-:W-:Y:S01]  /*7c60*/  UMOV UR6, 0x55555554 ;  /* 0x5555555400067882 */ /* 0x000fe20000000000 */
[----:B------:R-:W-:Y:S01]  /*7c70*/  DADD R32, R32, -UR8 ;  /* 0x8000000820207e29 */ /* 0x000fe20008000000 */
[----:B------:R-:W-:Y:S01]  /*7c80*/  UMOV UR7, 0x3fb55555 ;  /* 0x3fb5555500077882 */ /* 0x000fe20000000000 */
[----:B------:R-:W-:Y:S01]  /*7c90*/  UMOV UR8, 0xfefa39ef ;  /* 0xfefa39ef00087882 */ /* 0x000fe20000000000 */
[----:B------:R-:W-:-:S03]  /*7ca0*/  UMOV UR9, 0x3fe62e42 ;  /* 0x3fe62e4200097882 */ /* 0x000fc60000000000 */
[----:B------:R-:W-:Y:S01]  /*7cb0*/  DFMA R42, R22, R42, UR6 ;  /* 0x00000006162a7e2b */ /* 0x000fe2000800002a */
[----:B------:R-:W-:Y:S01]  /*7cc0*/  UMOV UR6, 0x3b39803f ;  /* 0x3b39803f00067882 */ /* 0x000fe20000000000 */
[----:B------:R-:W-:Y:S01]  /*7cd0*/  DFMA R30, R32, UR8, R26 ;  /* 0x00000008201e7c2b */ /* 0x000fe2000800001a */
[----:B------:R-:W-:-:S05]  /*7ce0*/  UMOV UR7, 0x3c7abc9e ;  /* 0x3c7abc9e00077882 */ /* 0x000fca0000000000 */
[----:B------:R-:W-:Y:S02]  /*7cf0*/  DMUL R42, R22, R42 ;  /* 0x0000002a162a7228 */ /* 0x000fe40000000000 */
[----:B------:R-:W-:-:S06]  /*7d00*/  DFMA R28, R32, -R28, R30 ;  /* 0x8000001c201c722b */ /* 0x000fcc000000001e */
[C---:B------:R-:W-:Y:S02]  /*7d10*/  DFMA R24, R26.reuse, R42, R24 ;  /* 0x0000002a1a18722b */ /* 0x040fe40000000018 */
[----:B------:R-:W-:-:S08]  /*7d20*/  DADD R28, -R26, R28 ;  /* 0x000000001a1c7229 */ /* 0x000fd0000000011c */
[----:B------:R-:W-:-:S08]  /*7d30*/  DADD R24, R24, -R28 ;  /* 0x0000000018187229 */ /* 0x000fd0000000081c */
[----:B------:R-:W-:-:S08]  /*7d40*/  DFMA R24, R32, UR6, R24 ;  /* 0x0000000620187c2b */ /* 0x000fd00008000018 */
[----:B------:R-:W-:-:S11]  /*7d50*/  DADD R24, R30, R24 ;  /* 0x000000001e187229 */ /* 0x000fd60000000018 */
.L_x_104:
[----:B------:R-:W-:Y:S05]  /*7d60*/  BSYNC.RECONVERGENT B6 ;  /* 0x0000000000067941 */ /* 0x000fea0003800200 */
.L_x_103:
[----:B------:R-:W-:-:S08]  /*7d70*/  DADD R20, -R24, R20 ;  /* 0x0000000018147229 */ /* 0x000fd00000000114 */
[----:B------:R-:W-:-:S11]  /*7d80*/  DADD R18, R18, R20 ;  /* 0x0000000012127229 */ /* 0x000fd60000000014 */
.L_x_98:
[----:B------:R-:W-:Y:S05]  /*7d90*/  BSYNC.RECONVERGENT B5 ;  /* 0x0000000000057941 */ /* 0x000fea0003800200 */
.L_x_97:
[----:B------:R-:W1:Y:S01]  /*7da0*/  LDCU UR4, c[0x0][0x3a0] ;  /* 0x00007400ff0477ac */ /* 0x000e620008000800 */
[----:B------:R-:W-:Y:S02]  /*7db0*/  VIADD R40, R40, 0x1 ;  /* 0x0000000128287836 */ /* 0x000fe40000000000 */
[----:B-1----:R-:W-:-:S05]  /*7dc0*/  IMAD.U32 R31, RZ, RZ, UR4 ;  /* 0x00000004ff1f7e24 */ /* 0x002fca000f8e00ff */
[----:B------:R-:W-:-:S13]  /*7dd0*/  ISETP.NE.AND P3, PT, R40, R31, PT ;  /* 0x0000001f2800720c */ /* 0x000fda0003f65270 */
[----:B------:R-:W-:Y:S05]  /*7de0*/  @P3 BRA `(.L_x_107) ;  /* 0xffffffec001c3947 */ /* 0x000fea000383ffff */
[----:B0-----:R-:W-:Y:S01]  /*7df0*/  IMAD.MOV.U32 R22, RZ, RZ, 0x652b82fe ;  /* 0x652b82feff167424 */ /* 0x001fe200078e00ff */
[----:B------:R-:W-:Y:S01]  /*7e00*/  MOV R23, 0x3ff71547 ;  /* 0x3ff7154700177802 */ /* 0x000fe20000000f00 */
[----:B------:R-:W-:Y:S01]  /*7e10*/  UMOV UR6, 0xfefa39ef ;  /* 0xfefa39ef00067882 */ /* 0x000fe20000000000 */
[----:B------:R-:W-:Y:S01]  /*7e20*/  UMOV UR7, 0x3fe62e42 ;  /* 0x3fe62e4200077882 */ /* 0x000fe20000000000 */
[----:B------:R0:W1:Y:S01]  /*7e30*/  LDS.64 R24, [R3+0x6d8] ;  /* 0x0006d80003187984 */ /* 0x0000620000000a00 */
[----:B------:R-:W-:Y:S02]  /*7e40*/  BSSY.RECONVERGENT B5, `(.L_x_108) ;  /* 0x0000038000057945 */ /* 0x000fe40003800200 */
[----:B------:R-:W-:-:S08]  /*7e50*/  DFMA R22, R18, -R22, 6.75539944105574400000e+15 ;  /* 0x433800001216742b */ /* 0x000fd00000000816 */
[----:B------:R-:W-:-:S08]  /*7e60*/  DADD R20, R22, -6.75539944105574400000e+15 ;  /* 0xc338000016147429 */ /* 0x000fd00000000000 */
[----:B------:R-:W-:Y:S01]  /*7e70*/  DFMA R28, R20, -UR6, -R18 ;  /* 0x80000006141c7c2b */ /* 0x000fe20008000812 */
[----:B------:R-:W-:Y:S01]  /*7e80*/  UMOV UR6, 0x3b39803f ;  /* 0x3b39803f00067882 */ /* 0x000fe20000000000 */
[----:B------:R-:W-:-:S06]  /*7e90*/  UMOV UR7, 0x3c7abc9e ;  /* 0x3c7abc9e00077882 */ /* 0x000fcc0000000000 */
        /* <DEDUP_REMOVED lines=10> */
[----:B------:R-:W-:Y:S01]  /*7f40*/  UMOV UR7, 0x3efa0199 ;  /* 0x3efa019900077882 */ /* 0x000fe20000000000 */
[----:B------:R-:W-:-:S05]  /*7f50*/  DADD R20, -RZ, -R18 ;  /* 0x00000000ff147229 */ /* 0x000fca0000000912 */
        /* <DEDUP_REMOVED lines=21> */
[----:B------:R-:W-:-:S05]  /*80b0*/  IMAD.MOV.U32 R28, RZ, RZ, R21 ;  /* 0x000000ffff1c7224 */ /* 0x000fca00078e0015 */
[----:B------:R-:W-:-:S04]  /*80c0*/  FSETP.GEU.AND P3, PT, |R28|, 4.1917929649353027344, PT ;  /* 0x4086232b1c00780b */ /* 0x000fc80003f6e200 */
[----:B------:R-:W-:Y:S01]  /*80d0*/  LEA R21, R22, R27, 0x14 ;  /* 0x0000001b16157211 */ /* 0x000fe200078ea0ff */
[----:B------:R-:W-:-:S08]  /*80e0*/  IMAD.MOV.U32 R20, RZ, RZ, R26 ;  /* 0x000000ffff147224 */ /* 0x000fd000078e001a */
[----:B01----:R-:W-:Y:S05]  /*80f0*/  @!P3 BRA `(.L_x_109) ;  /* 0x000000000030b947 */ /* 0x003fea0003800000 */
[----:B------:R-:W-:Y:S01]  /*8100*/  FSETP.GEU.AND P4, PT, |R28|, 4.2275390625, PT ;  /* 0x408748001c00780b */ /* 0x000fe20003f8e200 */
[C---:B------:R-:W-:Y:S02]  /*8110*/  DADD R20, -R18.reuse, +INF ;  /* 0x7ff0000012147429 */ /* 0x040fe40000000100 */
[----:B------:R-:W-:-:S08]  /*8120*/  DSETP.GT.AND P3, PT, R18, RZ, PT ;  /* 0x000000ff1200722a */ /* 0x000fd00003f64000 */
[----:B------:R-:W-:Y:S02]  /*8130*/  FSEL R20, R20, RZ, !P3 ;  /* 0x000000ff14147208 */ /* 0x000fe40005800000 */
[----:B------:R-:W-:Y:S02]  /*8140*/  @!P4 LEA.HI R23, R22, R22, RZ, 0x1 ;  /* 0x000000161617c211 */ /* 0x000fe400078f08ff */
[----:B------:R-:W-:Y:S02]  /*8150*/  FSEL R21, R21, RZ, !P3 ;  /* 0x000000ff15157208 */ /* 0x000fe40005800000 */
[----:B------:R-:W-:-:S05]  /*8160*/  @!P4 SHF.R.S32.HI R23, RZ, 0x1, R23 ;  /* 0x00000001ff17c819 */ /* 0x000fca0000011417 */
[----:B------:R-:W-:Y:S02]  /*8170*/  @!P4 IMAD.IADD R22, R22, 0x1, -R23 ;  /* 0x000000011616c824 */ /* 0x000fe400078e0a17 */
[----:B------:R-:W-:-:S03]  /*8180*/  @!P4 IMAD R27, R23, 0x100000, R27 ;  /* 0x00100000171bc824 */ /* 0x000fc600078e021b */
[----:B------:R-:W-:Y:S02]  /*8190*/  @!P4 LEA R23, R22, 0x3ff00000, 0x14 ;  /* 0x3ff000001617c811 */ /* 0x000fe400078ea0ff */
[----:B------:R-:W-:-:S06]  /*81a0*/  @!P4 MOV R22, RZ ;  /* 0x000000ff0016c202 */ /* 0x000fcc0000000f00 */
[----:B------:R-:W-:-:S11]  /*81b0*/  @!P4 DMUL R20, R26, R22 ;  /* 0x000000161a14c228 */ /* 0x000fd60000000000 */
.L_x_109:
[----:B------:R-:W-:Y:S05]  /*81c0*/  BSYNC.RECONVERGENT B5 ;  /* 0x0000000000057941 */ /* 0x000fea0003800200 */
.L_x_108:
[----:B------:R-:W-:-:S07]  /*81d0*/  DADD R24, R24, -R20 ;  /* 0x0000000018187229 */ /* 0x000fce0000000814 */
[----:B------:R0:W-:Y:S01]  /*81e0*/  STS.64 [R3+0x6d8], R24 ;  /* 0x0006d81803007388 */ /* 0x0001e20000000a00 */
[----:B------:R-:W-:Y:S05]  /*81f0*/  @!P0 BRA `(.L_x_110) ;  /* 0x0000000400e08947 */ /* 0x000fea0003800000 */
[----:B------:R-:W-:-:S07]  /*8200*/  IMAD.MOV.U32 R20, RZ, RZ, RZ ;  /* 0x000000ffff147224 */ /* 0x000fce00078e00ff */
.L_x_120:
[----:B------:R-:W1:Y:S01]  /*8210*/  LDCU UR4, c[0x0][0x3a0] ;  /* 0x00007400ff0477ac */ /* 0x000e620008000800 */
[----:B0-----:R-:W-:Y:S01]  /*8220*/  PRMT R24, RZ, 0x7610, R24 ;  /* 0x00007610ff187816 */ /* 0x001fe20000000018 */
[----:B------:R-:W-:Y:S02]  /*8230*/  IMAD.MOV.U32 R22, RZ, RZ, RZ ;  /* 0x000000ffff167224 */ /* 0x000fe400078e00ff */
[----:B-1----:R-:W-:-:S04]  /*8240*/  IMAD.U32 R31, RZ, RZ, UR4 ;  /* 0x00000004ff1f7e24 */ /* 0x002fc8000f8e00ff */
[----:B------:R-:W-:Y:S01]  /*8250*/  IMAD R21, R20, R31, RZ ;  /* 0x0000001f14157224 */ /* 0x000fe200078e02ff */
[----:B------:R-:W-:Y:S06]  /*8260*/  @!P1 BRA `(.L_x_111) ;  /* 0x0000000000bc9947 */ /* 0x000fec0003800000 */
[----:B------:R-:W-:Y:S01]  /*8270*/  BSSY.RECONVERGENT B5, `(.L_x_112) ;  /* 0x000002d000057945 */ /* 0x000fe20003800200 */
[----:B------:R-:W-:Y:S02]  /*8280*/  PRMT R24, RZ, 0x7610, R24 ;  /* 0x00007610ff187816 */ /* 0x000fe40000000018 */
[----:B------:R-:W-:-:S07]  /*8290*/  MOV R22, RZ ;  /* 0x000000ff00167202 */ /* 0x000fce0000000f00 */
.L_x_113:
[--C-:B------:R-:W-:Y:S01]  /*82a0*/  IMAD.IADD R23, R21, 0x1, R22.reuse ;  /* 0x0000000115177824 */ /* 0x100fe200078e0216 */
[----:B------:R-:W-:Y:S01]  /*82b0*/  UMOV UR4, 0xc1c ;  /* 0x00000c1c00047882 */ /* 0x000fe20000000000 */
[----:B------:R-:W-:Y:S02]  /*82c0*/  IMAD.IADD R33, R3, 0x1, R22 ;  /* 0x0000000103217824 */ /* 0x000fe400078e0216 */
[----:B------:R-:W-:Y:S01]  /*82d0*/  VIADD R22, R22, 0x8 ;  /* 0x0000000816167836 */ /* 0x000fe20000000000 */
[----:B------:R-:W-:Y:S02]  /*82e0*/  LEA R41, R23, UR4, 0x2 ;  /* 0x0000000417297c11 */ /* 0x000fe4000f8e10ff */
[----:B------:R-:W0:Y:S02]  /*82f0*/  LDS R32, [R33+0x28c] ;  /* 0x00028c0021207984 */ /* 0x000e240000000800 */
[----:B------:R-:W1:Y:S01]  /*8300*/  LDC.U8 R43, c[0x3][R41] ;  /* 0x00c00000292b7b82 */ /* 0x000e620000000000 */
[----:B------:R-:W-:Y:S01]  /*8310*/  ISETP.NE.AND P3, PT, R22, R11, PT ;  /* 0x0000000b1600720c */ /* 0x000fe20003f65270 */
[----:B------:R-:W1:Y:S04]  /*8320*/  LDS.U8 R40, [R33+0x28b] ;  /* 0x00028b0021287984 */ /* 0x000e680000000000 */
[----:B------:R2:W3:Y:S02]  /*8330*/  LDS R27, [R33+0x290] ;  /* 0x00029000211b7984 */ /* 0x0004e40000000800 */
[----:B------:R-:W4:Y:S08]  /*8340*/  LDC.U8 R42, c[0x3][R41+0x4] ;  /* 0x00c00100292a7b82 */ /* 0x000f300000000000 */
[----:B------:R-:W5:Y:S08]  /*8350*/  LDC.U8 R26, c[0x3][R41+0x10] ;  /* 0x00c00400291a7b82 */ /* 0x000f700000000000 */
[----:B------:R-:W3:Y:S08]  /*8360*/  LDC.U8 R29, c[0x3][R41+0x8] ;  /* 0x00c00200291d7b82 */ /* 0x000ef00000000000 */
[----:B------:R-:W3:Y:S01]  /*8370*/  LDC.U8 R25, c[0x3][R41+0xc] ;  /* 0x00c0030029197b82 */ /* 0x000ee20000000000 */
[----:B0-----:R-:W-:-:S07]  /*8380*/  LOP3.LUT R45, R32, 0xff, RZ, 0xc0, !PT ;  /* 0x000000ff202d7812 */ /* 0x001fce00078ec0ff */
[----:B------:R-:W0:Y:S01]  /*8390*/  LDC.U8 R23, c[0x3][R41+0x14] ;  /* 0x00c0050029177b82 */ /* 0x000e220000000000 */
[----:B--2---:R-:W-:-:S07]  /*83a0*/  PRMT R33, R32, 0x7773, RZ ;  /* 0x0000777320217816 */ /* 0x004fce00000000ff */
[----:B------:R-:W2:Y:S01]  /*83b0*/  LDC.U8 R28, c[0x3][R41+0x18] ;  /* 0x00c00600291c7b82 */ /* 0x000ea20000000000 */
[----:B-1----:R-:W-:Y:S01]  /*83c0*/  IMAD R43, R40, R43, RZ ;  /* 0x0000002b282b7224 */ /* 0x002fe200078e02ff */
[----:B------:R-:W-:-:S06]  /*83d0*/  PRMT R40, R32, 0x7771, RZ ;  /* 0x0000777120287816 */ /* 0x000fcc00000000ff */
[----:B------:R-:W1:Y:S01]  /*83e0*/  LDC.U8 R30, c[0x3][R41+0x1c] ;  /* 0x00c00700291e7b82 */ /* 0x000e620000000000 */
[----:B----4-:R-:W-:-:S05]  /*83f0*/  IMAD R42, R42, R45, RZ ;  /* 0x0000002d2a2a7224 */ /* 0x010fca00078e02ff */
[----:B------:R-:W-:Y:S02]  /*8400*/  LOP3.LUT R24, R42, R43, R24, 0x96, !PT ;  /* 0x0000002b2a187212 */ /* 0x000fe400078e9618 */
[----:B------:R-:W-:Y:S01]  /*8410*/  PRMT R42, R32, 0x7772, RZ ;  /* 0x00007772202a7816 */ /* 0x000fe200000000ff */
[----:B------:R-:W-:Y:S02]  /*8420*/  IMAD.MOV.U32 R32, RZ, RZ, R40 ;  /* 0x000000ffff207224 */ /* 0x000fe400078e0028 */
[----:B-----5:R-:W-:Y:S01]  /*8430*/  IMAD R26, R26, R33, RZ ;  /* 0x000000211a1a7224 */ /* 0x020fe200078e02ff */
[----:B------:R-:W-:Y:S02]  /*8440*/  MOV R40, R42 ;  /* 0x0000002a00287202 */ /* 0x000fe40000000f00 */
[----:B---3--:R-:W-:Y:S01]  /*8450*/  PRMT R33, R27, 0x7771, RZ ;  /* 0x000077711b217816 */ /* 0x008fe200000000ff */
[----:B------:R-:W-:Y:S01]  /*8460*/  IMAD R29, R29, R32, RZ ;  /* 0x000000201d1d7224 */ /* 0x000fe200078e02ff */
[----:B------:R-:W-:Y:S01]  /*8470*/  LOP3.LUT R32, R27, 0xff, RZ, 0xc0, !PT ;  /* 0x000000ff1b207812 */ /* 0x000fe200078ec0ff */
[----:B------:R-:W-:Y:S01]  /*8480*/  IMAD R25, R25, R40, RZ ;  /* 0x0000002819197224 */ /* 0x000fe200078e02ff */
[----:B------:R-:W-:Y:S01]  /*8490*/  PRMT R40, R27, 0x7772, RZ ;  /* 0x000077721b287816 */ /* 0x000fe200000000ff */
[----:B------:R-:W-:-:S03]  /*84a0*/  IMAD.MOV.U32 R27, RZ, RZ, R33 ;  /* 0x000000ffff1b7224 */ /* 0x000fc600078e0021 */
[----:B------:R-:W-:Y:S01]  /*84b0*/  LOP3.LUT R25, R25, R29, R24, 0x96, !PT ;  /* 0x0000001d19197212 */ /* 0x000fe200078e9618 */
[----:B------:R-:W-:Y:S02]  /*84c0*/  IMAD.MOV.U32 R33, RZ, RZ, R40 ;  /* 0x000000ffff217224 */ /* 0x000fe400078e0028 */
[----:B0-----:R-:W-:-:S05]  /*84d0*/  IMAD R23, R23, R32, RZ ;  /* 0x0000002017177224 */ /* 0x001fca00078e02ff */
[----:B------:R-:W-:Y:S01]  /*84e0*/  LOP3.LUT R23, R23, R26, R25, 0x96, !PT ;  /* 0x0000001a17177212 */ /* 0x000fe200078e9619 */
[----:B--2---:R-:W-:Y:S02]  /*84f0*/  IMAD R28, R28, R27, RZ ;  /* 0x0000001b1c1c7224 */ /* 0x004fe400078e02ff */
[----:B-1----:R-:W-:-:S05]  /*8500*/  IMAD R30, R30, R33, RZ ;  /* 0x000000211e1e7224 */ /* 0x002fca00078e02ff */
[----:B------:R-:W-:-:S04]  /*8510*/  LOP3.LUT R23, R30, R28, R23, 0x96, !PT ;  /* 0x0000001c1e177212 */ /* 0x000fc800078e9617 */
[----:B------:R-:W-:Y:S01]  /*8520*/  PRMT R24, R23, 0x7610, R24 ;  /* 0x0000761017187816 */ /* 0x000fe20000000018 */
[----:B------:R-:W-:Y:S06]  /*8530*/  @P3 BRA `(.L_x_113) ;  /* 0xfffffffc00583947 */ /* 0x000fec000383ffff */
[----:B------:R-:W-:Y:S05]  /*8540*/  BSYNC.RECONVERGENT B5 ;  /* 0x0000000000057941 */ /* 0x000fea0003800200 */
.L_x_112:
[----:B------:R-:W-:-:S07]  /*8550*/  MOV R22, R11 ;  /* 0x0000000b00167202 */ /* 0x000fce0000000f00 */
.L_x_111:
[----:B------:R-:W-:Y:S04]  /*8560*/  BSSY.RECONVERGENT B5, `(.L_x_114) ;  /* 0x000003b000057945 */ /* 0x000fe80003800200 */
[----:B------:R-:W-:Y:S05]  /*8570*/  @!P2 BRA `(.L_x_115) ;  /* 0x0000000000e4a947 */ /* 0x000fea0003800000 */
[----:B------:R-:W-:Y:S01]  /*8580*/  VIADD R23, R8, 0xffffffff ;  /* 0xffffffff08177836 */ /* 0x000fe20000000000 */
[----:B------:R-:W-:Y:S01]  /*8590*/  BSSY.RECONVERGENT B6, `(.L_x_116) ;  /* 0x0000019000067945 */ /* 0x000fe20003800200 */
[----:B------:R-:W-:-:S03]  /*85a0*/  ISETP.NE.AND P4, PT, R9, RZ, PT ;  /* 0x000000ff0900720c */ /* 0x000fc60003f85270 */
[----:B------:R-:W-:-:S13]  /*85b0*/  ISETP.GE.U32.AND P3, PT, R23, 0x3, PT ;  /* 0x000000031700780c */ /* 0x000fda0003f66070 */
[----:B------:R-:W-:Y:S05]  /*85c0*/  @!P3 BRA `(.L_x_117) ;  /* 0x000000000054b947 */ /* 0x000fea0003800000 */
[C-C-:B------:R-:W-:Y:S01]  /*85d0*/  IMAD.IADD R23, R21.reuse, 0x1, R22.reuse ;  /* 0x0000000115177824 */ /* 0x140fe200078e0216 */
[----:B------:R-:W-:Y:S01]  /*85e0*/  UMOV UR4, 0xc1c ;  /* 0x00000c1c00047882 */ /* 0x000fe20000000000 */
[----:B------:R-:W-:-:S03]  /*85f0*/  IMAD.IADD R40, R21, 0x1, R22 ;  /* 0x0000000115287824 */ /* 0x000fc600078e0216 */
[----:B------:R-:W-:Y:S01]  /*8600*/  LEA R26, R23, UR4, 0x2 ;  /* 0x00000004171a7c11 */ /* 0x000fe2000f8e10ff */
[----:B------:R-:W-:Y:S01]  /*8610*/  IMAD.IADD R23, R3, 0x1, R22 ;  /* 0x0000000103177824 */ /* 0x000fe200078e0216 */
[----:B------:R-:W-:Y:S01]  /*8620*/  SHF.L.U32 R40, R40, 0x2, RZ ;  /* 0x0000000228287819 */ /* 0x000fe200000006ff */
[----:B------:R-:W-:-:S03]  /*8630*/  VIADD R22, R22, 0x4 ;  /* 0x0000000416167836 */ /* 0x000fc60000000000 */
[----:B------:R-:W0:Y:S01]  /*8640*/  LDC.U8 R26, c[0x3][R26] ;  /* 0x00c000001a1a7b82 */ /* 0x000e220000000000 */
[----:B------:R-:W0:Y:S04]  /*8650*/  LDS.U8 R25, [R23+0x28b] ;  /* 0x00028b0017197984 */ /* 0x000e280000000000 */
[----:B------:R-:W1:Y:S03]  /*8660*/  LDS.U8 R27, [R23+0x28c] ;  /* 0x00028c00171b7984 */ /* 0x000e660000000000 */
[----:B------:R-:W1:Y:S01]  /*8670*/  LDC.U8 R28, c[0x3][R40+0xc20] ;  /* 0x00c30800281c7b82 */ /* 0x000e620000000000 */
[----:B------:R-:W2:Y:S04]  /*8680*/  LDS.U8 R29, [R23+0x28d] ;  /* 0x00028d00171d7984 */ /* 0x000ea80000000000 */
[----:B------:R-:W3:Y:S03]  /*8690*/  LDS.U8 R32, [R23+0x28e] ;  /* 0x00028e0017207984 */ /* 0x000ee60000000000 */
        /* <DEDUP_REMOVED lines=8> */
.L_x_117:
[----:B------:R-:W-:Y:S05]  /*8720*/  BSYNC.RECONVERGENT B6 ;  /* 0x0000000000067941 */ /* 0x000fea0003800200 */
.L_x_116:
[----:B------:R-:W-:Y:S05]  /*8730*/  @!P4 BRA `(.L_x_115) ;  /* 0x000000000074c947 */ /* 0x000fea0003800000 */
[----:B------:R-:W-:Y:S01]  /*8740*/  ISETP.NE.AND P3, PT, R9, 0x1, PT ;  /* 0x000000010900780c */ /* 0x000fe20003f65270 */
[----:B------:R-:W-:Y:S01]  /*8750*/  BSSY.RECONVERGENT B6, `(.L_x_118) ;  /* 0x0000012000067945 */ /* 0x000fe20003800200 */
[----:B------:R-:W-:-:S04]  /*8760*/  LOP3.LUT R23, R31, 0x1, RZ, 0xc0, !PT ;  /* 0x000000011f177812 */ /* 0x000fc800078ec0ff */
[----:B------:R-:W-:-:S07]  /*8770*/  ISETP.NE.U32.AND P4, PT, R23, 0x1, PT ;  /* 0x000000011700780c */ /* 0x000fce0003f85070 */
[----:B------:R-:W-:Y:S06]  /*8780*/  @!P3 BRA `(.L_x_119) ;  /* 0x000000000038b947 */ /* 0x000fec0003800000 */
[C---:B------:R-:W-:Y:S01]  /*8790*/  IMAD.IADD R23, R21.reuse, 0x1, R22 ;  /* 0x0000000115177824 */ /* 0x040fe200078e0216 */
[----:B------:R-:W-:Y:S01]  /*87a0*/  IADD3 R25, PT, PT, R21, R22, RZ ;  /* 0x0000001615197210 */ /* 0x000fe20007ffe0ff */
[----:B------:R-:W-:-:S03]  /*87b0*/  UMOV UR4, 0xc1c ;  /* 0x00000c1c00047882 */ /* 0x000fc60000000000 */
[----:B------:R-:W-:Y:S01]  /*87c0*/  LEA R26, R23, UR4, 0x2 ;  /* 0x00000004171a7c11 */ /* 0x000fe2000f8e10ff */
[----:B------:R-:W-:Y:S02]  /*87d0*/  IMAD.SHL.U32 R28, R25, 0x4, RZ ;  /* 0x00000004191c7824 */ /* 0x000fe400078e00ff */
[----:B------:R-:W-:Y:S02]  /*87e0*/  IMAD.IADD R23, R3, 0x1, R22 ;  /* 0x0000000103177824 */ /* 0x000fe400078e0216 */
[----:B------:R-:W-:Y:S01]  /*87f0*/  VIADD R22, R22, 0x2 ;  /* 0x0000000216167836 */ /* 0x000fe20000000000 */
[----:B------:R-:W0:Y:S02]  /*8800*/  LDC.U8 R26, c[0x3][R26] ;  /* 0x00c000001a1a7b82 */ /* 0x000e240000000000 */
[----:B------:R-:W0:Y:S04]  /*8810*/  LDS.U8 R25, [R23+0x28b] ;  /* 0x00028b0017197984 */ /* 0x000e280000000000 */
[----:B------:R-:W1:Y:S02]  /*8820*/  LDS.U8 R27, [R23+0x28c] ;  /* 0x00028c00171b7984 */ /* 0x000e640000000000 */
[----:B------:R-:W1:Y:S01]  /*8830*/  LDC.U8 R28, c[0x3][R28+0xc20] ;  /* 0x00c308001c1c7b82 */ /* 0x000e620000000000 */
[----:B0-----:R-:W-:-:S02]  /*8840*/  IMAD R25, R25, R26, RZ ;  /* 0x0000001a19197224 */ /* 0x001fc400078e02ff */
[----:B-1----:R-:W-:-:S05]  /*8850*/  IMAD R27, R27, R28, RZ ;  /* 0x0000001c1b1b7224 */ /* 0x002fca00078e02ff */
[----:B------:R-:W-:-:S07]  /*8860*/  LOP3.LUT R24, R24, R25, R27, 0x96, !PT ;  /* 0x0000001918187212 */ /* 0x000fce00078e961b */
.L_x_119:
[----:B------:R-:W-:Y:S05]  /*8870*/  BSYNC.RECONVERGENT B6 ;  /* 0x0000000000067941 */ /* 0x000fea0003800200 */
.L_x_118:
[----:B------:R-:W-:Y:S05]  /*8880*/  @P4 BRA `(.L_x_115) ;  /* 0x0000000000204947 */ /* 0x000fea0003800000 */
[----:B------:R-:W-:Y:S01]  /*8890*/  IADD3 R21, PT, PT, R21, R22, RZ ;  /* 0x0000001615157210 */ /* 0x000fe20007ffe0ff */
[----:B------:R-:W-:-:S03]  /*88a0*/  UMOV UR4, 0xc1c ;  /* 0x00000c1c00047882 */ /* 0x000fc60000000000 */
[----:B------:R-:W-:Y:S01]  /*88b0*/  LEA R23, R21, UR4, 0x2 ;  /* 0x0000000415177c11 */ /* 0x000fe2000f8e10ff */
[----:B------:R-:W-:-:S03]  /*88c0*/  IMAD.IADD R21, R3, 0x1, R22 ;  /* 0x0000000103157824 */ /* 0x000fc600078e0216 */
[----:B------:R-:W0:Y:S03]  /*88d0*/  LDC.U8 R26, c[0x3][R23] ;  /* 0x00c00000171a7b82 */ /* 0x000e260000000000 */
[----:B------:R-:W0:Y:S02]  /*88e0*/  LDS.U8 R21, [R21+0x28b] ;  /* 0x00028b0015157984 */ /* 0x000e240000000000 */
[----:B0-----:R-:W-:-:S05]  /*88f0*/  IMAD R25, R21, R26, RZ ;  /* 0x0000001a15197224 */ /* 0x001fca00078e02ff */
[----:B------:R-:W-:-:S07]  /*8900*/  LOP3.LUT R24, R25, R24, RZ, 0x3c, !PT ;  /* 0x0000001819187212 */ /* 0x000fce00078e3cff */
.L_x_115:
[----:B------:R-:W-:Y:S05]  /*8910*/  BSYNC.RECONVERGENT B5 ;  /* 0x0000000000057941 */ /* 0x000fea0003800200 */
.L_x_114:
[----:B------:R-:W-:-:S04]  /*8920*/  LOP3.LUT R24, R24, 0xff, RZ, 0xc0, !PT ;  /* 0x000000ff18187812 */ /* 0x000fc800078ec0ff */
[----:B------:R-:W-:-:S13]  /*8930*/  ISETP.NE.AND P3, PT, R24, 0x1, PT ;  /* 0x000000011800780c */ /* 0x000fda0003f65270 */
[----:B------:R-:W-:Y:S05]  /*8940*/  @!P3 BRA `(.L_x_74) ;  /* 0x000000080018b947 */ /* 0x000fea0003800000 */
[----:B------:R-:W-:-:S05]  /*8950*/  VIADD R20, R20, 0x1 ;  /* 0x0000000114147836 */ /* 0x000fca0000000000 */
[----:B------:R-:W-:-:S13]  /*8960*/  ISETP.NE.AND P3, PT, R20, R6, PT ;  /* 0x000000061400720c */ /* 0x000fda0003f65270 */
[----:B------:R-:W-:Y:S05]  /*8970*/  @P3 BRA `(.L_x_120) ;  /* 0xfffffff800243947 */ /* 0x000fea000383ffff */
.L_x_110:
[----:B------:R-:W1:Y:S01]  /*8980*/  LDCU UR4, c[0x0][0x3a0] ;  /* 0x00007400ff0477ac */ /* 0x000e620008000800 */
[----:B------:R-:W-:Y:S01]  /*8990*/  IMAD.MOV.U32 R26, RZ, RZ, RZ ;  /* 0x000000ffff1a7224 */ /* 0x000fe200078e00ff */
[----:B-1----:R-:W-:-:S04]  /*89a0*/  UIADD3 UR4, UPT, UPT, UR4, -0x1, URZ ;  /* 0xffffffff04047890 */ /* 0x002fc8000fffe0ff */
[----:B------:R-:W-:-:S09]  /*89b0*/  UISETP.GE.U32.AND UP0, UPT, UR4, 0x7, UPT ;  /* 0x000000070400788c */ /* 0x000fd2000bf06070 */
[----:B------:R-:W-:Y:S05]  /*89c0*/  BRA.U !UP0, `(.L_x_121) ;  /* 0x0000000108e07547 */ /* 0x000fea000b800000 */
[----:B------:R-:W-:Y:S01]  /*89d0*/  HFMA2 R26, -RZ, RZ, 0, 0 ;  /* 0x00000000ff1a7431 */ /* 0x000fe200000001ff */
[----:B------:R-:W-:Y:S06]  /*89e0*/  BSSY.RECONVERGENT B5, `(.L_x_122) ;  /* 0x0000035000057945 */ /* 0x000fec0003800200 */
.L_x_123:
[--C-:B------:R-:W-:Y:S01]  /*89f0*/  IMAD.IADD R27, R3, 0x1, R26.reuse ;  /* 0x00000001031b7824 */ /* 0x100fe200078e021a */
[----:B-1----:R-:W1:Y:S04]  /*8a00*/  LDS R20, [R3+0x6d0] ;  /* 0x0006d00003147984 */ /* 0x002e680000000800 */
[----:B------:R-:W2:Y:S01]  /*8a10*/  LDS.U8 R22, [R27+0x28b] ;  /* 0x00028b001b167984 */ /* 0x000ea20000000000 */
[----:B-1----:R-:W-:Y:S01]  /*8a20*/  IMAD R20, R20, R31, R26 ;  /* 0x0000001f14147224 */ /* 0x002fe200078e021a */
[----:B--2---:R-:W1:Y:S03]  /*8a30*/  I2F.F64.U16 R22, R22 ;  /* 0x0000001600167312 */ /* 0x004e660000101800 */
[----:B------:R-:W-:-:S05]  /*8a40*/  IMAD R29, R20, 0x8, R3 ;  /* 0x00000008141d7824 */ /* 0x000fca00078e0203 */
[----:B-1----:R-:W-:Y:S04]  /*8a50*/  STS.64 [R29+0x2d0], R22 ;  /* 0x0002d0161d007388 */ /* 0x002fe80000000a00 */
[----:B------:R-:W1:Y:S04]  /*8a60*/  LDS.U8 R20, [R27+0x28c] ;  /* 0x00028c001b147984 */ /* 0x000e680000000000 */
[----:B0-----:R-:W0:Y:S01]  /*8a70*/  LDS R24, [R3+0x6d0] ;  /* 0x0006d00003187984 */ /* 0x001e220000000800 */
[----:B-1----:R-:W1:Y:S01]  /*8a80*/  I2F.F64.U16 R20, R20 ;  /* 0x0000001400147312 */ /* 0x002e620000101800 */
[----:B0-----:R-:W-:-:S04]  /*8a90*/  IMAD R24, R24, R31, R26 ;  /* 0x0000001f18187224 */ /* 0x001fc800078e021a */
[----:B------:R-:W-:-:S05]  /*8aa0*/  IMAD R33, R24, 0x8, R3 ;  /* 0x0000000818217824 */ /* 0x000fca00078e0203 */
[----:B-1----:R-:W-:Y:S04]  /*8ab0*/  STS.64 [R33+0x2d8], R20 ;  /* 0x0002d81421007388 */ /* 0x002fe80000000a00 */
[----:B------:R-:W0:Y:S04]  /*8ac0*/  LDS.U8 R24, [R27+0x28d] ;  /* 0x00028d001b187984 */ /* 0x000e280000000000 */
[----:B------:R-:W1:Y:S01]  /*8ad0*/  LDS R28, [R3+0x6d0] ;  /* 0x0006d000031c7984 */ /* 0x000e620000000800 */
[----:B0-----:R-:W0:Y:S01]  /*8ae0*/  I2F.F64.U16 R24, R24 ;  /* 0x0000001800187312 */ /* 0x001e220000101800 */
[----:B-1----:R-:W-:-:S05]  /*8af0*/  IMAD R28, R28, R31, R26 ;  /* 0x0000001f1c1c7224 */ /* 0x002fca00078e021a */
[----:B------:R-:W-:-:S05]  /*8b00*/  LEA R29, R28, R3, 0x3 ;  /* 0x000000031c1d7211 */ /* 0x000fca00078e18ff */
[----:B0-----:R-:W-:Y:S04]  /*8b10*/  STS.64 [R29+0x2e0], R24 ;  /* 0x0002e0181d007388 */ /* 0x001fe80000000a00 */
[----:B------:R-:W0:Y:S04]  /*8b20*/  LDS.U8 R22, [R27+0x28e] ;  /* 0x00028e001b167984 */ /* 0x000e280000000000 */
[----:B------:R-:W1:Y:S01]  /*8b30*/  LDS R28, [R3+0x6d0] ;  /* 0x0006d000031c7984 */ /* 0x000e620000000800 */
[----:B0-----:R-:W0:Y:S01]  /*8b40*/  I2F.F64.U16 R22, R22 ;  /* 0x0000001600167312 */ /* 0x001e220000101800 */
[----:B-1----:R-:W-:-:S04]  /*8b50*/  IMAD R28, R28, R31, R26 ;  /* 0x0000001f1c1c7224 */ /* 0x002fc800078e021a */
[----:B------:R-:W-:-:S05]  /*8b60*/  IMAD R33, R28, 0x8, R3 ;  /* 0x000000081c217824 */ /* 0x000fca00078e0203 */
        /* <DEDUP_REMOVED lines=22> */
[----:B-1----:R-:W-:-:S02]  /*8cd0*/  IMAD R28, R28, R31, R26 ;  /* 0x0000001f1c1c7224 */ /* 0x002fc400078e021a */
[----:B------:R-:W-:Y:S02]  /*8ce0*/  VIADD R26, R26, 0x8 ;  /* 0x000000081a1a7836 */ /* 0x000fe40000000000 */
[----:B------:R-:W-:-:S03]  /*8cf0*/  IMAD R25, R28, 0x8, R3 ;  /* 0x000000081c197824 */ /* 0x000fc600078e0203 */
[----:B------:R-:W-:Y:S02]  /*8d00*/  ISETP.NE.AND P1, PT, R26, R11, PT ;  /* 0x0000000b1a00720c */ /* 0x000fe40003f25270 */
[----:B0-----:R1:W-:Y:S11]  /*8d10*/  STS.64 [R25+0x308], R20 ;  /* 0x0003081419007388 */ /* 0x0013f60000000a00 */
[----:B------:R-:W-:Y:S05]  /*8d20*/  @P1 BRA `(.L_x_123) ;  /* 0xfffffffc00301947 */ /* 0x000fea000383ffff */
[----:B------:R-:W-:Y:S05]  /*8d30*/  BSYNC.RECONVERGENT B5 ;  /* 0x0000000000057941 */ /* 0x000fea0003800200 */
.L_x_122:
[----:B------:R-:W-:-:S07]  /*8d40*/  IMAD.MOV.U32 R26, RZ, RZ, R11 ;  /* 0x000000ffff1a7224 */ /* 0x000fce00078e000b */
.L_x_121:
[----:B------:R-:W-:Y:S01]  /*8d50*/  ISETP.NE.AND P1, PT, R8, RZ, PT ;  /* 0x000000ff0800720c */ /* 0x000fe20003f25270 */
[----:B------:R-:W-:-:S12]  /*8d60*/  BSSY.RECONVERGENT B5, `(.L_x_124) ;  /* 0x000003e000057945 */ /* 0x000fd80003800200 */
[----:B------:R-:W-:Y:S05]  /*8d70*/  @!P1 BRA `(.L_x_125) ;  /* 0x0000000000f09947 */ /* 0x000fea0003800000 */
[----:B-1----:R-:W-:Y:S01]  /*8d80*/  IADD3 R20, PT, PT, R8, -0x1, RZ ;  /* 0xffffffff08147810 */ /* 0x002fe20007ffe0ff */
[----:B------:R-:W-:Y:S01]  /*8d90*/  BSSY.RECONVERGENT B6, `(.L_x_126) ;  /* 0x000001e000067945 */ /* 0x000fe20003800200 */
[----:B------:R-:W-:Y:S02]  /*8da0*/  ISETP.NE.AND P2, PT, R9, RZ, PT ;  /* 0x000000ff0900720c */ /* 0x000fe40003f45270 */
[----:B------:R-:W-:-:S13]  /*8db0*/  ISETP.GE.U32.AND P1, PT, R20, 0x3, PT ;  /* 0x000000031400780c */ /* 0x000fda0003f26070 */
[----:B------:R-:W-:Y:S05]  /*8dc0*/  @!P1 BRA `(.L_x_127) ;  /* 0x0000000000689947 */ /* 0x000fea0003800000 */
[--C-:B------:R-:W-:Y:S01]  /*8dd0*/  IMAD.IADD R27, R3, 0x1, R26.reuse ;  /* 0x00000001031b7824 */ /* 0x100fe200078e021a */
[----:B------:R-:W1:Y:S04]  /*8de0*/  LDS R22, [R3+0x6d0] ;  /* 0x0006d00003167984 */ /* 0x000e680000000800 */
[----:B------:R-:W2:Y:S01]  /*8df0*/  LDS.U8 R20, [R27+0x28b] ;  /* 0x00028b001b147984 */ /* 0x000ea20000000000 */
[----:B-1----:R-:W-:Y:S01]  /*8e00*/  IMAD R22, R22, R31, R26 ;  /* 0x0000001f16167224 */ /* 0x002fe200078e021a */
[----:B--2---:R-:W1:Y:S03]  /*8e10*/  I2F.F64.U16 R20, R20 ;  /* 0x0000001400147312 */ /* 0x004e660000101800 */
[----:B------:R-:W-:-:S05]  /*8e20*/  IMAD R29, R22, 0x8, R3 ;  /* 0x00000008161d7824 */ /* 0x000fca00078e0203 */
[----:B-1----:R-:W-:Y:S04]  /*8e30*/  STS.64 [R29+0x2d0], R20 ;  /* 0x0002d0141d007388 */ /* 0x002fe80000000a00 */
[----:B0-----:R-:W0:Y:S04]  /*8e40*/  LDS.U8 R24, [R27+0x28c] ;  /* 0x00028c001b187984 */ /* 0x001e280000000000 */
        /* <DEDUP_REMOVED lines=16> */
[----:B------:R-:W-:-:S05]  /*8f50*/  IMAD R25, R28, 0x8, R3 ;  /* 0x000000081c197824 */ /* 0x000fca00078e0203 */
[----:B0-----:R1:W-:Y:S02]  /*8f60*/  STS.64 [R25+0x2e8], R20 ;  /* 0x0002e81419007388 */ /* 0x0013e40000000a00 */
.L_x_127:
[----:B------:R-:W-:Y:S05]  /*8f70*/  BSYNC.RECONVERGENT B6 ;  /* 0x0000000000067941 */ /* 0x000fea0003800200 */
.L_x_126:
[----:B------:R-:W-:Y:S05]  /*8f80*/  @!P2 BRA `(.L_x_125) ;  /* 0x00000000006ca947 */ /* 0x000fea0003800000 */
[----:B------:R-:W-:Y:S01]  /*8f90*/  ISETP.NE.AND P1, PT, R9, 0x1, PT ;  /* 0x000000010900780c */ /* 0x000fe20003f25270 */
[----:B------:R-:W-:Y:S01]  /*8fa0*/  BSSY.RECONVERGENT B6, `(.L_x_128) ;  /* 0x0000012000067945 */ /* 0x000fe20003800200 */
[----:B-1----:R-:W-:-:S04]  /*8fb0*/  LOP3.LUT R20, R31, 0x1, RZ, 0xc0, !PT ;  /* 0x000000011f147812 */ /* 0x002fc800078ec0ff */
[----:B------:R-:W-:-:S07]  /*8fc0*/  ISETP.NE.U32.AND P2, PT, R20, 0x1, PT ;  /* 0x000000011400780c */ /* 0x000fce0003f45070 */
[----:B------:R-:W-:Y:S06]  /*8fd0*/  @!P1 BRA `(.L_x_129) ;  /* 0x0000000000389947 */ /* 0x000fec0003800000 */
[--C-:B------:R-:W-:Y:S01]  /*8fe0*/  IMAD.IADD R28, R3, 0x1, R26.reuse ;  /* 0x00000001031c7824 */ /* 0x100fe200078e021a */
[----:B------:R-:W1:Y:S04]  /*8ff0*/  LDS R20, [R3+0x6d0] ;  /* 0x0006d00003147984 */ /* 0x000e680000000800 */
[----:B------:R-:W2:Y:S01]  /*9000*/  LDS.U8 R22, [R28+0x28b] ;  /* 0x00028b001c167984 */ /* 0x000ea20000000000 */
[----:B-1----:R-:W-:Y:S01]  /*9010*/  IMAD R20, R20, R31, R26 ;  /* 0x0000001f14147224 */ /* 0x002fe200078e021a */
[----:B--2---:R-:W1:Y:S04]  /*9020*/  I2F.F64.U16 R22, R22 ;  /* 0x0000001600167312 */ /* 0x004e680000101800 */
[----:B0-----:R-:W-:-:S05]  /*9030*/  LEA R25, R20, R3, 0x3 ;  /* 0x0000000314197211 */ /* 0x001fca00078e18ff */
[----:B-1----:R-:W-:Y:S04]  /*9040*/  STS.64 [R25+0x2d0], R22 ;  /* 0x0002d01619007388 */ /* 0x002fe80000000a00 */
[----:B------:R-:W0:Y:S04]  /*9050*/  LDS.U8 R20, [R28+0x28c] ;  /* 0x00028c001c147984 */ /* 0x000e280000000000 */
[----:B------:R-:W1:Y:S01]  /*9060*/  LDS R24, [R3+0x6d0] ;  /* 0x0006d00003187984 */ /* 0x000e620000000800 */
[----:B0-----:R-:W0:Y:S01]  /*9070*/  I2F.F64.U16 R20, R20 ;  /* 0x0000001400147312 */ /* 0x001e220000101800 */
[----:B-1----:R-:W-:-:S02]  /*9080*/  IMAD R24, R24, R31, R26 ;  /* 0x0000001f18187224 */ /* 0x002fc400078e021a */
[----:B------:R-:W-:Y:S02]  /*9090*/  VIADD R26, R26, 0x2 ;  /* 0x000000021a1a7836 */ /* 0x000fe40000000000 */
[----:B------:R-:W-:-:S05]  /*90a0*/  IMAD R27, R24, 0x8, R3 ;  /* 0x00000008181b7824 */ /* 0x000fca00078e0203 */
[----:B0-----:R1:W-:Y:S02]  /*90b0*/  STS.64 [R27+0x2d8], R20 ;  /* 0x0002d8141b007388 */ /* 0x0013e40000000a00 */
.L_x_129:
[----:B------:R-:W-:Y:S05]  /*90c0*/  BSYNC.RECONVERGENT B6 ;  /* 0x0000000000067941 */ /* 0x000fea0003800200 */
.L_x_128:
[--C-:B------:R-:W-:Y:S01]  /*90d0*/  @!P2 IMAD.IADD R22, R3, 0x1, R26.reuse ;  /* 0x000000010316a824 */ /* 0x100fe200078e021a */
[----:B------:R-:W0:Y:S04]  /*90e0*/  @!P2 LDS R23, [R3+0x6d0] ;  /* 0x0006d0000317a984 */ /* 0x000e280000000800 */
[----:B-1----:R-:W1:Y:S01]  /*90f0*/  @!P2 LDS.U8 R20, [R22+0x28b] ;  /* 0x00028b001614a984 */ /* 0x002e620000000000 */
[----:B0-----:R-:W-:Y:S01]  /*9100*/  @!P2 IMAD R24, R23, R31, R26 ;  /* 0x0000001f1718a224 */ /* 0x001fe200078e021a */
[----:B-1----:R-:W0:Y:S04]  /*9110*/  @!P2 I2F.F64.U16 R20, R20 ;  /* 0x000000140014a312 */ /* 0x002e280000101800 */
[----:B------:R-:W-:-:S05]  /*9120*/  @!P2 LEA R23, R24, R3, 0x3 ;  /* 0x000000031817a211 */ /* 0x000fca00078e18ff */
[----:B0-----:R2:W-:Y:S02]  /*9130*/  @!P2 STS.64 [R23+0x2d0], R20 ;  /* 0x0002d0141700a388 */ /* 0x0015e40000000a00 */
.L_x_125:
[----:B------:R-:W-:Y:S05]  /*9140*/  BSYNC.RECONVERGENT B5 ;  /* 0x0000000000057941 */ /* 0x000fea0003800200 */
.L_x_124:
[----:B-12---:R-:W1:Y:S02]  /*9150*/  LDS R20, [R3+0x6d0] ;  /* 0x0006d00003147984 */ /* 0x006e640000000800 */
[----:B-1----:R-:W-:-:S05]  /*9160*/  IMAD R21, R20, 0x8, R3 ;  /* 0x0000000814157824 */ /* 0x002fca00078e0203 */
[----:B------:R-:W-:Y:S04]  /*9170*/  STS.64 [R21+0x6b0], R18 ;  /* 0x0006b01215007388 */ /* 0x000fe80000000a00 */
[----:B------:R-:W1:Y:S02]  /*9180*/  LDS R20, [R3+0x6d0] ;  /* 0x0006d00003147984 */ /* 0x000e640000000800 */
[----:B-1----:R-:W-:-:S05]  /*9190*/  VIADD R20, R20, 0x1 ;  /* 0x0000000114147836 */ /* 0x002fca0000000000 */
[----:B------:R1:W-:Y:S02]  /*91a0*/  STS [R3+0x6d0], R20 ;  /* 0x0006d01403007388 */ /* 0x0003e40000000800 */
.L_x_74:
[----:B------:R-:W-:Y:S05]  /*91b0*/  BSYNC.RECONVERGENT B2 ;  /* 0x0000000000027941 */ /* 0x000fea0003800200 */
.L_x_73:
[----:B------:R-:W-:-:S13]  /*91c0*/  ISETP.NE.AND P1, PT, R37, R36, PT ;  /* 0x000000242500720c */ /* 0x000fda0003f25270 */
[----:B------:R-:W-:Y:S05]  /*91d0*/  @!P1 BRA `(.L_x_72) ;  /* 0x0000000000209947 */ /* 0x000fea0003800000 */
[----:B------:R-:W2:Y:S01]  /*91e0*/  LDS R18, [R3+0x6d0] ;  /* 0x0006d00003127984 */ /* 0x000ea20000000800 */
[----:B------:R-:W-:Y:S01]  /*91f0*/  VIADD R19, R37, 0x1 ;  /* 0x0000000125137836 */ /* 0x000fe20000000000 */
[----:B------:R-:W-:Y:S01]  /*9200*/  IADD3 R39, PT, PT, R39, 0x1, RZ ;  /* 0x0000000127277810 */ /* 0x000fe20007ffe0ff */
[----:B------:R-:W-:Y:S01]  /*9210*/  VIADD R38, R38, 0x1 ;  /* 0x0000000126267836 */ /* 0x000fe20000000000 */
[----:B--2---:R-:W-:Y:S01]  /*9220*/  ISETP.GT.AND P1, PT, R18, 0x3, PT ;  /* 0x000000031200780c */ /* 0x004fe20003f24270 */
[----:B------:R-:W-:Y:S02]  /*9230*/  IMAD.MOV.U32 R18, RZ, RZ, R37 ;  /* 0x000000ffff127224 */ /* 0x000fe400078e0025 */
[----:B------:R-:W-:-:S10]  /*9240*/  IMAD.MOV.U32 R37, RZ, RZ, R19 ;  /* 0x000000ffff257224 */ /* 0x000fd400078e0013 */
[----:B------:R-:W-:Y:S05]  /*9250*/  @!P1 BRA `(.L_x_130) ;  /* 0xffffffc400f89947 */ /* 0x000fea000383ffff */
.L_x_72:
[----:B------:R-:W-:Y:S05]  /*9260*/  BSYNC.RECONVERGENT B3 ;  /* 0x0000000000037941 */ /* 0x000fea0003800200 */
.L_x_71:
[----:B------:R-:W-:Y:S05]  /*9270*/  BRA `(.L_x_69) ;  /* 0x0000000000907947 */ /* 0x000fea0003800000 */
.L_x_70:
[----:B------:R-:W-:Y:S01]  /*9280*/  MOV R24, 0x652b82fe ;  /* 0x652b82fe00187802 */ /* 0x000fe20000000f00 */
[----:B------:R-:W-:Y:S01]  /*9290*/  IMAD.MOV.U32 R25, RZ, RZ, 0x3ff71547 ;  /* 0x3ff71547ff197424 */ /* 0x000fe200078e00ff */
[----:B------:R-:W0:Y:S01]  /*92a0*/  LDS.64 R26, [R3+0x6d8] ;  /* 0x0006d800031a7984 */ /* 0x000e220000000a00 */
[----:B------:R-:W-:Y:S01]  /*92b0*/  MOV R22, R16 ;  /* 0x0000001000167202 */ /* 0x000fe20000000f00 */
[----:B------:R-:W-:Y:S02]  /*92c0*/  DADD R28, -RZ, -R14 ;  /* 0x00000000ff1c7229 */ /* 0x000fe4000000090e */
[C---:B------:R-:W-:Y:S02]  /*92d0*/  DADD R30, -R14.reuse, +INF ;  /* 0x7ff000000e1e7429 */ /* 0x040fe40000000100 */
[C---:B------:R-:W-:Y:S02]  /*92e0*/  DFMA R24, R14.reuse, -R24, 6.75539944105574400000e+15 ;  /* 0x433800000e18742b */ /* 0x040fe40000000818 */
[----:B------:R-:W-:-:S04]  /*92f0*/  DSETP.GT.AND P2, PT, R14, RZ, PT ;  /* 0x000000ff0e00722a */ /* 0x000fc80003f44000 */
[----:B------:R-:W-:Y:S02]  /*9300*/  FSETP.GEU.AND P1, PT, |R29|, 4.2275390625, PT ;  /* 0x408748001d00780b */ /* 0x000fe40003f2e200 */
[----:B------:R-:W-:Y:S02]  /*9310*/  FSEL R25, R31, RZ, !P2 ;  /* 0x000000ff1f197208 */ /* 0x000fe40005000000 */
[----:B------:R-:W-:-:S04]  /*9320*/  LEA.HI R20, R24, R24, RZ, 0x1 ;  /* 0x0000001818147211 */ /* 0x000fc800078f08ff */
[----:B------:R-:W-:-:S05]  /*9330*/  SHF.R.S32.HI R23, RZ, 0x1, R20 ;  /* 0x00000001ff177819 */ /* 0x000fca0000011414 */
[C---:B------:R-:W-:Y:S02]  /*9340*/  IMAD.IADD R20, R24.reuse, 0x1, -R23 ;  /* 0x0000000118147824 */ /* 0x040fe400078e0a17 */
[--C-:B------:R-:W-:Y:S02]  /*9350*/  IMAD R23, R23, 0x100000, R17.reuse ;  /* 0x0010000017177824 */ /* 0x100fe400078e0211 */
[----:B------:R-:W-:Y:S01]  /*9360*/  IMAD R24, R24, 0x100000, R17 ;  /* 0x0010000018187824 */ /* 0x000fe200078e0211 */
[----:B------:R-:W-:Y:S01]  /*9370*/  LEA R21, R20, 0x3ff00000, 0x14 ;  /* 0x3ff0000014157811 */ /* 0x000fe200078ea0ff */
[----:B------:R-:W-:-:S06]  /*9380*/  IMAD.MOV.U32 R20, RZ, RZ, RZ ;  /* 0x000000ffff147224 */ /* 0x000fcc00078e00ff */
[----:B------:R-:W-:Y:S01]  /*9390*/  DMUL R20, R22, R20 ;  /* 0x0000001416147228 */ /* 0x000fe20000000000 */
[----:B------:R-:W-:Y:S02]  /*93a0*/  FSEL R23, R30, RZ, !P2 ;  /* 0x000000ff1e177208 */ /* 0x000fe40005000000 */
[----:B------:R-:W-:Y:S02]  /*93b0*/  FSETP.GEU.AND P2, PT, |R29|, 4.1917929649353027344, PT ;  /* 0x4086232b1d00780b */ /* 0x000fe40003f4e200 */
[----:B------:R-:W-:Y:S01]  /*93c0*/  IADD3 R22, PT, PT, R19, 0x1, RZ ;  /* 0x0000000113167810 */ /* 0x000fe20007ffe0ff */
[----:B------:R-:W-:-:S04]  /*93d0*/  IMAD R19, R18, 0x8, R3 ;  /* 0x0000000812137824 */ /* 0x000fc800078e0203 */
[----:B------:R-:W-:Y:S01]  /*93e0*/  FSEL R21, R25, R21, P1 ;  /* 0x0000001519157208 */ /* 0x000fe20000800000 */
[----:B------:R-:W-:Y:S01]  /*93f0*/  STS [R3+0x6d4], R22 ;  /* 0x0006d41603007388 */ /* 0x000fe20000000800 */
[----:B------:R-:W-:Y:S02]  /*9400*/  FSEL R23, R23, R20, P1 ;  /* 0x0000001417177208 */ /* 0x000fe40000800000 */
[----:B------:R-:W-:Y:S02]  /*9410*/  FSEL R21, R24, R21, !P2 ;  /* 0x0000001518157208 */ /* 0x000fe40005000000 */
[----:B------:R-:W-:Y:S01]  /*9420*/  FSEL R20, R16, R23, !P2 ;  /* 0x0000001710147208 */ /* 0x000fe20005000000 */
[----:B------:R-:W-:-:S05]  /*9430*/  IMAD.MOV.U32 R23, RZ, RZ, 0x1 ;  /* 0x00000001ff177424 */ /* 0x000fca00078e00ff */
[----:B0-----:R-:W-:Y:S01]  /*9440*/  DADD R26, R26, -R20 ;  /* 0x000000001a1a7229 */ /* 0x001fe20000000814 */
[----:B------:R-:W-:-:S05]  /*9450*/  PRMT R20, R23, 0x7610, R20 ;  /* 0x0000761017147816 */ /* 0x000fca0000000014 */
[----:B------:R-:W-:Y:S04]  /*9460*/  STS.U8 [R3+0x2aa], R20 ;  /* 0x0002aa1403007388 */ /* 0x000fe80000000000 */
[----:B------:R-:W-:Y:S04]  /*9470*/  STS.64 [R3+0x6d8], R26 ;  /* 0x0006d81a03007388 */ /* 0x000fe80000000a00 */
[----:B------:R-:W-:Y:S04]  /*9480*/  STS.64 [R19+0x6b0], R14 ;  /* 0x0006b00e13007388 */ /* 0x000fe80000000a00 */
[----:B------:R-:W0:Y:S02]  /*9490*/  LDS R18, [R3+0x6d0] ;  /* 0x0006d00003127984 */ /* 0x000e240000000800 */
[----:B0-----:R-:W-:-:S05]  /*94a0*/  VIADD R18, R18, 0x1 ;  /* 0x0000000112127836 */ /* 0x001fca0000000000 */
[----:B------:R0:W-:Y:S02]  /*94b0*/  STS [R3+0x6d0], R18 ;  /* 0x0006d01203007388 */ /* 0x0001e40000000800 */
.L_x_69:
[----:B------:R-:W-:Y:S05]  /*94c0*/  BSYNC.RECONVERGENT B4 ;  /* 0x0000000000047941 */ /* 0x000fea0003800200 */
.L_x_68:
[----:B------:R-:W-:-:S05]  /*94d0*/  VIADD R34, R34, 0x1 ;  /* 0x0000000122227836 */ /* 0x000fca0000000000 */
[----:B------:R-:W-:-:S13]  /*94e0*/  ISETP.NE.AND P1, PT, R34, R35, PT ;  /* 0x000000232200720c */ /* 0x000fda0003f25270 */
[----:B------:R-:W-:Y:S05]  /*94f0*/  @P1 BRA `(.L_x_131) ;  /* 0xffffffc000541947 */ /* 0x000fea000383ffff */
[----:B------:R-:W-:Y:S05]  /*9500*/  BSYNC.RELIABLE B0 ;  /* 0x0000000000007941 */ /* 0x000fea0003800100 */
.L_x_64:
[----:B0-----:R2:W3:Y:S02]  /*9510*/  LDS R18, [R3+0x6d0] ;  /* 0x0006d00003127984 */ /* 0x0014e40000000800 */
.L_x_63:
[----:B------:R-:W-:Y:S05]  /*9520*/  BSYNC.RECONVERGENT B1 ;  /* 0x0000000000017941 */ /* 0x000fea0003800200 */
.L_x_62:
[----:B------:R-:W-:Y:S05]  /*9530*/  WARPSYNC.ALL ;  /* 0x0000000000007948 */ /* 0x000fea0003800000 */
[----:B------:R-:W4:Y:S01]  /*9540*/  LDCU UR4, c[0x0][0x3a0] ;  /* 0x00007400ff0477ac */ /* 0x000f220008000800 */
[----:B------:R-:W1:Y:S01]  /*9550*/  S2R R6, SR_TID.X ;  /* 0x0000000000067919 */ /* 0x000e620000002100 */
[----:B---3--:R-:W-:Y:S01]  /*9560*/  ISETP.NE.AND P0, PT, R18, RZ, PT ;  /* 0x000000ff1200720c */ /* 0x008fe20003f05270 */
[----:B------:R-:W-:Y:S01]  /*9570*/  BSSY.RECONVERGENT B0, `(.L_x_132) ;  /* 0x0000534000007945 */ /* 0x000fe20003800200 */
[C---:B------:R-:W-:Y:S01]  /*9580*/  IADD3 R7, PT, PT, R1.reuse, 0x4d8, RZ ;  /* 0x000004d801077810 */ /* 0x040fe20007ffe0ff */
[----:B0-----:R-:W-:Y:S01]  /*9590*/  VIADD R8, R1, 0x5d0 ;  /* 0x000005d001087836 */ /* 0x001fe20000000000 */
[----:B----4-:R-:W-:-:S09]  /*95a0*/  UIADD3 UR4, UPT, UPT, UR4, -0x1, URZ ;  /* 0xffffffff04047890 */ /* 0x010fd2000fffe0ff */
[----:B------:R-:W-:Y:S05]  /*95b0*/  @!P0 BRA `(.L_x_133) ;  /* 0x0000004800a88947 */ /* 0x000fea0003800000 */
[----:B------:R-:W0:Y:S01]  /*95c0*/  LDC R11, c[0x0][0x3a0] ;  /* 0x0000e800ff0b7b82 */ /* 0x000e220000000800 */
[----:B------:R-:W-:Y:S01]  /*95d0*/  VIADD R9, R1, 0xf8 ;  /* 0x000000f801097836 */ /* 0x000fe20000000000 */
[----:B0-----:R-:W-:-:S13]  /*95e0*/  ISETP.GE.AND P0, PT, R11, 0x1, PT ;  /* 0x000000010b00780c */ /* 0x001fda0003f06270 */
[----:B------:R-:W-:Y:S05]  /*95f0*/  @!P0 BRA `(.L_x_134) ;  /* 0x0000001400e48947 */ /* 0x000fea0003800000 */
[----:B------:R-:W-:Y:S01]  /*9600*/  UISETP.NE.AND UP0, UPT, UR4, URZ, UPT ;  /* 0x000000ff0400728c */ /* 0x000fe2000bf05270 */
[----:B------:R-:W-:-:S08]  /*9610*/  IMAD.MOV.U32 R10, RZ, RZ, RZ ;  /* 0x000000ffff0a7224 */ /* 0x000fd000078e00ff */
[----:B------:R-:W-:Y:S05]  /*9620*/  BRA.U !UP0, `(.L_x_135) ;  /* 0x0000000d08d07547 */ /* 0x000fea000b800000 */
[----:B------:R-:W-:Y:S02]  /*9630*/  LOP3.LUT R10, R11, 0x7ffffffe, RZ, 0xc0, !PT ;  /* 0x7ffffffe0b0a7812 */ /* 0x000fe400078ec0ff */
[----:B------:R-:W-:-:S07]  /*9640*/  MOV R11, RZ ;  /* 0x000000ff000b7202 */ /* 0x000fce0000000f00 */
.L_x_144:
[----:B------:R-:W-:-:S05]  /*9650*/  IMAD R14, R11, 0x8, R12 ;  /* 0x000000080b0e7824 */ /* 0x000fca00078e020c */
[----:B0-----:R-:W3:Y:S01]  /*9660*/  LDL.64 R16, [R14] ;  /* 0x000000000e107983 */ /* 0x001ee20000100a00 */
[----:B-1----:R-:W-:Y:S01]  /*9670*/  IMAD.MOV.U32 R20, RZ, RZ, 0x652b82fe ;  /* 0x652b82feff147424 */ /* 0x002fe200078e00ff */
[----:B------:R-:W-:Y:S01]  /*9680*/  UMOV UR6, 0xfefa39ef ;  /* 0xfefa39ef00067882 */ /* 0x000fe20000000000 */
[----:B------:R-:W-:Y:S01]  /*9690*/  IMAD.MOV.U32 R21, RZ, RZ, 0x3ff71547 ;  /* 0x3ff71547ff157424 */ /* 0x000fe200078e00ff */
[----:B------:R-:W-:Y:S01]  /*96a0*/  UMOV UR7, 0x3fe62e42 ;  /* 0x3fe62e4200077882 */ /* 0x000fe20000000000 */
[----:B------:R-:W-:Y:S04]  /*96b0*/  BSSY.RECONVERGENT B1, `(.L_x_136) ;  /* 0x0000036000017945 */ /* 0x000fe80003800200 */
[----:B---3--:R-:W-:Y:S01]  /*96c0*/  DFMA R20, R16, R20, 6.75539944105574400000e+15 ;  /* 0x433800001014742b */ /* 0x008fe20000000014 */
[----:B------:R-:W-:-:S07]  /*96d0*/  FSETP.GEU.AND P0, PT, |R17|, 4.1917929649353027344, PT ;  /* 0x4086232b1100780b */ /* 0x000fce0003f0e200 */
[----:B------:R-:W-:-:S08]  /*96e0*/  DADD R22, R20, -6.75539944105574400000e+15 ;  /* 0xc338000014167429 */ /* 0x000fd00000000000 */
[----:B------:R-:W-:Y:S01]  /*96f0*/  DFMA R24, R22, -UR6, R16 ;  /* 0x8000000616187c2b */ /* 0x000fe20008000010 */
[----:B------:R-:W-:Y:S01]  /*9700*/  UMOV UR6, 0x3b39803f ;  /* 0x3b39803f00067882 */ /* 0x000fe20000000000 */
[----:B------:R-:W-:-:S06]  /*9710*/  UMOV UR7, 0x3c7abc9e ;  /* 0x3c7abc9e00077882 */ /* 0x000fcc0000000000 */
        /* <DEDUP_REMOVED lines=42> */
[----:B------:R-:W-:Y:S01]  /*99c0*/  @!P1 IADD3 R16, PT, PT, R20, -R15, RZ ;  /* 0x8000000f14109210 */ /* 0x000fe20007ffe0ff */
[----:B------:R-:W-:-:S03]  /*99d0*/  @!P1 IMAD R25, R15, 0x100000, R25 ;  /* 0x001000000f199824 */ /* 0x000fc600078e0219 */
[----:B------:R-:W-:Y:S01]  /*99e0*/  @!P1 LEA R17, R16, 0x3ff00000, 0x14 ;  /* 0x3ff0000010119811 */ /* 0x000fe200078ea0ff */
[----:B------:R-:W-:-:S06]  /*99f0*/  @!P1 IMAD.MOV.U32 R16, RZ, RZ, RZ ;  /* 0x000000ffff109224 */ /* 0x000fcc00078e00ff */
[----:B------:R-:W-:-:S11]  /*9a00*/  @!P1 DMUL R22, R24, R16 ;  /* 0x0000001018169228 */ /* 0x000fd60000000000 */
.L_x_137:
[----:B------:R-:W-:Y:S05]  /*9a10*/  BSYNC.RECONVERGENT B1 ;  /* 0x0000000000017941 */ /* 0x000fea0003800200 */
.L_x_136:
[----:B------:R-:W-:Y:S01]  /*9a20*/  DADD R22, R22, 1 ;  /* 0x3ff0000016167429 */ /* 0x000fe20000000000 */
[----:B------:R-:W-:Y:S05]  /*9a30*/  BSSY.RECONVERGENT B1, `(.L_x_138) ;  /* 0x0000010000017945 */ /* 0x000fea0003800200 */
[----:B------:R-:W0:Y:S04]  /*9a40*/  MUFU.RCP64H R17, R23 ;  /* 0x0000001700117308 */ /* 0x000e280000001800 */
[----:B------:R-:W-:-:S05]  /*9a50*/  VIADD R16, R23, 0x300402 ;  /* 0x0030040217107836 */ /* 0x000fca0000000000 */
[----:B------:R-:W-:Y:S01]  /*9a60*/  FSETP.GEU.AND P0, PT, |R16|, 5.8789094863358348022e-39, PT ;  /* 0x004004021000780b */ /* 0x000fe20003f0e200 */
[----:B0-----:R-:W-:-:S08]  /*9a70*/  DFMA R20, -R22, R16, 1 ;  /* 0x3ff000001614742b */ /* 0x001fd00000000110 */
[----:B------:R-:W-:-:S08]  /*9a80*/  DFMA R20, R20, R20, R20 ;  /* 0x000000141414722b */ /* 0x000fd00000000014 */
[----:B------:R-:W-:-:S08]  /*9a90*/  DFMA R20, R16, R20, R16 ;  /* 0x000000141014722b */ /* 0x000fd00000000010 */
[----:B------:R-:W-:-:S08]  /*9aa0*/  DFMA R24, -R22, R20, 1 ;  /* 0x3ff000001618742b */ /* 0x000fd00000000114 */
[----:B------:R-:W-:Y:S01]  /*9ab0*/  DFMA R20, R20, R24, R20 ;  /* 0x000000181414722b */ /* 0x000fe20000000014 */
[----:B------:R-:W-:Y:S10]  /*9ac0*/  @P0 BRA `(.L_x_139) ;  /* 0x0000000000180947 */ /* 0x000ff40003800000 */
[----:B------:R-:W-:Y:S01]  /*9ad0*/  LOP3.LUT R15, R23, 0x7fffffff, RZ, 0xc0, !PT ;  /* 0x7fffffff170f7812 */ /* 0x000fe200078ec0ff */
[----:B------:R-:W-:Y:S01]  /*9ae0*/  IMAD.MOV.U32 R17, RZ, RZ, R23 ;  /* 0x000000ffff117224 */ /* 0x000fe200078e0017 */
[----:B------:R-:W-:Y:S02]  /*9af0*/  MOV R16, R22 ;  /* 0x0000001600107202 */ /* 0x000fe40000000f00 */
[----:B------:R-:W-:Y:S01]  /*9b00*/  MOV R24, 0x9b30 ;  /* 0x00009b3000187802 */ /* 0x000fe20000000f00 */
[----:B------:R-:W-:-:S07]  /*9b10*/  VIADD R22, R15, 0xfff00000 ;  /* 0xfff000000f167836 */ /* 0x000fce0000000000 */
[----:B--2---:R-:W-:Y:S05]  /*9b20*/  CALL.REL.NOINC `($__internal_0_$__cuda_sm20_dblrcp_rn_slowpath_v3) ;  /* 0x0000005c00087944 */ /* 0x004fea0003c00000 */
.L_x_139:
[----:B------:R-:W-:Y:S05]  /*9b30*/  BSYNC.RECONVERGENT B1 ;  /* 0x0000000000017941 */ /* 0x000fea0003800200 */
.L_x_138:
[C---:B------:R-:W-:Y:S01]  /*9b40*/  DADD R16, -R20.reuse, 1 ;  /* 0x3ff0000014107429 */ /* 0x040fe20000000100 */
[----:B------:R-:W-:Y:S01]  /*9b50*/  UMOV UR6, 0xe826d695 ;  /* 0xe826d69500067882 */ /* 0x000fe20000000000 */
[----:B------:R-:W-:Y:S01]  /*9b60*/  UMOV UR7, 0x3e112e0b ;  /* 0x3e112e0b00077882 */ /* 0x000fe20000000000 */
[----:B------:R-:W-:Y:S01]  /*9b70*/  IMAD.MOV.U32 R15, RZ, RZ, R21 ;  /* 0x000000ffff0f7224 */ /* 0x000fe200078e0015 */
[----:B------:R-:W-:Y:S01]  /*9b80*/  DSETP.MAX.AND P0, P1, R20, UR6, PT ;  /* 0x0000000614007e2a */ /* 0x000fe2000b90f000 */
[----:B------:R-:W-:Y:S01]  /*9b90*/  UMOV UR9, UR7 ;  /* 0x0000000700097c82 */ /* 0x000fe20008000000 */
[----:B------:R-:W-:Y:S01]  /*9ba0*/  UMOV UR8, UR7 ;  /* 0x0000000700087c82 */ /* 0x000fe20008000000 */
[----:B------:R-:W-:Y:S01]  /*9bb0*/  IMAD.U32 R23, RZ, RZ, UR9 ;  /* 0x00000009ff177e24 */ /* 0x000fe2000f8e00ff */
[----:B------:R-:W-:Y:S01]  /*9bc0*/  DSETP.MAX.AND P2, P3, R16, UR6, PT ;  /* 0x0000000610007e2a */ /* 0x000fe2000bb4f000 */
[----:B------:R-:W-:Y:S01]  /*9bd0*/  IMAD.U32 R22, RZ, RZ, UR8 ;  /* 0x00000008ff167e24 */ /* 0x000fe2000f8e00ff */
[----:B------:R-:W-:Y:S01]  /*9be0*/  MOV R19, R17 ;  /* 0x0000001100137202 */ /* 0x000fe20000000f00 */
[----:B------:R-:W-:Y:S01]  /*9bf0*/  IMAD.MOV.U32 R21, RZ, RZ, R16 ;  /* 0x000000ffff157224 */ /* 0x000fe200078e0010 */
[----:B------:R-:W-:Y:S01]  /*9c00*/  FSEL R15, R15, UR8, P0 ;  /* 0x000000080f0f7c08 */ /* 0x000fe20008000000 */
[----:B------:R-:W-:Y:S01]  /*9c10*/  UMOV UR8, UR6 ;  /* 0x0000000600087c82 */ /* 0x000fe20008000000 */
[----:B------:R-:W-:Y:S01]  /*9c20*/  FSEL R19, R19, UR9, P2 ;  /* 0x0000000913137c08 */ /* 0x000fe20009000000 */
[----:B------:R-:W-:Y:S01]  /*9c30*/  UMOV UR7, 0x3fefffff ;  /* 0x3fefffff00077882 */ /* 0x000fe20000000000 */
[----:B------:R-:W-:Y:S01]  /*9c40*/  SEL R16, R20, UR8, P0 ;  /* 0x0000000814107c07 */ /* 0x000fe20008000000 */
[----:B------:R-:W-:Y:S01]  /*9c50*/  UMOV UR8, UR7 ;  /* 0x0000000700087c82 */ /* 0x000fe20008000000 */
[----:B------:R-:W-:Y:S01]  /*9c60*/  @P1 LOP3.LUT R15, R22, 0x80000, RZ, 0xfc, !PT ;  /* 0x00080000160f1812 */ /* 0x000fe200078efcff */
[----:B------:R-:W-:Y:S01]  /*9c70*/  UMOV UR9, UR7 ;  /* 0x0000000700097c82 */ /* 0x000fe20008000000 */
[----:B------:R-:W-:Y:S01]  /*9c80*/  SEL R20, R21, UR6, P2 ;  /* 0x0000000615147c07 */ /* 0x000fe20009000000 */
[----:B------:R-:W-:Y:S01]  /*9c90*/  UMOV UR6, 0xff768fa1 ;  /* 0xff768fa100067882 */ /* 0x000fe20000000000 */
[----:B------:R-:W-:Y:S01]  /*9ca0*/  @P3 LOP3.LUT R19, R23, 0x80000, RZ, 0xfc, !PT ;  /* 0x0008000017133812 */ /* 0x000fe200078efcff */
[----:B------:R-:W-:Y:S01]  /*9cb0*/  IMAD.U32 R22, RZ, RZ, UR8 ;  /* 0x00000008ff167e24 */ /* 0x000fe2000f8e00ff */
[----:B------:R-:W-:Y:S01]  /*9cc0*/  MOV R17, R15 ;  /* 0x0000000f00117202 */ /* 0x000fe20000000f00 */
[----:B------:R-:W-:-:S02]  /*9cd0*/  IMAD.U32 R23, RZ, RZ, UR9 ;  /* 0x00000009ff177e24 */ /* 0x000fc4000f8e00ff */
[----:B------:R-:W-:Y:S01]  /*9ce0*/  IMAD.MOV.U32 R21, RZ, RZ, R19 ;  /* 0x000000ffff157224 */ /* 0x000fe200078e0013 */
[----:B------:R-:W-:Y:S02]  /*9cf0*/  MOV R15, R17 ;  /* 0x00000011000f7202 */ /* 0x000fe40000000f00 */
[----:B------:R-:W-:Y:S01]  /*9d00*/  DSETP.MIN.AND P0, P1, R16, UR6, PT ;  /* 0x0000000610007e2a */ /* 0x000fe2000b900000 */
[----:B------:R-:W-:Y:S02]  /*9d10*/  IMAD.MOV.U32 R19, RZ, RZ, R21 ;  /* 0x000000ffff137224 */ /* 0x000fe400078e0015 */
[----:B------:R-:W-:-:S03]  /*9d20*/  DSETP.MIN.AND P2, P3, R20, UR6, PT ;  /* 0x0000000614007e2a */ /* 0x000fc6000bb40000 */
[----:B------:R-:W-:Y:S01]  /*9d30*/  FSEL R25, R15, UR8, P0 ;  /* 0x000000080f197c08 */ /* 0x000fe20008000000 */
[----:B------:R-:W-:Y:S01]  /*9d40*/  UMOV UR8, UR6 ;  /* 0x0000000600087c82 */ /* 0x000fe20008000000 */
[----:B------:R-:W-:Y:S01]  /*9d50*/  IMAD R15, R11, 0x8, R1 ;  /* 0x000000080b0f7824 */ /* 0x000fe200078e0201 */
[----:B------:R-:W-:Y:S02]  /*9d60*/  FSEL R27, R19, UR9, P2 ;  /* 0x00000009131b7c08 */ /* 0x000fe40009000000 */
[----:B------:R-:W-:Y:S02]  /*9d70*/  SEL R24, R16, UR8, P0 ;  /* 0x0000000810187c07 */ /* 0x000fe40008000000 */
[----:B------:R-:W-:Y:S02]  /*9d80*/  SEL R26, R20, UR6, P2 ;  /* 0x00000006141a7c07 */ /* 0x000fe40009000000 */
[----:B------:R-:W-:Y:S02]  /*9d90*/  @P1 LOP3.LUT R25, R22, 0x80000, RZ, 0xfc, !PT ;  /* 0x0008000016191812 */ /* 0x000fe400078efcff */
[----:B------:R-:W-:-:S03]  /*9da0*/  @P3 LOP3.LUT R27, R23, 0x80000, RZ, 0xfc, !PT ;  /* 0x00080000171b3812 */ /* 0x000fc600078efcff */
[----:B------:R0:W-:Y:S04]  /*9db0*/  STL.64 [R15+0xf8], R24 ;  /* 0x0000f8180f007387 */ /* 0x0001e80000100a00 */
[----:B------:R1:W-:Y:S04]  /*9dc0*/  STL.64 [R15], R26 ;  /* 0x0000001a0f007387 */ /* 0x0003e80000100a00 */
[----:B------:R-:W3:Y:S01]  /*9dd0*/  LDL.64 R16, [R14+0x8] ;  /* 0x000008000e107983 */ /* 0x000ee20000100a00 */
[----:B------:R-:W-:Y:S02]  /*9de0*/  HFMA2 R21, -RZ, RZ, 1.9912109375, 0.00128841400146484375 ;  /* 0x3ff71547ff157431 */ /* 0x000fe400000001ff */
[----:B------:R-:W-:Y:S01]  /*9df0*/  IMAD.MOV.U32 R20, RZ, RZ, 0x652b82fe ;  /* 0x652b82feff147424 */ /* 0x000fe200078e00ff */
[----:B------:R-:W-:Y:S01]  /*9e00*/  UMOV UR6, 0xfefa39ef ;  /* 0xfefa39ef00067882 */ /* 0x000fe20000000000 */
[----:B------:R-:W-:Y:S01]  /*9e10*/  UMOV UR7, 0x3fe62e42 ;  /* 0x3fe62e4200077882 */ /* 0x000fe20000000000 */
[----:B------:R-:W-:Y:S03]  /*9e20*/  BSSY.RECONVERGENT B1, `(.L_x_140) ;  /* 0x0000037000017945 */ /* 0x000fe60003800200 */
        /* <DEDUP_REMOVED lines=8> */
[----:B------:R-:W-:Y:S01]  /*9eb0*/  IMAD.MOV.U32 R28, RZ, RZ, -0x35dec16 ;  /* 0xfca213eaff1c7424 */ /* 0x000fe200078e00ff */
[----:B------:R-:W-:Y:S01]  /*9ec0*/  UMOV UR7, 0x3e5ade15 ;  /* 0x3e5ade1500077882 */ /* 0x000fe20000000000 */
[----:B------:R-:W-:-:S06]  /*9ed0*/  IMAD.MOV.U32 R29, RZ, RZ, 0x3e928af3 ;  /* 0x3e928af3ff1d7424 */ /* 0x000fcc00078e00ff */
[----:B0-----:R-:W-:Y:S01]  /*9ee0*/  DFMA R24, R22, UR6, R28 ;  /* 0x0000000616187c2b */ /* 0x001fe2000800001c */
        /* <DEDUP_REMOVED lines=28> */
[----:B-1----:R-:W-:Y:S06]  /*a0b0*/  @!P0 BRA `(.L_x_141) ;  /* 0x0000000000348947 */ /* 0x002fec0003800000 */
[----:B------:R-:W-:Y:S01]  /*a0c0*/  FSETP.GEU.AND P1, PT, |R17|, 4.2275390625, PT ;  /* 0x408748001100780b */ /* 0x000fe20003f2e200 */
[C---:B------:R-:W-:Y:S02]  /*a0d0*/  DADD R22, R16.reuse, +INF ;  /* 0x7ff0000010167429 */ /* 0x040fe40000000000 */
[----:B------:R-:W-:-:S08]  /*a0e0*/  DSETP.GEU.AND P0, PT, R16, RZ, PT ;  /* 0x000000ff1000722a */ /* 0x000fd00003f0e000 */
[----:B------:R-:W-:Y:S02]  /*a0f0*/  FSEL R22, R22, RZ, P0 ;  /* 0x000000ff16167208 */ /* 0x000fe40000000000 */
[----:B------:R-:W-:Y:S01]  /*a100*/  @!P1 LEA.HI R14, R20, R20, RZ, 0x1 ;  /* 0x00000014140e9211 */ /* 0x000fe200078f08ff */
[----:B------:R-:W-:Y:S01]  /*a110*/  @!P1 IMAD.MOV.U32 R16, RZ, RZ, R24 ;  /* 0x000000ffff109224 */ /* 0x000fe200078e0018 */
[----:B------:R-:W-:Y:S02]  /*a120*/  FSEL R23, R23, RZ, P0 ;  /* 0x000000ff17177208 */ /* 0x000fe40000000000 */
[----:B------:R-:W-:-:S05]  /*a130*/  @!P1 SHF.R.S32.HI R17, RZ, 0x1, R14 ;  /* 0x00000001ff119819 */ /* 0x000fca000001140e */
[----:B------:R-:W-:Y:S02]  /*a140*/  @!P1 IMAD.IADD R20, R20, 0x1, -R17 ;  /* 0x0000000114149824 */ /* 0x000fe400078e0a11 */
[----:B------:R-:W-:-:S03]  /*a150*/  @!P1 IMAD R17, R17, 0x100000, R25 ;  /* 0x0010000011119824 */ /* 0x000fc600078e0219 */
[----:B------:R-:W-:Y:S02]  /*a160*/  @!P1 LEA R21, R20, 0x3ff00000, 0x14 ;  /* 0x3ff0000014159811 */ /* 0x000fe400078ea0ff */
[----:B------:R-:W-:-:S06]  /*a170*/  @!P1 MOV R20, RZ ;  /* 0x000000ff00149202 */ /* 0x000fcc0000000f00 */
[----:B------:R-:W-:-:S11]  /*a180*/  @!P1 DMUL R22, R16, R20 ;  /* 0x0000001410169228 */ /* 0x000fd60000000000 */
.L_x_141:
[----:B------:R-:W-:Y:S05]  /*a190*/  BSYNC.RECONVERGENT B1 ;  /* 0x0000000000017941 */ /* 0x000fea0003800200 */
.L_x_140:
        /* <DEDUP_REMOVED lines=11> */
[----:B------:R-:W-:Y:S02]  /*a250*/  LOP3.LUT R14, R17, 0x7fffffff, RZ, 0xc0, !PT ;  /* 0x7fffffff110e7812 */ /* 0x000fe400078ec0ff */
[----:B------:R-:W-:-:S03]  /*a260*/  MOV R24, 0xa290 ;  /* 0x0000a29000187802 */ /* 0x000fc60000000f00 */
[----:B------:R-:W-:-:S07]  /*a270*/  VIADD R22, R14, 0xfff00000 ;  /* 0xfff000000e167836 */ /* 0x000fce0000000000 */
[----:B--2---:R-:W-:Y:S05]  /*a280*/  CALL.REL.NOINC `($__internal_0_$__cuda_sm20_dblrcp_rn_slowpath_v3) ;  /* 0x0000005400307944 */ /* 0x004fea0003c00000 */
.L_x_143:
[----:B------:R-:W-:Y:S05]  /*a290*/  BSYNC.RECONVERGENT B1 ;  /* 0x0000000000017941 */ /* 0x000fea0003800200 */
.L_x_142:
[C---:B------:R-:W-:Y:S01]  /*a2a0*/  DADD R16, -R20.reuse, 1 ;  /* 0x3ff0000014107429 */ /* 0x040fe20000000100 */
[----:B------:R-:W-:Y:S01]  /*a2b0*/  UMOV UR6, 0xe826d695 ;  /* 0xe826d69500067882 */ /* 0x000fe20000000000 */
[----:B------:R-:W-:Y:S01]  /*a2c0*/  UMOV UR7, 0x3e112e0b ;  /* 0x3e112e0b00077882 */ /* 0x000fe20000000000 */
[----:B------:R-:W-:Y:S01]  /*a2d0*/  IMAD.MOV.U32 R14, RZ, RZ, R21 ;  /* 0x000000ffff0e7224 */ /* 0x000fe200078e0015 */
[----:B------:R-:W-:Y:S01]  /*a2e0*/  DSETP.MAX.AND P0, P1, R20, UR6, PT ;  /* 0x0000000614007e2a */ /* 0x000fe2000b90f000 */
[----:B------:R-:W-:Y:S01]  /*a2f0*/  UMOV UR9, UR7 ;  /* 0x0000000700097c82 */ /* 0x000fe20008000000 */
[----:B------:R-:W-:Y:S01]  /*a300*/  UMOV UR8, UR7 ;  /* 0x0000000700087c82 */ /* 0x000fe20008000000 */
[----:B------:R-:W-:Y:S01]  /*a310*/  IADD3 R11, PT, PT, R11, 0x2, RZ ;  /* 0x000000020b0b7810 */ /* 0x000fe20007ffe0ff */
[----:B------:R-:W-:Y:S01]  /*a320*/  DSETP.MAX.AND P2, P3, R16, UR6, PT ;  /* 0x0000000610007e2a */ /* 0x000fe2000bb4f000 */
[----:B------:R-:W-:Y:S01]  /*a330*/  UMOV UR7, 0x3fefffff ;  /* 0x3fefffff00077882 */ /* 0x000fe20000000000 */
[----:B------:R-:W-:Y:S01]  /*a340*/  MOV R22, R17 ;  /* 0x0000001100167202 */ /* 0x000fe20000000f00 */
[----:B------:R-:W-:Y:S01]  /*a350*/  IMAD.MOV.U32 R21, RZ, RZ, R16 ;  /* 0x000000ffff157224 */ /* 0x000fe200078e0010 */
[----:B------:R-:W-:Y:S01]  /*a360*/  FSEL R19, R14, UR8, P0 ;  /* 0x000000080e137c08 */ /* 0x000fe20008000000 */
[----:B------:R-:W-:Y:S01]  /*a370*/  IMAD.U32 R14, RZ, RZ, UR8 ;  /* 0x00000008ff0e7e24 */ /* 0x000fe2000f8e00ff */
[----:B------:R-:W-:Y:S01]  /*a380*/  FSEL R23, R22, UR9, P2 ;  /* 0x0000000916177c08 */ /* 0x000fe20009000000 */
[----:B------:R-:W-:Y:S01]  /*a390*/  IMAD.U32 R22, RZ, RZ, UR9 ;  /* 0x00000009ff167e24 */ /* 0x000fe2000f8e00ff */
[----:B------:R-:W-:Y:S01]  /*a3a0*/  UMOV UR8, UR6 ;  /* 0x0000000600087c82 */ /* 0x000fe20008000000 */
[----:B------:R-:W-:Y:S01]  /*a3b0*/  UMOV UR9, UR7 ;  /* 0x0000000700097c82 */ /* 0x000fe20008000000 */
[----:B------:R-:W-:Y:S01]  /*a3c0*/  @P1 LOP3.LUT R19, R14, 0x80000, RZ, 0xfc, !PT ;  /* 0x000800000e131812 */ /* 0x000fe200078efcff */
[----:B------:R-:W-:Y:S01]  /*a3d0*/  IMAD.U32 R25, RZ, RZ, UR9 ;  /* 0x00000009ff197e24 */ /* 0x000fe2000f8e00ff */
[----:B------:R-:W-:Y:S01]  /*a3e0*/  SEL R16, R20, UR8, P0 ;  /* 0x0000000814107c07 */ /* 0x000fe20008000000 */
[----:B------:R-:W-:Y:S01]  /*a3f0*/  UMOV UR8, UR7 ;  /* 0x0000000700087c82 */ /* 0x000fe20008000000 */
[----:B------:R-:W-:Y:S01]  /*a400*/  @P3 LOP3.LUT R23, R22, 0x80000, RZ, 0xfc, !PT ;  /* 0x0008000016173812 */ /* 0x000fe200078efcff */
[----:B------:R-:W-:Y:S01]  /*a410*/  IMAD.U32 R24, RZ, RZ, UR8 ;  /* 0x00000008ff187e24 */ /* 0x000fe2000f8e00ff */
[----:B------:R-:W-:Y:S01]  /*a420*/  SEL R20, R21, UR6, P2 ;  /* 0x0000000615147c07 */ /* 0x000fe20009000000 */
[----:B------:R-:W-:Y:S01]  /*a430*/  UMOV UR6, 0xff768fa1 ;  /* 0xff768fa100067882 */ /* 0x000fe20000000000 */
[----:B------:R-:W-:Y:S01]  /*a440*/  MOV R17, R19 ;  /* 0x0000001300117202 */ /* 0x000fe20000000f00 */
[----:B------:R-:W-:-:S03]  /*a450*/  IMAD.MOV.U32 R21, RZ, RZ, R23 ;  /* 0x000000ffff157224 */ /* 0x000fc600078e0017 */
[----:B------:R-:W-:Y:S01]  /*a460*/  MOV R14, R17 ;  /* 0x00000011000e7202 */ /* 0x000fe20000000f00 */
[----:B------:R-:W-:Y:S01]  /*a470*/  IMAD.MOV.U32 R22, RZ, RZ, R21 ;  /* 0x000000ffff167224 */ /* 0x000fe200078e0015 */
[----:B------:R-:W-:Y:S02]  /*a480*/  DSETP.MIN.AND P0, P1, R16, UR6, PT ;  /* 0x0000000610007e2a */ /* 0x000fe4000b900000 */
[----:B------:R-:W-:-:S04]  /*a490*/  DSETP.MIN.AND P2, P3, R20, UR6, PT ;  /* 0x0000000614007e2a */ /* 0x000fc8000bb40000 */
[----:B------:R-:W-:Y:S01]  /*a4a0*/  FSEL R19, R14, UR8, P0 ;  /* 0x000000080e137c08 */ /* 0x000fe20008000000 */
[----:B------:R-:W-:Y:S01]  /*a4b0*/  UMOV UR8, UR6 ;  /* 0x0000000600087c82 */ /* 0x000fe20008000000 */
[----:B------:R-:W-:Y:S02]  /*a4c0*/  FSEL R23, R22, UR9, P2 ;  /* 0x0000000916177c08 */ /* 0x000fe40009000000 */
[----:B------:R-:W-:Y:S02]  /*a4d0*/  SEL R16, R16, UR8, P0 ;  /* 0x0000000810107c07 */ /* 0x000fe40008000000 */
[----:B------:R-:W-:Y:S02]  /*a4e0*/  SEL R20, R20, UR6, P2 ;  /* 0x0000000614147c07 */ /* 0x000fe40009000000 */
[----:B------:R-:W-:Y:S02]  /*a4f0*/  @P1 LOP3.LUT R19, R24, 0x80000, RZ, 0xfc, !PT ;  /* 0x0008000018131812 */ /* 0x000fe400078efcff */
[----:B------:R-:W-:-:S02]  /*a500*/  @P3 LOP3.LUT R23, R25, 0x80000, RZ, 0xfc, !PT ;  /* 0x0008000019173812 */ /* 0x000fc400078efcff */
[----:B------:R-:W-:Y:S01]  /*a510*/  ISETP.NE.AND P0, PT, R11, R10, PT ;  /* 0x0000000a0b00720c */ /* 0x000fe20003f05270 */
[----:B------:R-:W-:Y:S02]  /*a520*/  IMAD.MOV.U32 R17, RZ, RZ, R19 ;  /* 0x000000ffff117224 */ /* 0x000fe400078e0013 */
[----:B------:R-:W-:-:S03]  /*a530*/  IMAD.MOV.U32 R21, RZ, RZ, R23 ;  /* 0x000000ffff157224 */ /* 0x000fc600078e0017 */
[----:B------:R0:W-:Y:S04]  /*a540*/  STL.64 [R15+0x100], R16 ;  /* 0x000100100f007387 */ /* 0x0001e80000100a00 */
[----:B------:R0:W-:Y:S03]  /*a550*/  STL.64 [R15+0x8], R20 ;  /* 0x000008140f007387 */ /* 0x0001e60000100a00 */
[----:B------:R-:W-:Y:S05]  /*a560*/  @P0 BRA `(.L_x_144) ;  /* 0xfffffff000380947 */ /* 0x000fea000383ffff */
.L_x_135:
[----:B------:R-:W3:Y:S02]  /*a570*/  LDCU UR6, c[0x0][0x3a0] ;  /* 0x00007400ff0677ac */ /* 0x000ee40008000800 */
[----:B---3--:R-:W-:-:S04]  /*a580*/  ULOP3.LUT UR6, UR6, 0x1, URZ, 0xc0, !UPT ;  /* 0x0000000106067892 */ /* 0x008fc8000f8ec0ff */
[----:B------:R-:W-:-:S09]  /*a590*/  UISETP.NE.U32.AND UP0, UPT, UR6, 0x1, UPT ;  /* 0x000000010600788c */ /* 0x000fd2000bf05070 */
[----:B------:R-:W-:Y:S05]  /*a5a0*/  BRA.U UP0, `(.L_x_134) ;  /* 0x0000000500f87547 */ /* 0x000fea000b800000 */
[----:B------:R-:W-:-:S04]  /*a5b0*/  IMAD.SHL.U32 R10, R10, 0x8, RZ ;  /* 0x000000080a0a7824 */ /* 0x000fc800078e00ff */
[----:B------:R-:W-:-:S06]  /*a5c0*/  IMAD.IADD R14, R12, 0x1, R10 ;  /* 0x000000010c0e7824 */ /* 0x000fcc00078e020a */
[----:B0-----:R-:W3:Y:S01]  /*a5d0*/  LDL.64 R14, [R14] ;  /* 0x000000000e0e7983 */ /* 0x001ee20000100a00 */
[----:B------:R-:W-:Y:S02]  /*a5e0*/  HFMA2 R17, -RZ, RZ, 1.9912109375, 0.00128841400146484375 ;  /* 0x3ff71547ff117431 */ /* 0x000fe400000001ff */
[----:B------:R-:W-:Y:S01]  /*a5f0*/  IMAD.MOV.U32 R16, RZ, RZ, 0x652b82fe ;  /* 0x652b82feff107424 */ /* 0x000fe200078e00ff */
[----:B------:R-:W-:Y:S01]  /*a600*/  UMOV UR6, 0xfefa39ef ;  /* 0xfefa39ef00067882 */ /* 0x000fe20000000000 */
[----:B------:R-:W-:Y:S01]  /*a610*/  UMOV UR7, 0x3fe62e42 ;  /* 0x3fe62e4200077882 */ /* 0x000fe20000000000 */
[----:B------:R-:W-:Y:S03]  /*a620*/  BSSY.RECONVERGENT B1, `(.L_x_145) ;  /* 0x0000037000017945 */ /* 0x000fe60003800200 */
[----:B---3--:R-:W-:Y:S01]  /*a630*/  DFMA R16, R14, R16, 6.75539944105574400000e+15 ;  /* 0x433800000e10742b */ /* 0x008fe20000000010 */
[----:B------:R-:W-:-:S07]  /*a640*/  FSETP.GEU.AND P0, PT, |R15|, 4.1917929649353027344, PT ;  /* 0x4086232b0f00780b */ /* 0x000fce0003f0e200 */
[----:B-1----:R-:W-:-:S08]  /*a650*/  DADD R20, R16, -6.75539944105574400000e+15 ;  /* 0xc338000010147429 */ /* 0x002fd00000000000 */
        /* <DEDUP_REMOVED lines=51> */
.L_x_146:
[----:B------:R-:W-:Y:S05]  /*a990*/  BSYNC.RECONVERGENT B1 ;  /* 0x0000000000017941 */ /* 0x000fea0003800200 */
.L_x_145:
        /* <DEDUP_REMOVED lines=13> */
[----:B------:R-:W-:Y:S01]  /*aa70*/  MOV R24, 0xaab0 ;  /* 0x0000aab000187802 */ /* 0x000fe20000000f00 */
[----:B------:R-:W-:Y:S01]  /*aa80*/  IMAD.MOV.U32 R17, RZ, RZ, R23 ;  /* 0x000000ffff117224 */ /* 0x000fe200078e0017 */
[----:B------:R-:W-:-:S07]  /*aa90*/  IADD3 R22, PT, PT, R11, -0x100000, RZ ;  /* 0xfff000000b167810 */ /* 0x000fce0007ffe0ff */
[----:B--2---:R-:W-:Y:S05]  /*aaa0*/  CALL.REL.NOINC `($__internal_0_$__cuda_sm20_dblrcp_rn_slowpath_v3) ;  /* 0x0000004c00287944 */ /* 0x004fea0003c00000 */
[----:B------:R-:W-:Y:S02]  /*aab0*/  IMAD.MOV.U32 R16, RZ, RZ, R20 ;  /* 0x000000ffff107224 */ /* 0x000fe400078e0014 */
[----:B------:R-:W-:-:S07]  /*aac0*/  IMAD.MOV.U32 R17, RZ, RZ, R21 ;  /* 0x000000ffff117224 */ /* 0x000fce00078e0015 */
.L_x_148:
[----:B------:R-:W-:Y:S05]  /*aad0*/  BSYNC.RECONVERGENT B1 ;  /* 0x0000000000017941 */ /* 0x000fea0003800200 */
.L_x_147:
        /* <DEDUP_REMOVED lines=33> */
[----:B------:R-:W-:Y:S01]  /*acf0*/  IMAD.IADD R11, R1, 0x1, R10 ;  /* 0x00000001010b7824 */ /* 0x000fe200078e020a */
[----:B------:R-:W-:Y:S02]  /*ad00*/  FSEL R21, R20, UR9, P2 ;  /* 0x0000000914157c08 */ /* 0x000fe40009000000 */
[----:B------:R-:W-:Y:S02]  /*ad10*/  SEL R14, R14, UR8, P0 ;  /* 0x000000080e0e7c07 */ /* 0x000fe40008000000 */
[----:B------:R-:W-:Y:S02]  /*ad20*/  SEL R16, R16, UR6, P2 ;  /* 0x0000000610107c07 */ /* 0x000fe40009000000 */
[----:B------:R-:W-:Y:S02]  /*ad30*/  @P1 LOP3.LUT R19, R22, 0x80000, RZ, 0xfc, !PT ;  /* 0x0008000016131812 */ /* 0x000fe400078efcff */
[----:B------:R-:W-:-:S03]  /*ad40*/  @P3 LOP3.LUT R21, R23, 0x80000, RZ, 0xfc, !PT ;  /* 0x0008000017153812 */ /* 0x000fc600078efcff */
[----:B------:R-:W-:Y:S01]  /*ad50*/  IMAD.MOV.U32 R15, RZ, RZ, R19 ;  /* 0x000000ffff0f7224 */ /* 0x000fe200078e0013 */
[----:B------:R-:W-:-:S04]  /*ad60*/  MOV R17, R21 ;  /* 0x0000001500117202 */ /* 0x000fc80000000f00 */
[----:B------:R3:W-:Y:S04]  /*ad70*/  STL.64 [R11+0xf8], R14 ;  /* 0x0000f80e0b007387 */ /* 0x0007e80000100a00 */
[----:B------:R3:W-:Y:S02]  /*ad80*/  STL.64 [R11], R16 ;  /* 0x000000100b007387 */ /* 0x0007e40000100a00 */
.L_x_134:
[----:B------:R4:W-:Y:S01]  /*ad90*/  STL.64 [R2], RZ ;  /* 0x000000ff02007387 */ /* 0x0009e20000100a00 */
[----:B------:R-:W-:Y:S01]  /*ada0*/  ISETP.GE.AND P0, PT, R18, 0x1, PT ;  /* 0x000000011200780c */ /* 0x000fe20003f06270 */
[----:B------:R-:W-:Y:S01]  /*adb0*/  BSSY.RECONVERGENT B1, `(.L_x_149) ;  /* 0x0000138000017945 */ /* 0x000fe20003800200 */
[----:B------:R-:W-:Y:S01]  /*adc0*/  VIADD R10, R2, 0x40 ;  /* 0x00000040020a7836 */ /* 0x000fe20000000000 */
[----:B------:R4:W-:Y:S01]  /*add0*/  STL.64 [R2+0x8], RZ ;  /* 0x000008ff02007387 */ /* 0x0009e20000100a00 */
[----:B---3--:R-:W-:-:S03]  /*ade0*/  VIADD R11, R4, 0x40 ;  /* 0x00000040040b7836 */ /* 0x008fc60000000000 */
[----:B------:R4:W-:Y:S04]  /*adf0*/  STL.64 [R2+0x10], RZ ;  /* 0x000010ff02007387 */ /* 0x0009e80000100a00 */
        /* <DEDUP_REMOVED lines=28> */
[----:B------:R4:W-:Y:S04]  /*afc0*/  STL.64 [R4], RZ ;  /* 0x000000ff04007387 */ /* 0x0009e80000100a00 */
        /* <DEDUP_REMOVED lines=29> */
[----:B------:R4:W-:Y:S01]  /*b1a0*/  STL.64 [R4+0xf0], RZ ;  /* 0x0000f0ff04007387 */ /* 0x0009e20000100a00 */
[----:B------:R-:W-:Y:S05]  /*b1b0*/  @!P0 BRA `(.L_x_150) ;  /* 0x0000000c00dc8947 */ /* 0x000fea0003800000 */
[----:B0-----:R-:W0:Y:S01]  /*b1c0*/  S2R R16, SR_CgaCtaId ;  /* 0x0000000000107919 */ /* 0x001e220000008800 */
[----:B------:R-:W3:Y:S01]  /*b1d0*/  LDC R28, c[0x0][0x3a0] ;  /* 0x0000e800ff1c7b82 */ /* 0x000ee20000000800 */
[----:B------:R-:W-:Y:S01]  /*b1e0*/  MOV R15, 0x400 ;  /* 0x00000400000f7802 */ /* 0x000fe20000000f00 */
[----:B------:R-:W-:Y:S01]  /*b1f0*/  IMAD.MOV.U32 R19, RZ, RZ, RZ ;  /* 0x000000ffff137224 */ /* 0x000fe200078e00ff */
[----:B-12---:R-:W-:Y:S02]  /*b200*/  LOP3.LUT R3, R6, 0x7, RZ, 0xc0, !PT ;  /* 0x0000000706037812 */ /* 0x006fe400078ec0ff */
[C---:B---3--:R-:W-:Y:S02]  /*b210*/  LOP3.LUT R14, R28.reuse, 0x7, RZ, 0xc0, !PT ;  /* 0x000000071c0e7812 */ /* 0x048fe400078ec0ff */
[----:B------:R-:W-:-:S03]  /*b220*/  LOP3.LUT R20, R28, 0x3, RZ, 0xc0, !PT ;  /* 0x000000031c147812 */ /* 0x000fc600078ec0ff */
[----:B------:R-:W-:Y:S01]  /*b230*/  VIADD R17, R14, 0xffffffff ;  /* 0xffffffff0e117836 */ /* 0x000fe20000000000 */
[----:B0-----:R-:W-:Y:S02]  /*b240*/  LEA R16, R16, R15, 0x18 ;  /* 0x0000000f10107211 */ /* 0x001fe400078ec0ff */
[----:B------:R-:W-:Y:S02]  /*b250*/  IADD3 R15, PT, PT, R2, 0x20, RZ ;  /* 0x00000020020f7810 */ /* 0x000fe40007ffe0ff */
[----:B------:R-:W-:Y:S01]  /*b260*/  ISETP.GE.U32.AND P0, PT, R17, 0x3, PT ;  /* 0x000000031100780c */ /* 0x000fe20003f06070 */
[----:B------:R-:W-:Y:S01]  /*b270*/  IMAD R3, R3, 0x6e0, R16 ;  /* 0x000006e003037824 */ /* 0x000fe200078e0210 */
[----:B------:R-:W-:Y:S01]  /*b280*/  LOP3.LUT R17, R28, 0x7ffffff8, RZ, 0xc0, !PT ;  /* 0x7ffffff81c117812 */ /* 0x000fe200078ec0ff */
[----:B------:R-:W-:Y:S02]  /*b290*/  VIADD R16, R4, 0x20 ;  /* 0x0000002004107836 */ /* 0x000fe40000000000 */
[----:B------:R-:W-:Y:S01]  /*b2a0*/  IMAD.SHL.U32 R28, R28, 0x8, RZ ;  /* 0x000000081c1c7824 */ /* 0x000fe200078e00ff */
[----:B------:R-:W-:Y:S01]  /*b2b0*/  IADD3 R21, PT, PT, -R17, RZ, RZ ;  /* 0x000000ff11157210 */ /* 0x000fe20007ffe1ff */
[----:B------:R-:W-:-:S07]  /*b2c0*/  VIADD R29, R3, 0x308 ;  /* 0x00000308031d7836 */ /* 0x000fce0000000000 */
.L_x_158:
[----:B-12---:R-:W-:Y:S02]  /*b2d0*/  IMAD R30, R19, 0x8, R3 ;  /* 0x00000008131e7824 */ /* 0x006fe400078e0203 */
[----:B0-----:R-:W-:Y:S02]  /*b2e0*/  HFMA2 R27, -RZ, RZ, 1.9912109375, 0.00128841400146484375 ;  /* 0x3ff71547ff1b7431 */ /* 0x001fe400000001ff */
[----:B------:R-:W-:Y:S01]  /*b2f0*/  IMAD.MOV.U32 R26, RZ, RZ, 0x652b82fe ;  /* 0x652b82feff1a7424 */ /* 0x000fe200078e00ff */
[----:B------:R-:W-:Y:S01]  /*b300*/  UMOV UR6, 0xfefa39ef ;  /* 0xfefa39ef00067882 */ /* 0x000fe20000000000 */
[----:B------:R-:W-:Y:S01]  /*b310*/  UMOV UR7, 0x3fe62e42 ;  /* 0x3fe62e4200077882 */ /* 0x000fe20000000000 */
[----:B------:R-:W-:Y:S01]  /*b320*/  BSSY.RECONVERGENT B2, `(.L_x_151) ;  /* 0x000003a000027945 */ /* 0x000fe20003800200 */
[----:B------:R-:W0:Y:S02]  /*b330*/  LDS.64 R30, [R30+0x6b0] ;  /* 0x0006b0001e1e7984 */ /* 0x000e240000000a00 */
[----:B0-----:R-:W-:-:S08]  /*b340*/  DFMA R26, R30, -R26, 6.75539944105574400000e+15 ;  /* 0x433800001e1a742b */ /* 0x001fd0000000081a */
        /* <DEDUP_REMOVED lines=41> */
[----:B------:R-:W-:Y:S05]  /*b5e0*/  @!P1 BRA `(.L_x_152) ;  /* 0x0000000000349947 */ /* 0x000fea0003800000 */
        /* <DEDUP_REMOVED lines=10> */
[----:B------:R-:W-:Y:S01]  /*b690*/  @!P2 MOV R26, R24 ;  /* 0x00000018001aa202 */ /* 0x000fe20000000f00 */
[----:B------:R-:W-:-:S06]  /*b6a0*/  @!P2 IMAD.MOV.U32 R24, RZ, RZ, RZ ;  /* 0x000000ffff18a224 */ /* 0x000fcc00078e00ff */
[----:B------:R-:W-:-:S11]  /*b6b0*/  @!P2 DMUL R22, R26, R24 ;  /* 0x000000181a16a228 */ /* 0x000fd60000000000 */
.L_x_152:
[----:B------:R-:W-:Y:S05]  /*b6c0*/  BSYNC.RECONVERGENT B2 ;  /* 0x0000000000027941 */ /* 0x000fea0003800200 */
.L_x_151:
[----:B------:R-:W0:Y:S02]  /*b6d0*/  LDCU UR6, c[0x0][0x3a0] ;  /* 0x00007400ff0677ac */ /* 0x000e240008000800 */
[----:B0-----:R-:W-:-:S09]  /*b6e0*/  UISETP.GE.AND UP0, UPT, UR6, 0x1, UPT ;  /* 0x000000010600788c */ /* 0x001fd2000bf06270 */
[----:B------:R-:W-:Y:S05]  /*b6f0*/  BRA.U !UP0, `(.L_x_153) ;  /* 0x0000000908807547 */ /* 0x000fea000b800000 */
[----:B------:R-:W-:Y:S01]  /*b700*/  UISETP.GE.U32.AND UP0, UPT, UR4, 0x7, UPT ;  /* 0x000000070400788c */ /* 0x000fe2000bf06070 */
[----:B------:R-:W-:-:S08]  /*b710*/  IMAD.MOV.U32 R33, RZ, RZ, RZ ;  /* 0x000000ffff217224 */ /* 0x000fd000078e00ff */
[----:B------:R-:W-:Y:S05]  /*b720*/  BRA.U !UP0, `(.L_x_154) ;  /* 0x00000005082c7547 */ /* 0x000fea000b800000 */
[----:B------:R-:W-:Y:S01]  /*b730*/  IMAD R32, R28, R19, R29 ;  /* 0x000000131c207224 */ /* 0x000fe200078e021d */
[----:B------:R-:W-:Y:S01]  /*b740*/  MOV R31, R16 ;  /* 0x00000010001f7202 */ /* 0x000fe20000000f00 */
[----:B------:R-:W-:Y:S02]  /*b750*/  IMAD.MOV.U32 R30, RZ, RZ, R15 ;  /* 0x000000ffff1e7224 */ /* 0x000fe400078e000f */
[----:B------:R-:W-:-:S07]  /*b760*/  IMAD.MOV.U32 R33, RZ, RZ, R21 ;  /* 0x000000ffff217224 */ /* 0x000fce00078e0015 */
.L_x_155:
[----:B------:R-:W0:Y:S02]  /*b770*/  LDS.64 R24, [R32+-0x38] ;  /* 0xffffc80020187984 */ /* 0x000e240000000a00 */
[----:B0-----:R-:W-:Y:S02]  /*b780*/  DSETP.NEU.AND P1, PT, R24, 1, PT ;  /* 0x3ff000001800742a */ /* 0x001fe40003f2d000 */
[----:B------:R-:W0:-:S12]  /*b790*/  LDS.64 R24, [R32+-0x30] ;  /* 0xffffd00020187984 */ /* 0x000e180000000a00 */
[----:B------:R-:W2:Y:S01]  /*b7a0*/  @!P1 LDL.64 R26, [R31+-0x20] ;  /* 0xffffe0001f1a9983 */ /* 0x000ea20000100a00 */
[----:B0-----:R-:W-:-:S03]  /*b7b0*/  DSETP.NEU.AND P2, PT, R24, 1, PT ;  /* 0x3ff000001800742a */ /* 0x001fc60003f4d000 */
[----:B------:R-:W0:Y:S01]  /*b7c0*/  LDS.64 R24, [R32+-0x28] ;  /* 0xffffd80020187984 */ /* 0x000e220000000a00 */
[----:B--2---:R-:W-:-:S07]  /*b7d0*/  @!P1 DADD R38, R26, R22 ;  /* 0x000000001a269229 */ /* 0x004fce0000000016 */
[----:B------:R1:W-:Y:S04]  /*b7e0*/  @!P1 STL.64 [R31+-0x20], R38 ;  /* 0xffffe0261f009387 */ /* 0x0003e80000100a00 */
[----:B------:R-:W2:Y:S04]  /*b7f0*/  @P1 LDL.64 R36, [R30+-0x20] ;  /* 0xffffe0001e241983 */ /* 0x000ea80000100a00 */
[----:B------:R-:W3:Y:S01]  /*b800*/  @P2 LDL.64 R34, [R30+-0x18] ;  /* 0xffffe8001e222983 */ /* 0x000ee20000100a00 */
[--C-:B--2---:R-:W-:Y:S02]  /*b810*/  @P1 DADD R36, R36, R22.reuse ;  /* 0x0000000024241229 */ /* 0x104fe40000000016 */
[----:B---3--:R-:W-:-:S05]  /*b820*/  @P2 DADD R34, R34, R22 ;  /* 0x0000000022222229 */ /* 0x008fca0000000016 */
[----:B------:R-:W-:Y:S04]  /*b830*/  @P1 STL.64 [R30+-0x20], R36 ;  /* 0xffffe0241e001387 */ /* 0x000fe80000100a00 */
[----:B------:R-:W-:Y:S04]  /*b840*/  @P2 STL.64 [R30+-0x18], R34 ;  /* 0xffffe8221e002387 */ /* 0x000fe80000100a00 */
[----:B------:R-:W2:Y:S01]  /*b850*/  @!P2 LDL.64 R26, [R31+-0x18] ;  /* 0xffffe8001f1aa983 */ /* 0x000ea20000100a00 */
[----:B0-----:R-:W-:-:S03]  /*b860*/  DSETP.NEU.AND P1, PT, R24, 1, PT ;  /* 0x3ff000001800742a */ /* 0x001fc60003f2d000 */
[----:B------:R-:W0:Y:S01]  /*b870*/  LDS.64 R24, [R32+-0x20] ;  /* 0xffffe00020187984 */ /* 0x000e220000000a00 */
[----:B--2---:R-:W-:-:S07]  /*b880*/  @!P2 DADD R42, R26, R22 ;  /* 0x000000001a2aa229 */ /* 0x004fce0000000016 */
[----:B------:R-:W-:Y:S04]  /*b890*/  @!P2 STL.64 [R31+-0x18], R42 ;  /* 0xffffe82a1f00a387 */ /* 0x000fe80000100a00 */
[----:B-1----:R-:W2:Y:S02]  /*b8a0*/  @P1 LDL.64 R38, [R30+-0x10] ;  /* 0xfffff0001e261983 */ /* 0x002ea40000100a00 */
[----:B--2---:R-:W-:-:S07]  /*b8b0*/  @P1 DADD R38, R38, R22 ;  /* 0x0000000026261229 */ /* 0x004fce0000000016 */
[----:B------:R-:W-:Y:S04]  /*b8c0*/  @P1 STL.64 [R30+-0x10], R38 ;  /* 0xfffff0261e001387 */ /* 0x000fe80000100a00 */
[----:B------:R-:W2:Y:S01]  /*b8d0*/  @!P1 LDL.64 R26, [R31+-0x10] ;  /* 0xfffff0001f1a9983 */ /* 0x000ea20000100a00 */
[----:B0-----:R-:W-:Y:S02]  /*b8e0*/  DSETP.NEU.AND P2, PT, R24, 1, PT ;  /* 0x3ff000001800742a */ /* 0x001fe40003f4d000 */
[--C-:B--2---:R-:W-:Y:S01]  /*b8f0*/  @!P1 DADD R40, R26, R22.reuse ;  /* 0x000000001a289229 */ /* 0x104fe20000000016 */
[----:B------:R-:W0:Y:S06]  /*b900*/  LDS.64 R26, [R32+-0x18] ;  /* 0xffffe800201a7984 */ /* 0x000e2c0000000a00 */
[----:B------:R-:W-:Y:S05]  /*b910*/  @!P1 STL.64 [R31+-0x10], R40 ;  /* 0xfffff0281f009387 */ /* 0x000fea0000100a00 */
[----:B------:R-:W2:Y:S02]  /*b920*/  @P2 LDL.64 R34, [R30+-0x8] ;  /* 0xfffff8001e222983 */ /* 0x000ea40000100a00 */
[----:B--2---:R-:W-:-:S07]  /*b930*/  @P2 DADD R34, R34, R22 ;  /* 0x0000000022222229 */ /* 0x004fce0000000016 */
[----:B------:R-:W-:Y:S04]  /*b940*/  @P2 STL.64 [R30+-0x8], R34 ;  /* 0xfffff8221e002387 */ /* 0x000fe80000100a00 */
[----:B------:R-:W2:Y:S01]  /*b950*/  @!P2 LDL.64 R24, [R31+-0x8] ;  /* 0xfffff8001f18a983 */ /* 0x000ea20000100a00 */
[----:B0-----:R-:W-:-:S03]  /*b960*/  DSETP.NEU.AND P1, PT, R26, 1, PT ;  /* 0x3ff000001a00742a */ /* 0x001fc60003f2d000 */
[----:B------:R-:W0:Y:S01]  /*b970*/  LDS.64 R26, [R32+-0x10] ;  /* 0xfffff000201a7984 */ /* 0x000e220000000a00 */
[----:B--2---:R-:W-:-:S07]  /*b980*/  @!P2 DADD R38, R24, R22 ;  /* 0x000000001826a229 */ /* 0x004fce0000000016 */
[----:B------:R-:W-:Y:S04]  /*b990*/  @!P2 STL.64 [R31+-0x8], R38 ;  /* 0xfffff8261f00a387 */ /* 0x000fe80000100a00 */
[----:B------:R-:W2:Y:S02]  /*b9a0*/  @P1 LDL.64 R36, [R30] ;  /* 0x000000001e241983 */ /* 0x000ea40000100a00 */
[----:B--2---:R-:W-:-:S07]  /*b9b0*/  @P1 DADD R36, R36, R22 ;  /* 0x0000000024241229 */ /* 0x004fce0000000016 */
[----:B------:R-:W-:Y:S04]  /*b9c0*/  @P1 STL.64 [R30], R36 ;  /* 0x000000241e001387 */ /* 0x000fe80000100a00 */
[----:B------:R-:W2:Y:S01]  /*b9d0*/  @!P1 LDL.64 R24, [R31] ;  /* 0x000000001f189983 */ /* 0x000ea20000100a00 */
[----:B0-----:R-:W-:-:S03]  /*b9e0*/  DSETP.NEU.AND P2, PT, R26, 1, PT ;  /* 0x3ff000001a00742a */ /* 0x001fc60003f4d000 */
[----:B------:R-:W0:Y:S01]  /*b9f0*/  LDS.64 R26, [R32+-0x8] ;  /* 0xfffff800201a7984 */ /* 0x000e220000000a00 */
[----:B--2---:R-:W-:-:S07]  /*ba00*/  @!P1 DADD R40, R24, R22 ;  /* 0x0000000018289229 */ /* 0x004fce0000000016 */
[----:B------:R-:W-:Y:S04]  /*ba10*/  @!P1 STL.64 [R31], R40 ;  /* 0x000000281f009387 */ /* 0x000fe80000100a00 */
[----:B------:R-:W2:Y:S02]  /*ba20*/  @P2 LDL.64 R34, [R30+0x8] ;  /* 0x000008001e222983 */ /* 0x000ea40000100a00 */
[----:B--2---:R-:W-:-:S07]  /*ba30*/  @P2 DADD R34, R34, R22 ;  /* 0x0000000022222229 */ /* 0x004fce0000000016 */
[----:B------:R-:W-:Y:S04]  /*ba40*/  @P2 STL.64 [R30+0x8], R34 ;  /* 0x000008221e002387 */ /* 0x000fe80000100a00 */
[----:B------:R-:W2:Y:S01]  /*ba50*/  @!P2 LDL.64 R24, [R31+0x8] ;  /* 0x000008001f18a983 */ /* 0x000ea20000100a00 */
[----:B0-----:R-:W-:-:S03]  /*ba60*/  DSETP.NEU.AND P1, PT, R26, 1, PT ;  /* 0x3ff000001a00742a */ /* 0x001fc60003f2d000 */
[----:B------:R-:W0:Y:S01]  /*ba70*/  LDS.64 R26, [R32] ;  /* 0x00000000201a7984 */ /* 0x000e220000000a00 */
[----:B--2---:R-:W-:-:S07]  /*ba80*/  @!P2 DADD R38, R24, R22 ;  /* 0x000000001826a229 */ /* 0x004fce0000000016 */
[----:B------:R-:W-:Y:S04]  /*ba90*/  @!P2 STL.64 [R31+0x8], R38 ;  /* 0x000008261f00a387 */ /* 0x000fe80000100a00 */
[----:B------:R-:W2:Y:S02]  /*baa0*/  @P1 LDL.64 R36, [R30+0x10] ;  /* 0x000010001e241983 */ /* 0x000ea40000100a00 */
[----:B--2---:R-:W-:-:S07]  /*bab0*/  @P1 DADD R36, R36, R22 ;  /* 0x0000000024241229 */ /* 0x004fce0000000016 */
[----:B------:R-:W-:Y:S04]  /*bac0*/  @P1 STL.64 [R30+0x10], R36 ;  /* 0x000010241e001387 */ /* 0x000fe80000100a00 */
[----:B------:R-:W2:Y:S01]  /*bad0*/  @!P1 LDL.64 R24, [R31+0x10] ;  /* 0x000010001f189983 */ /* 0x000ea20000100a00 */
[----:B0-----:R-:W-:Y:S02]  /*bae0*/  DSETP.NEU.AND P2, PT, R26, 1, PT ;  /* 0x3ff000001a00742a */ /* 0x001fe40003f4d000 */
[----:B--2---:R-:W-:-:S07]  /*baf0*/  @!P1 DADD R34, R24, R22 ;  /* 0x0000000018229229 */ /* 0x004fce0000000016 */
[----:B------:R-:W-:Y:S05]  /*bb00*/  @!P1 STL.64 [R31+0x10], R34 ;  /* 0x000010221f009387 */ /* 0x000fea0000100a00 */
[----:B------:R-:W2:Y:S01]  /*bb10*/  @P2 LDL.64 R26, [R30+0x18] ;  /* 0x000018001e1a2983 */ /* 0x000ea20000100a00 */
[----:B------:R-:W-:Y:S01]  /*bb20*/  VIADD R33, R33, 0x8 ;  /* 0x0000000821217836 */ /* 0x000fe20000000000 */
[----:B--2---:R-:W-:-:S07]  /*bb30*/  @P2 DADD R26, R26, R22 ;  /* 0x000000001a1a2229 */ /* 0x004fce0000000016 */
[----:B------:R0:W-:Y:S04]  /*bb40*/  @P2 STL.64 [R30+0x18], R26 ;  /* 0x0000181a1e002387 */ /* 0x0001e80000100a00 */
[----:B------:R-:W2:Y:S01]  /*bb50*/  @!P2 LDL.64 R24, [R31+0x18] ;  /* 0x000018001f18a983 */ /* 0x000ea20000100a00 */
[----:B------:R-:W-:Y:S01]  /*bb60*/  ISETP.NE.AND P1, PT, R33, RZ, PT ;  /* 0x000000ff2100720c */ /* 0x000fe20003f25270 */
[----:B------:R-:W-:Y:S01]  /*bb70*/  VIADD R32, R32, 0x40 ;  /* 0x0000004020207836 */ /* 0x000fe20000000000 */
[----:B0-----:R-:W-:Y:S01]  /*bb80*/  IADD3 R30, PT, PT, R30, 0x40, RZ ;  /* 0x000000401e1e7810 */ /* 0x001fe20007ffe0ff */
[----:B--2---:R-:W-:-:S07]  /*bb90*/  @!P2 DADD R24, R24, R22 ;  /* 0x000000001818a229 */ /* 0x004fce0000000016 */
[----:B------:R0:W-:Y:S02]  /*bba0*/  @!P2 STL.64 [R31+0x18], R24 ;  /* 0x000018181f00a387 */ /* 0x0001e40000100a00 */
[----:B0-----:R-:W-:Y:S01]  /*bbb0*/  VIADD R31, R31, 0x40 ;  /* 0x000000401f1f7836 */ /* 0x001fe20000000000 */
[----:B------:R-:W-:Y:S06]  /*bbc0*/  @P1 BRA `(.L_x_155) ;  /* 0xfffffff800e81947 */ /* 0x000fec000383ffff */
[----:B------:R-:W-:-:S07]  /*bbd0*/  IMAD.MOV.U32 R33, RZ, RZ, R17 ;  /* 0x000000ffff217224 */ /* 0x000fce00078e0011 */
.L_x_154:
[----:B------:R-:W-:-:S13]  /*bbe0*/  ISETP.NE.AND P1, PT, R14, RZ, PT ;  /* 0x000000ff0e00720c */ /* 0x000fda0003f25270 */
[----:B------:R-:W-:Y:S05]  /*bbf0*/  @!P1 BRA `(.L_x_153) ;  /* 0x0000000400409947 */ /* 0x000fea0003800000 */
[----:B------:R-:W-:Y:S01]  /*bc00*/  ISETP.NE.AND P3, PT, R20, RZ, PT ;  /* 0x000000ff1400720c */ /* 0x000fe20003f65270 */
[----:B------:R-:W-:-:S12]  /*bc10*/  @!P0 BRA `(.L_x_156) ;  /* 0x0000000000988947 */ /* 0x000fd80003800000 */
[----:B------:R-:W0:Y:S01]  /*bc20*/  LDCU UR6, c[0x0][0x3a0] ;  /* 0x00007400ff0677ac */ /* 0x000e220008000800 */
[----:B------:R-:W-:Y:S01]  /*bc30*/  LEA R35, R33, R2, 0x3 ;  /* 0x0000000221237211 */ /* 0x000fe200078e18ff */
[----:B0-----:R-:W-:-:S04]  /*bc40*/  IMAD R34, R19, UR6, R33 ;  /* 0x0000000613227c24 */ /* 0x001fc8000f8e0221 */
[----:B------:R-:W-:-:S05]  /*bc50*/  IMAD R34, R34, 0x8, R3 ;  /* 0x0000000822227824 */ /* 0x000fca00078e0203 */
[----:B------:R-:W0:Y:S02]  /*bc60*/  LDS.64 R24, [R34+0x2d0] ;  /* 0x0002d00022187984 */ /* 0x000e240000000a00 */
[----:B0-----:R-:W-:Y:S01]  /*bc70*/  DSETP.NEU.AND P1, PT, R24, 1, PT ;  /* 0x3ff000001800742a */ /* 0x001fe20003f2d000 */
[----:B------:R-:W-:Y:S01]  /*bc80*/  IMAD R32, R33, 0x8, R4 ;  /* 0x0000000821207824 */ /* 0x000fe200078e0204 */
[----:B------:R-:W0:-:S12]  /*bc90*/  LDS.64 R24, [R34+0x2d8] ;  /* 0x0002d80022187984 */ /* 0x000e180000000a00 */
[----:B------:R-:W2:Y:S02]  /*bca0*/  @P1 LDL.64 R30, [R35] ;  /* 0x00000000231e1983 */ /* 0x000ea40000100a00 */
[----:B--2---:R-:W-:-:S07]  /*bcb0*/  @P1 DADD R30, R30, R22 ;  /* 0x000000001e1e1229 */ /* 0x004fce0000000016 */
[----:B------:R-:W-:Y:S04]  /*bcc0*/  @P1 STL.64 [R35], R30 ;  /* 0x0000001e23001387 */ /* 0x000fe80000100a00 */
[----:B------:R-:W2:Y:S01]  /*bcd0*/  @!P1 LDL.64 R26, [R32] ;  /* 0x00000000201a9983 */ /* 0x000ea20000100a00 */
[----:B0-----:R-:W-:-:S03]  /*bce0*/  DSETP.NEU.AND P2, PT, R24, 1, PT ;  /* 0x3ff000001800742a */ /* 0x001fc60003f4d000 */
[----:B------:R-:W0:Y:S01]  /*bcf0*/  LDS.64 R24, [R34+0x2e0] ;  /* 0x0002e00022187984 */ /* 0x000e220000000a00 */
[----:B--2---:R-:W-:-:S07]  /*bd00*/  @!P1 DADD R40, R26, R22 ;  /* 0x000000001a289229 */ /* 0x004fce0000000016 */
[----:B------:R-:W-:Y:S04]  /*bd10*/  @!P1 STL.64 [R32], R40 ;  /* 0x0000002820009387 */ /* 0x000fe80000100a00 */
[----:B------:R-:W2:Y:S02]  /*bd20*/  @P2 LDL.64 R38, [R35+0x8] ;  /* 0x0000080023262983 */ /* 0x000ea40000100a00 */
[----:B--2---:R-:W-:-:S07]  /*bd30*/  @P2 DADD R38, R38, R22 ;  /* 0x0000000026262229 */ /* 0x004fce0000000016 */
[----:B------:R-:W-:Y:S04]  /*bd40*/  @P2 STL.64 [R35+0x8], R38 ;  /* 0x0000082623002387 */ /* 0x000fe80000100a00 */
[----:B------:R-:W2:Y:S01]  /*bd50*/  @!P2 LDL.64 R26, [R32+0x8] ;  /* 0x00000800201aa983 */ /* 0x000ea20000100a00 */
[----:B0-----:R-:W-:-:S03]  /*bd60*/  DSETP.NEU.AND P1, PT, R24, 1, PT ;  /* 0x3ff000001800742a */ /* 0x001fc60003f2d000 */
[----:B------:R-:W0:Y:S01]  /*bd70*/  LDS.64 R24, [R34+0x2e8] ;  /* 0x0002e80022187984 */ /* 0x000e220000000a00 */
[----:B--2---:R-:W-:-:S07]  /*bd80*/  @!P2 DADD R36, R26, R22 ;  /* 0x000000001a24a229 */ /* 0x004fce0000000016 */
[----:B------:R1:W-:Y:S04]  /*bd90*/  @!P2 STL.64 [R32+0x8], R36 ;  /* 0x000008242000a387 */ /* 0x0003e80000100a00 */
[----:B------:R-:W2:Y:S02]  /*bda0*/  @P1 LDL.64 R30, [R35+0x10] ;  /* 0x00001000231e1983 */ /* 0x000ea40000100a00 */
[----:B--2---:R-:W-:-:S07]  /*bdb0*/  @P1 DADD R30, R30, R22 ;  /* 0x000000001e1e1229 */ /* 0x004fce0000000016 */
[----:B------:R2:W-:Y:S04]  /*bdc0*/  @P1 STL.64 [R35+0x10], R30 ;  /* 0x0000101e23001387 */ /* 0x0005e80000100a00 */
[----:B------:R-:W3:Y:S01]  /*bdd0*/  @!P1 LDL.64 R26, [R32+0x10] ;  /* 0x00001000201a9983 */ /* 0x000ee20000100a00 */
[----:B0-----:R-:W-:Y:S02]  /*bde0*/  DSETP.NEU.AND P2, PT, R24, 1, PT ;  /* 0x3ff000001800742a */ /* 0x001fe40003f4d000 */
[----:B---3--:R-:W-:-:S07]  /*bdf0*/  @!P1 DADD R26, R26, R22 ;  /* 0x000000001a1a9229 */ /* 0x008fce0000000016 */
[----:B------:R2:W-:Y:S05]  /*be00*/  @!P1 STL.64 [R32+0x10], R26 ;  /* 0x0000101a20009387 */ /* 0x0005ea0000100a00 */
[----:B------:R-:W3:Y:S02]  /*be10*/  @P2 LDL.64 R24, [R35+0x18] ;  /* 0x0000180023182983 */ /* 0x000ee40000100a00 */
[----:B---3--:R-:W-:-:S07]  /*be20*/  @P2 DADD R24, R24, R22 ;  /* 0x0000000018182229 */ /* 0x008fce0000000016 */
[----:B------:R2:W-:Y:S04]  /*be30*/  @P2 STL.64 [R35+0x18], R24 ;  /* 0x0000181823002387 */ /* 0x0005e80000100a00 */
[----:B-1----:R-:W3:Y:S01]  /*be40*/  @!P2 LDL.64 R36, [R32+0x18] ;  /* 0x000018002024a983 */ /* 0x002ee20000100a00 */
[----:B------:R-:W-:Y:S01]  /*be50*/  VIADD R33, R33, 0x4 ;  /* 0x0000000421217836 */ /* 0x000fe20000000000 */
[----:B---3--:R-:W-:-:S07]  /*be60*/  @!P2 DADD R36, R36, R22 ;  /* 0x000000002424a229 */ /* 0x008fce0000000016 */
[----:B------:R2:W-:Y:S04]  /*be70*/  @!P2 STL.64 [R32+0x18], R36 ;  /* 0x000018242000a387 */ /* 0x0005e80000100a00 */
.L_x_156:
[----:B------:R-:W-:Y:S05]  /*be80*/  @!P3 BRA `(.L_x_153) ;  /* 0x00000000009cb947 */ /* 0x000fea0003800000 */
[----:B------:R-:W0:Y:S01]  /*be90*/  LDCU UR7, c[0x0][0x3a0] ;  /* 0x00007400ff0777ac */ /* 0x000e220008000800 */
[----:B------:R-:W-:Y:S01]  /*bea0*/  ISETP.NE.AND P1, PT, R20, 0x1, PT ;  /* 0x000000011400780c */ /* 0x000fe20003f25270 */
[----:B0-----:R-:W-:-:S12]  /*beb0*/  ULOP3.LUT UP0, URZ, UR7, 0x1, URZ, 0xc0, !UPT ;  /* 0x0000000107ff7892 */ /* 0x001fd8000f80c0ff */
[----:B------:R-:W-:Y:S05]  /*bec0*/  @!P1 BRA `(.L_x_157) ;  /* 0x0000000000589947 */ /* 0x000fea0003800000 */
[----:B------:R-:W2:Y:S01]  /*bed0*/  LDCU UR6, c[0x0][0x3a0] ;  /* 0x00007400ff0677ac */ /* 0x000ea20008000800 */
[----:B------:R-:W-:Y:S01]  /*bee0*/  LEA R39, R33, R2, 0x3 ;  /* 0x0000000221277211 */ /* 0x000fe200078e18ff */
[----:B--2---:R-:W-:-:S04]  /*bef0*/  IMAD R24, R19, UR6, R33 ;  /* 0x0000000613187c24 */ /* 0x004fc8000f8e0221 */
[----:B------:R-:W-:-:S05]  /*bf00*/  IMAD R32, R24, 0x8, R3 ;  /* 0x0000000818207824 */ /* 0x000fca00078e0203 */
[----:B------:R-:W0:Y:S02]  /*bf10*/  LDS.64 R24, [R32+0x2d0] ;  /* 0x0002d00020187984 */ /* 0x000e240000000a00 */
[----:B0-----:R-:W-:Y:S01]  /*bf20*/  DSETP.NEU.AND P1, PT, R24, 1, PT ;  /* 0x3ff000001800742a */ /* 0x001fe20003f2d000 */
[----:B------:R-:W-:Y:S01]  /*bf30*/  IMAD R37, R33, 0x8, R4 ;  /* 0x0000000821257824 */ /* 0x000fe200078e0204 */
[----:B------:R-:W0:-:S12]  /*bf40*/  LDS.64 R24, [R32+0x2d8] ;  /* 0x0002d80020187984 */ /* 0x000e180000000a00 */
[----:B------:R-:W2:Y:S02]  /*bf50*/  @P1 LDL.64 R34, [R39] ;  /* 0x0000000027221983 */ /* 0x000ea40000100a00 */
[----:B--2---:R-:W-:-:S07]  /*bf60*/  @P1 DADD R34, R34, R22 ;  /* 0x0000000022221229 */ /* 0x004fce0000000016 */
[----:B------:R1:W-:Y:S04]  /*bf70*/  @P1 STL.64 [R39], R34 ;  /* 0x0000002227001387 */ /* 0x0003e80000100a00 */
[----:B------:R-:W2:Y:S01]  /*bf80*/  @!P1 LDL.64 R26, [R37] ;  /* 0x00000000251a9983 */ /* 0x000ea20000100a00 */
[----:B0-----:R-:W-:Y:S02]  /*bf90*/  DSETP.NEU.AND P2, PT, R24, 1, PT ;  /* 0x3ff000001800742a */ /* 0x001fe40003f4d000 */
[----:B--2---:R-:W-:-:S07]  /*bfa0*/  @!P1 DADD R30, R26, R22 ;  /* 0x000000001a1e9229 */ /* 0x004fce0000000016 */
[----:B------:R1:W-:Y:S05]  /*bfb0*/  @!P1 STL.64 [R37], R30 ;  /* 0x0000001e25009387 */ /* 0x0003ea0000100a00 */
[----:B------:R-:W2:Y:S02]  /*bfc0*/  @P2 LDL.64 R26, [R39+0x8] ;  /* 0x00000800271a2983 */ /* 0x000ea40000100a00 */
[----:B--2---:R-:W-:-:S07]  /*bfd0*/  @P2 DADD R26, R26, R22 ;  /* 0x000000001a1a2229 */ /* 0x004fce0000000016 */
[----:B------:R1:W-:Y:S04]  /*bfe0*/  @P2 STL.64 [R39+0x8], R26 ;  /* 0x0000081a27002387 */ /* 0x0003e80000100a00 */
[----:B------:R-:W2:Y:S01]  /*bff0*/  @!P2 LDL.64 R24, [R37+0x8] ;  /* 0x000008002518a983 */ /* 0x000ea20000100a00 */
[----:B------:R-:W-:Y:S01]  /*c000*/  VIADD R33, R33, 0x2 ;  /* 0x0000000221217836 */ /* 0x000fe20000000000 */
[----:B--2---:R-:W-:-:S07]  /*c010*/  @!P2 DADD R24, R24, R22 ;  /* 0x000000001818a229 */ /* 0x004fce0000000016 */
[----:B------:R1:W-:Y:S04]  /*c020*/  @!P2 STL.64 [R37+0x8], R24 ;  /* 0x000008182500a387 */ /* 0x0003e80000100a00 */
.L_x_157:
[----:B------:R-:W-:Y:S05]  /*c030*/  BRA.U !UP0, `(.L_x_153) ;  /* 0x0000000108307547 */ /* 0x000fea000b800000 */
[----:B-12---:R-:W-:-:S04]  /*c040*/  IMAD R24, R19, UR7, R33 ;  /* 0x0000000713187c24 */ /* 0x006fc8000f8e0221 */
[----:B------:R-:W-:-:S05]  /*c050*/  IMAD R30, R24, 0x8, R3 ;  /* 0x00000008181e7824 */ /* 0x000fca00078e0203 */
[----:B------:R-:W0:Y:S02]  /*c060*/  LDS.64 R24, [R30+0x2d0] ;  /* 0x0002d0001e187984 */ /* 0x000e240000000a00 */
[----:B0-----:R-:W-:-:S14]  /*c070*/  DSETP.NEU.AND P1, PT, R24, 1, PT ;  /* 0x3ff000001800742a */ /* 0x001fdc0003f2d000 */
[----:B------:R-:W-:-:S05]  /*c080*/  @P1 LEA R31, R33, R2, 0x3 ;  /* 0x00000002211f1211 */ /* 0x000fca00078e18ff */
[----:B------:R-:W2:Y:S01]  /*c090*/  @P1 LDL.64 R24, [R31] ;  /* 0x000000001f181983 */ /* 0x000ea20000100a00 */
[----:B------:R-:W-:Y:S01]  /*c0a0*/  @!P1 IMAD R33, R33, 0x8, R4 ;  /* 0x0000000821219824 */ /* 0x000fe200078e0204 */
[----:B--2---:R-:W-:-:S07]  /*c0b0*/  @P1 DADD R24, R24, R22 ;  /* 0x0000000018181229 */ /* 0x004fce0000000016 */
[----:B------:R0:W-:Y:S04]  /*c0c0*/  @P1 STL.64 [R31], R24 ;  /* 0x000000181f001387 */ /* 0x0001e80000100a00 */
[----:B------:R-:W2:Y:S02]  /*c0d0*/  @!P1 LDL.64 R26, [R33] ;  /* 0x00000000211a9983 */ /* 0x000ea40000100a00 */
[----:B--2---:R-:W-:-:S07]  /*c0e0*/  @!P1 DADD R26, R26, R22 ;  /* 0x000000001a1a9229 */ /* 0x004fce0000000016 */
[----:B------:R0:W-:Y:S04]  /*c0f0*/  @!P1 STL.64 [R33], R26 ;  /* 0x0000001a21009387 */ /* 0x0001e80000100a00 */
.L_x_153:
[----:B------:R-:W-:-:S05]  /*c100*/  VIADD R19, R19, 0x1 ;  /* 0x0000000113137836 */ /* 0x000fca0000000000 */
[----:B------:R-:W-:-:S13]  /*c110*/  ISETP.NE.AND P1, PT, R19, R18, PT ;  /* 0x000000121300720c */ /* 0x000fda0003f25270 */
[----:B------:R-:W-:Y:S05]  /*c120*/  @P1 BRA `(.L_x_158) ;  /* 0xfffffff000681947 */ /* 0x000fea000383ffff */
.L_x_150:
[----:B------:R-:W-:Y:S05]  /*c130*/  BSYNC.RECONVERGENT B1 ;  /* 0x0000000000017941 */ /* 0x000fea0003800200 */
.L_x_149:
[----:B0-----:R-:W0:Y:S01]  /*c140*/  LDS.64 R14, [R3+0x6d8] ;  /* 0x0006d800030e7984 */ /* 0x001e220000000a00 */
[----:B------:R-:W3:Y:S01]  /*c150*/  LDC R16, c[0x0][0x3a0] ;  /* 0x0000e800ff107b82 */ /* 0x000ee20000000800 */
[----:B------:R-:W-:Y:S01]  /*c160*/  UMOV UR7, 0x3e112e0b ;  /* 0x3e112e0b00077882 */ /* 0x000fe20000000000 */
[----:B------:R-:W-:Y:S01]  /*c170*/  UMOV UR6, 0xe826d695 ;  /* 0xe826d69500067882 */ /* 0x000fe20000000000 */
[----:B------:R-:W-:Y:S02]  /*c180*/  UMOV UR8, UR7 ;  /* 0x0000000700087c82 */ /* 0x000fe40008000000 */
[----:B------:R-:W-:Y:S02]  /*c190*/  MOV R18, UR8 ;  /* 0x0000000800127c02 */ /* 0x000fe40008000f00 */
[----:B---3--:R-:W-:Y:S01]  /*c1a0*/  ISETP.GE.AND P0, PT, R16, 0x1, PT ;  /* 0x000000011000780c */ /* 0x008fe20003f06270 */
[----:B0-----:R-:W-:Y:S01]  /*c1b0*/  DSETP.MAX.AND P1, P2, R14, UR6, PT ;  /* 0x000000060e007e2a */ /* 0x001fe2000ba2f000 */
[----:B------:R-:W-:-:S11]  /*c1c0*/  IMAD.MOV.U32 R17, RZ, RZ, R14 ;  /* 0x000000ffff117224 */ /* 0x000fd600078e000e */
[----:B------:R-:W-:Y:S05]  /*c1d0*/  @!P0 EXIT ;  /* 0x000000000000894d */ /* 0x000fea0003800000 */
[----:B------:R-:W-:Y:S01]  /*c1e0*/  UISETP.GE.U32.AND UP0, UPT, UR4, 0xf, UPT ;  /* 0x0000000f0400788c */ /* 0x000fe2000bf06070 */
[----:B-12---:R-:W-:Y:S01]  /*c1f0*/  LOP3.LUT R30, R16, 0xf, RZ, 0xc0, !PT ;  /* 0x0000000f101e7812 */ /* 0x006fe200078ec0ff */
[----:B------:R-:W-:Y:S01]  /*c200*/  IMAD.MOV.U32 R3, RZ, RZ, RZ ;  /* 0x000000ffff037224 */ /* 0x000fe200078e00ff */
[----:B------:R-:W-:Y:S02]  /*c210*/  FSEL R15, R15, UR8, P1 ;  /* 0x000000080f0f7c08 */ /* 0x000fe40008800000 */
[----:B------:R-:W-:Y:S02]  /*c220*/  SEL R14, R17, UR6, P1 ;  /* 0x00000006110e7c07 */ /* 0x000fe40008800000 */
[----:B------:R-:W-:Y:S02]  /*c230*/  ISETP.NE.AND P1, PT, R30, RZ, PT ;  /* 0x000000ff1e00720c */ /* 0x000fe40003f25270 */
[----:B------:R-:W-:Y:S01]  /*c240*/  @P2 LOP3.LUT R15, R18, 0x80000, RZ, 0xfc, !PT ;  /* 0x00080000120f2812 */ /* 0x000fe200078efcff */
[----:B------:R-:W-:Y:S10]  /*c250*/  BRA.U !UP0, `(.L_x_159) ;  /* 0x00000009082c7547 */ /* 0x000ff4000b800000 */
[----:B------:R-:W-:Y:S01]  /*c260*/  LOP3.LUT R3, R16, 0x7ffffff0, RZ, 0xc0, !PT ;  /* 0x7ffffff010037812 */ /* 0x000fe200078ec0ff */
[C---:B------:R-:W-:Y:S02]  /*c270*/  VIADD R18, R1.reuse, 0x40 ;  /* 0x0000004001127836 */ /* 0x040fe40000000000 */
[----:B------:R-:W-:Y:S01]  /*c280*/  VIADD R17, R1, 0x138 ;  /* 0x0000013801117836 */ /* 0x000fe20000000000 */
[----:B------:R-:W-:-:S07]  /*c290*/  IADD3 R19, PT, PT, -R3, RZ, RZ ;  /* 0x000000ff03137210 */ /* 0x000fce0007ffe1ff */
.L_x_160:
[----:B------:R-:W2:Y:S04]  /*c2a0*/  LDL.64 R20, [R18+-0x40] ;  /* 0xffffc00012147983 */ /* 0x000ea80000100a00 */
[----:B------:R-:W2:Y:S02]  /*c2b0*/  LDL.64 R22, [R10+-0x40] ;  /* 0xffffc0000a167983 */ /* 0x000ea40000100a00 */
[----:B--2---:R-:W-:-:S07]  /*c2c0*/  DFMA R20, R14, R20, R22 ;  /* 0x000000140e14722b */ /* 0x004fce0000000016 */
[----:B------:R0:W-:Y:S04]  /*c2d0*/  STL.64 [R10+-0x40], R20 ;  /* 0xffffc0140a007387 */ /* 0x0001e80000100a00 */
        /* <DEDUP_REMOVED lines=8> */
[----:B------:R-:W3:Y:S04]  /*c360*/  LDL.64 R26, [R17+-0x38] ;  /* 0xffffc800111a7983 */ /* 0x000ee80000100a00 */
[----:B------:R-:W3:Y:S02]  /*c370*/  LDL.64 R28, [R11+-0x38] ;  /* 0xffffc8000b1c7983 */ /* 0x000ee40000100a00 */
[----:B---3--:R-:W-:-:S07]  /*c380*/  DFMA R26, R14, R26, R28 ;  /* 0x0000001a0e1a722b */ /* 0x008fce000000001c */
[----:B------:R3:W-:Y:S04]  /*c390*/  STL.64 [R11+-0x38], R26 ;  /* 0xffffc81a0b007387 */ /* 0x0007e80000100a00 */
[----:B0-----:R-:W5:Y:S04]  /*c3a0*/  LDL.64 R20, [R18+-0x30] ;  /* 0xffffd00012147983 */ /* 0x001f680000100a00 */
[----:B------:R-:W5:Y:S02]  /*c3b0*/  LDL.64 R28, [R10+-0x30] ;  /* 0xffffd0000a1c7983 */ /* 0x000f640000100a00 */
[----:B-----5:R-:W-:-:S07]  /*c3c0*/  DFMA R20, R14, R20, R28 ;  /* 0x000000140e14722b */ /* 0x020fce000000001c */
[----:B------:R0:W-:Y:S04]  /*c3d0*/  STL.64 [R10+-0x30], R20 ;  /* 0xffffd0140a007387 */ /* 0x0001e80000100a00 */
[----:B-1----:R-:W5:Y:S04]  /*c3e0*/  LDL.64 R22, [R17+-0x30] ;  /* 0xffffd00011167983 */ /* 0x002f680000100a00 */
[----:B------:R-:W5:Y:S02]  /*c3f0*/  LDL.64 R28, [R11+-0x30] ;  /* 0xffffd0000b1c7983 */ /* 0x000f640000100a00 */
[----:B-----5:R-:W-:-:S07]  /*c400*/  DFMA R22, R14, R22, R28 ;  /* 0x000000160e16722b */ /* 0x020fce000000001c */
[----:B------:R1:W-:Y:S04]  /*c410*/  STL.64 [R11+-0x30], R22 ;  /* 0xffffd0160b007387 */ /* 0x0003e80000100a00 */
[----:B--2---:R-:W2:Y:S04]  /*c420*/  LDL.64 R24, [R18+-0x28] ;  /* 0xffffd80012187983 */ /* 0x004ea80000100a00 */
[----:B------:R-:W2:Y:S02]  /*c430*/  LDL.64 R28, [R10+-0x28] ;  /* 0xffffd8000a1c7983 */ /* 0x000ea40000100a00 */
[----:B--2---:R-:W-:-:S07]  /*c440*/  DFMA R24, R14, R24, R28 ;  /* 0x000000180e18722b */ /* 0x004fce000000001c */
[----:B------:R2:W-:Y:S04]  /*c450*/  STL.64 [R10+-0x28], R24 ;  /* 0xffffd8180a007387 */ /* 0x0005e80000100a00 */
[----:B---3--:R-:W3:Y:S04]  /*c460*/  LDL.64 R26, [R17+-0x28] ;  /* 0xffffd800111a7983 */ /* 0x008ee80000100a00 */
        /* <DEDUP_REMOVED lines=35> */
[----:B0-----:R-:W5:Y:S04]  /*c6a0*/  LDL.64 R20, [R18] ;  /* 0x0000000012147983 */ /* 0x001f680000100a00 */
[----:B------:R-:W5:Y:S02]  /*c6b0*/  LDL.64 R28, [R10] ;  /* 0x000000000a1c7983 */ /* 0x000f640000100a00 */
[----:B-----5:R-:W-:-:S07]  /*c6c0*/  DFMA R20, R14, R20, R28 ;  /* 0x000000140e14722b */ /* 0x020fce000000001c */
[----:B------:R0:W-:Y:S04]  /*c6d0*/  STL.64 [R10], R20 ;  /* 0x000000140a007387 */ /* 0x0001e80000100a00 */
[----:B-1----:R-:W5:Y:S04]  /*c6e0*/  LDL.64 R22, [R17] ;  /* 0x0000000011167983 */ /* 0x002f680000100a00 */
[----:B------:R-:W5:Y:S02]  /*c6f0*/  LDL.64 R28, [R11] ;  /* 0x000000000b1c7983 */ /* 0x000f640000100a00 */
[----:B-----5:R-:W-:-:S07]  /*c700*/  DFMA R22, R14, R22, R28 ;  /* 0x000000160e16722b */ /* 0x020fce000000001c */
[----:B------:R1:W-:Y:S04]  /*c710*/  STL.64 [R11], R22 ;  /* 0x000000160b007387 */ /* 0x0003e80000100a00 */
[----:B--2---:R-:W2:Y:S04]  /*c720*/  LDL.64 R24, [R18+0x8] ;  /* 0x0000080012187983 */ /* 0x004ea80000100a00 */
[----:B------:R-:W2:Y:S02]  /*c730*/  LDL.64 R28, [R10+0x8] ;  /* 0x000008000a1c7983 */ /* 0x000ea40000100a00 */
[----:B--2---:R-:W-:-:S07]  /*c740*/  DFMA R24, R14, R24, R28 ;  /* 0x000000180e18722b */ /* 0x004fce000000001c */
[----:B------:R2:W-:Y:S04]  /*c750*/  STL.64 [R10+0x8], R24 ;  /* 0x000008180a007387 */ /* 0x0005e80000100a00 */
[----:B---3--:R-:W3:Y:S04]  /*c760*/  LDL.64 R26, [R17+0x8] ;  /* 0x00000800111a7983 */ /* 0x008ee80000100a00 */
[----:B------:R-:W3:Y:S02]  /*c770*/  LDL.64 R28, [R11+0x8] ;  /* 0x000008000b1c7983 */ /* 0x000ee40000100a00 */
[----:B---3--:R-:W-:-:S07]  /*c780*/  DFMA R26, R14, R26, R28 ;  /* 0x0000001a0e1a722b */ /* 0x008fce000000001c */
[----:B------:R3:W-:Y:S04]  /*c790*/  STL.64 [R11+0x8], R26 ;  /* 0x0000081a0b007387 */ /* 0x0007e80000100a00 */
[----:B0-----:R-:W5:Y:S04]  /*c7a0*/  LDL.64 R20, [R18+0x10] ;  /* 0x0000100012147983 */ /* 0x001f680000100a00 */
[----:B------:R-:W5:Y:S02]  /*c7b0*/  LDL.64 R28, [R10+0x10] ;  /* 0x000010000a1c7983 */ /* 0x000f640000100a00 */
[----:B-----5:R-:W-:-:S07]  /*c7c0*/  DFMA R20, R14, R20, R28 ;  /* 0x000000140e14722b */ /* 0x020fce000000001c */
[----:B------:R0:W-:Y:S04]  /*c7d0*/  STL.64 [R10+0x10], R20 ;  /* 0x000010140a007387 */ /* 0x0001e80000100a00 */
[----:B-1----:R-:W5:Y:S04]  /*c7e0*/  LDL.64 R22, [R17+0x10] ;  /* 0x0000100011167983 */ /* 0x002f680000100a00 */
[----:B------:R-:W5:Y:S02]  /*c7f0*/  LDL.64 R28, [R11+0x10] ;  /* 0x000010000b1c7983 */ /* 0x000f640000100a00 */
[----:B-----5:R-:W-:-:S07]  /*c800*/  DFMA R22, R14, R22, R28 ;  /* 0x000000160e16722b */ /* 0x020fce000000001c */
[----:B------:R1:W-:Y:S04]  /*c810*/  STL.64 [R11+0x10], R22 ;  /* 0x000010160b007387 */ /* 0x0003e80000100a00 */
        /* <DEDUP_REMOVED lines=27> */
[----:B------:R-:W-:Y:S04]  /*c9d0*/  STL.64 [R10+0x30], R20 ;  /* 0x000030140a007387 */ /* 0x000fe80000100a00 */
[----:B-1----:R-:W5:Y:S04]  /*c9e0*/  LDL.64 R22, [R17+0x30] ;  /* 0x0000300011167983 */ /* 0x002f680000100a00 */
[----:B------:R-:W5:Y:S02]  /*c9f0*/  LDL.64 R28, [R11+0x30] ;  /* 0x000030000b1c7983 */ /* 0x000f640000100a00 */
[----:B-----5:R-:W-:-:S07]  /*ca00*/  DFMA R22, R14, R22, R28 ;  /* 0x000000160e16722b */ /* 0x020fce000000001c */
[----:B------:R-:W-:Y:S04]  /*ca10*/  STL.64 [R11+0x30], R22 ;  /* 0x000030160b007387 */ /* 0x000fe80000100a00 */
[----:B--2---:R-:W2:Y:S04]  /*ca20*/  LDL.64 R24, [R18+0x38] ;  /* 0x0000380012187983 */ /* 0x004ea80000100a00 */
[----:B------:R-:W2:Y:S01]  /*ca30*/  LDL.64 R28, [R10+0x38] ;  /* 0x000038000a1c7983 */ /* 0x000ea20000100a00 */
[----:B------:R-:W-:Y:S01]  /*ca40*/  VIADD R19, R19, 0x10 ;  /* 0x0000001013137836 */ /* 0x000fe20000000000 */
[----:B--2---:R-:W-:-:S07]  /*ca50*/  DFMA R24, R14, R24, R28 ;  /* 0x000000180e18722b */ /* 0x004fce000000001c */
[----:B------:R0:W-:Y:S04]  /*ca60*/  STL.64 [R10+0x38], R24 ;  /* 0x000038180a007387 */ /* 0x0001e80000100a00 */
[----:B---3--:R1:W2:Y:S04]  /*ca70*/  LDL.64 R26, [R17+0x38] ;  /* 0x00003800111a7983 */ /* 0x0082a80000100a00 */
[----:B------:R-:W2:Y:S01]  /*ca80*/  LDL.64 R28, [R11+0x38] ;  /* 0x000038000b1c7983 */ /* 0x000ea20000100a00 */
[----:B------:R-:W-:Y:S01]  /*ca90*/  ISETP.NE.AND P0, PT, R19, RZ, PT ;  /* 0x000000ff1300720c */ /* 0x000fe20003f05270 */
[----:B------:R-:W-:-:S02]  /*caa0*/  VIADD R18, R18, 0x80 ;  /* 0x0000008012127836 */ /* 0x000fc40000000000 */
[----:B0-----:R-:W-:Y:S01]  /*cab0*/  VIADD R10, R10, 0x80 ;  /* 0x000000800a0a7836 */ /* 0x001fe20000000000 */
[----:B-1----:R-:W-:Y:S01]  /*cac0*/  IADD3 R17, PT, PT, R17, 0x80, RZ ;  /* 0x0000008011117810 */ /* 0x002fe20007ffe0ff */
[----:B--2---:R-:W-:-:S07]  /*cad0*/  DFMA R26, R14, R26, R28 ;  /* 0x0000001a0e1a722b */ /* 0x004fce000000001c */
[----:B------:R0:W-:Y:S02]  /*cae0*/  STL.64 [R11+0x38], R26 ;  /* 0x0000381a0b007387 */ /* 0x0001e40000100a00 */
[----:B0-----:R-:W-:Y:S01]  /*caf0*/  VIADD R11, R11, 0x80 ;  /* 0x000000800b0b7836 */ /* 0x001fe20000000000 */
[----:B------:R-:W-:Y:S06]  /*cb00*/  @P0 BRA `(.L_x_160) ;  /* 0xfffffff400e40947 */ /* 0x000fec000383ffff */
.L_x_159:
[----:B------:R-:W-:Y:S05]  /*cb10*/  @!P1 BRA `(.L_x_161) ;  /* 0x0000000800189947 */ /* 0x000fea0003800000 */
[----:B------:R-:W-:Y:S02]  /*cb20*/  ISETP.GE.U32.AND P0, PT, R30, 0x8, PT ;  /* 0x000000081e00780c */ /* 0x000fe40003f06070 */
[----:B------:R-:W-:-:S04]  /*cb30*/  LOP3.LUT R28, R16, 0x7, RZ, 0xc0, !PT ;  /* 0x00000007101c7812 */ /* 0x000fc800078ec0ff */
[----:B------:R-:W-:-:S07]  /*cb40*/  ISETP.NE.AND P1, PT, R28, RZ, PT ;  /* 0x000000ff1c00720c */ /* 0x000fce0003f25270 */
[----:B------:R-:W-:Y:S06]  /*cb50*/  @!P0 BRA `(.L_x_162) ;  /* 0x0000000400108947 */ /* 0x000fec0003800000 */
[C---:B------:R-:W-:Y:S01]  /*cb60*/  IMAD R11, R3.reuse, 0x8, R2 ;  /* 0x00000008030b7824 */ /* 0x040fe200078e0202 */
[----:B------:R-:W-:-:S04]  /*cb70*/  LEA R10, R3, R1, 0x3 ;  /* 0x00000001030a7211 */ /* 0x000fc800078e18ff */
[----:B------:R-:W2:Y:S04]  /*cb80*/  LDL.64 R20, [R11] ;  /* 0x000000000b147983 */ /* 0x000ea80000100a00 */
[----:B------:R-:W2:Y:S01]  /*cb90*/  LDL.64 R18, [R10] ;  /* 0x000000000a127983 */ /* 0x000ea20000100a00 */
[----:B------:R-:W-:Y:S01]  /*cba0*/  IMAD R17, R3, 0x8, R4 ;  /* 0x0000000803117824 */ /* 0x000fe200078e0204 */
[----:B--2---:R-:W-:-:S07]  /*cbb0*/  DFMA R18, R14, R18, R20 ;  /* 0x000000120e12722b */ /* 0x004fce0000000014 */
[----:B------:R0:W-:Y:S04]  /*cbc0*/  STL.64 [R11], R18 ;  /* 0x000000120b007387 */ /* 0x0001e80000100a00 */
[----:B------:R-:W2:Y:S04]  /*cbd0*/  LDL.64 R20, [R10+0xf8] ;  /* 0x0000f8000a147983 */ /* 0x000ea80000100a00 */
[----:B------:R-:W2:Y:S02]  /*cbe0*/  LDL.64 R22, [R17] ;  /* 0x0000000011167983 */ /* 0x000ea40000100a00 */
[----:B--2---:R-:W-:-:S07]  /*cbf0*/  DFMA R20, R14, R20, R22 ;  /* 0x000000140e14722b */ /* 0x004fce0000000016 */
[----:B------:R1:W-:Y:S04]  /*cc00*/  STL.64 [R17], R20 ;  /* 0x0000001411007387 */ /* 0x0003e80000100a00 */
[----:B------:R-:W2:Y:S04]  /*cc10*/  LDL.64 R22, [R10+0x8] ;  /* 0x000008000a167983 */ /* 0x000ea80000100a00 */
[----:B------:R-:W2:Y:S02]  /*cc20*/  LDL.64 R24, [R11+0x8] ;  /* 0x000008000b187983 */ /* 0x000ea40000100a00 */
[----:B--2---:R-:W-:-:S07]  /*cc30*/  DFMA R22, R14, R22, R24 ;  /* 0x000000160e16722b */ /* 0x004fce0000000018 */
[----:B------:R2:W-:Y:S04]  /*cc40*/  STL.64 [R11+0x8], R22 ;  /* 0x000008160b007387 */ /* 0x0005e80000100a00 */
[----:B------:R-:W3:Y:S04]  /*cc50*/  LDL.64 R24, [R10+0x100] ;  /* 0x000100000a187983 */ /* 0x000ee80000100a00 */
        /* <DEDUP_REMOVED lines=47> */
[----:B---3--:R-:W2:Y:S04]  /*cf50*/  LDL.64 R24, [R10+0x130] ;  /* 0x000130000a187983 */ /* 0x008ea80000100a00 */
[----:B------:R-:W2:Y:S01]  /*cf60*/  LDL.64 R26, [R17+0x38] ;  /* 0x00003800111a7983 */ /* 0x000ea20000100a00 */
[----:B------:R-:W-:Y:S01]  /*cf70*/  VIADD R3, R3, 0x8 ;  /* 0x0000000803037836 */ /* 0x000fe20000000000 */
[----:B--2---:R-:W-:-:S07]  /*cf80*/  DFMA R24, R14, R24, R26 ;  /* 0x000000180e18722b */ /* 0x004fce000000001a */
[----:B------:R0:W-:Y:S04]  /*cf90*/  STL.64 [R17+0x38], R24 ;  /* 0x0000381811007387 */ /* 0x0001e80000100a00 */
.L_x_162:
[----:B------:R-:W-:Y:S05]  /*cfa0*/  @!P1 BRA `(.L_x_161) ;  /* 0x0000000000f49947 */ /* 0x000fea0003800000 */
[----:B------:R-:W-:Y:S02]  /*cfb0*/  ISETP.GE.U32.AND P0, PT, R28, 0x4, PT ;  /* 0x000000041c00780c */ /* 0x000fe40003f06070 */
[----:B------:R-:W-:-:S04]  /*cfc0*/  LOP3.LUT R10, R16, 0x3, RZ, 0xc0, !PT ;  /* 0x00000003100a7812 */ /* 0x000fc800078ec0ff */
[----:B------:R-:W-:-:S07]  /*cfd0*/  ISETP.NE.AND P1, PT, R10, RZ, PT ;  /* 0x000000ff0a00720c */ /* 0x000fce0003f25270 */
[----:B------:R-:W-:Y:S06]  /*cfe0*/  @!P0 BRA `(.L_x_163) ;  /* 0x0000000000908947 */ /* 0x000fec0003800000 */
[C---:B0-----:R-:W-:Y:S01]  /*cff0*/  LEA R17, R3.reuse, R2, 0x3 ;  /* 0x0000000203117211 */ /* 0x041fe200078e18ff */
[----:B------:R-:W-:-:S04]  /*d000*/  IMAD R11, R3, 0x8, R1 ;  /* 0x00000008030b7824 */ /* 0x000fc800078e0201 */
[----:B------:R-:W2:Y:S04]  /*d010*/  LDL.64 R20, [R17] ;  /* 0x0000000011147983 */ /* 0x000ea80000100a00 */
[----:B------:R-:W2:Y:S02]  /*d020*/  LDL.64 R18, [R11] ;  /* 0x000000000b127983 */ /* 0x000ea40000100a00 */
[----:B--2---:R-:W-:Y:S01]  /*d030*/  DFMA R20, R14, R18, R20 ;  /* 0x000000120e14722b */ /* 0x004fe20000000014 */
[----:B------:R-:W-:-:S06]  /*d040*/  IMAD R18, R3, 0x8, R4 ;  /* 0x0000000803127824 */ /* 0x000fcc00078e0204 */
        /* <DEDUP_REMOVED lines=27> */
[----:B------:R-:W-:Y:S01]  /*d200*/  IADD3 R3, PT, PT, R3, 0x4, RZ ;  /* 0x0000000403037810 */ /* 0x000fe20007ffe0ff */
[----:B--2---:R-:W-:-:S07]  /*d210*/  DFMA R26, R14, R26, R28 ;  /* 0x0000001a0e1a722b */ /* 0x004fce000000001c */
[----:B------:R0:W-:Y:S04]  /*d220*/  STL.64 [R18+0x18], R26 ;  /* 0x0000181a12007387 */ /* 0x0001e80000100a00 */
.L_x_163:
[----:B------:R-:W-:Y:S05]  /*d230*/  @!P1 BRA `(.L_x_161) ;  /* 0x0000000000509947 */ /* 0x000fea0003800000 */
[C---:B0-----:R-:W-:Y:S02]  /*d240*/  IMAD R22, R3.reuse, 0x8, R9 ;  /* 0x0000000803167824 */ /* 0x041fe400078e0209 */
[C---:B------:R-:W-:Y:S02]  /*d250*/  IMAD R23, R3.reuse, 0x8, R4 ;  /* 0x0000000803177824 */ /* 0x040fe400078e0204 */
[C---:B------:R-:W-:Y:S02]  /*d260*/  IMAD R17, R3.reuse, 0x8, R1 ;  /* 0x0000000803117824 */ /* 0x040fe400078e0201 */
[----:B------:R-:W-:Y:S02]  /*d270*/  IMAD.MOV R9, RZ, RZ, -R10 ;  /* 0x000000ffff097224 */ /* 0x000fe400078e0a0a */
[----:B------:R-:W-:-:S07]  /*d280*/  IMAD R3, R3, 0x8, R2 ;  /* 0x0000000803037824 */ /* 0x000fce00078e0202 */
.L_x_164:
[----:B------:R-:W2:Y:S04]  /*d290*/  LDL.64 R10, [R17] ;  /* 0x00000000110a7983 */ /* 0x000ea80000100a00 */
[----:B------:R-:W2:Y:S01]  /*d2a0*/  LDL.64 R18, [R3] ;  /* 0x0000000003127983 */ /* 0x000ea20000100a00 */
[----:B------:R-:W-:Y:S01]  /*d2b0*/  VIADD R9, R9, 0x1 ;  /* 0x0000000109097836 */ /* 0x000fe20000000000 */
[----:B--2---:R-:W-:-:S07]  /*d2c0*/  DFMA R10, R14, R10, R18 ;  /* 0x0000000a0e0a722b */ /* 0x004fce0000000012 */
[----:B------:R0:W-:Y:S04]  /*d2d0*/  STL.64 [R3], R10 ;  /* 0x0000000a03007387 */ /* 0x0001e80000100a00 */
[----:B------:R1:W2:Y:S04]  /*d2e0*/  LDL.64 R18, [R22] ;  /* 0x0000000016127983 */ /* 0x0002a80000100a00 */
[----:B------:R-:W2:Y:S01]  /*d2f0*/  LDL.64 R20, [R23] ;  /* 0x0000000017147983 */ /* 0x000ea20000100a00 */
[----:B------:R-:W-:Y:S02]  /*d300*/  ISETP.NE.AND P0, PT, R9, RZ, PT ;  /* 0x000000ff0900720c */ /* 0x000fe40003f05270 */
[----:B------:R-:W-:Y:S01]  /*d310*/  IADD3 R17, PT, PT, R17, 0x8, RZ ;  /* 0x0000000811117810 */ /* 0x000fe20007ffe0ff */
[----:B0-----:R-:W-:-:S02]  /*d320*/  VIADD R3, R3, 0x8 ;  /* 0x0000000803037836 */ /* 0x001fc40000000000 */
[----:B-1----:R-:W-:Y:S01]  /*d330*/  VIADD R22, R22, 0x8 ;  /* 0x0000000816167836 */ /* 0x002fe20000000000 */
[----:B--2---:R-:W-:-:S07]  /*d340*/  DFMA R18, R14, R18, R20 ;  /* 0x000000120e12722b */ /* 0x004fce0000000014 */
[----:B------:R0:W-:Y:S02]  /*d350*/  STL.64 [R23], R18 ;  /* 0x0000001217007387 */ /* 0x0001e40000100a00 */
[----:B0-----:R-:W-:Y:S01]  /*d360*/  IADD3 R23, PT, PT, R23, 0x8, RZ ;  /* 0x0000000817177810 */ /* 0x001fe20007ffe0ff */
[----:B------:R-:W-:Y:S06]  /*d370*/  @P0 BRA `(.L_x_164) ;  /* 0xfffffffc00c40947 */ /* 0x000fec000383ffff */
.L_x_161:
[----:B------:R-:W-:Y:S01]  /*d380*/  IMAD.MOV R3, RZ, RZ, -R16 ;  /* 0x000000ffff037224 */ /* 0x000fe200078e0a10 */
[----:B------:R-:W-:Y:S01]  /*d390*/  MOV R14, R8 ;  /* 0x00000008000e7202 */ /* 0x000fe20000000f00 */
[----:B------:R-:W-:-:S07]  /*d3a0*/  IMAD.MOV.U32 R9, RZ, RZ, R7 ;  /* 0x000000ffff097224 */ /* 0x000fce00078e0007 */
.L_x_172:
[----:B0-----:R-:W2:Y:S01]  /*d3b0*/  LDL.64 R16, [R2] ;  /* 0x0000000002107983 */ /* 0x001ea20000100a00 */
[----:B------:R-:W-:Y:S01]  /*d3c0*/  IMAD.MOV.U32 R10, RZ, RZ, -0x1143d60 ;  /* 0xfeebc2a0ff0a7424 */ /* 0x000fe200078e00ff */
[----:B------:R-:W-:Y:S01]  /*d3d0*/  BSSY.RECONVERGENT B1, `(.L_x_165) ;  /* 0x000005d000017945 */ /* 0x000fe20003800200 */
[----:B------:R-:W-:Y:S01]  /*d3e0*/  IMAD.MOV.U32 R11, RZ, RZ, 0x39b4484b ;  /* 0x39b4484bff0b7424 */ /* 0x000fe200078e00ff */
[----:B------:R-:W-:-:S04]  /*d3f0*/  MOV R24, 0xfffffc01 ;  /* 0xfffffc0100187802 */ /* 0x000fc80000000f00 */
[----:B------:R-:W-:Y:S01]  /*d400*/  MOV R18, R11 ;  /* 0x0000000b00127202 */ /* 0x000fe20000000f00 */
[----:B--2---:R-:W-:Y:S01]  /*d410*/  DSETP.MAX.AND P0, P1, R16, R10, PT ;  /* 0x0000000a1000722a */ /* 0x004fe2000390f000 */
[----:B------:R-:W-:-:S05]  /*d420*/  IMAD.MOV.U32 R15, RZ, RZ, R17 ;  /* 0x000000ffff0f7224 */ /* 0x000fca00078e0011 */
[----:B------:R-:W-:Y:S01]  /*d430*/  FSEL R19, R15, R18, P0 ;  /* 0x000000120f137208 */ /* 0x000fe20000000000 */
[----:B------:R-:W-:-:S05]  /*d440*/  IMAD.MOV.U32 R15, RZ, RZ, R10 ;  /* 0x000000ffff0f7224 */ /* 0x000fca00078e000a */
[----:B------:R-:W-:Y:S02]  /*d450*/  SEL R16, R16, R15, P0 ;  /* 0x0000000f10107207 */ /* 0x000fe40000000000 */
[----:B------:R-:W-:-:S03]  /*d460*/  @P1 LOP3.LUT R19, R18, 0x80000, RZ, 0xfc, !PT ;  /* 0x0008000012131812 */ /* 0x000fc600078efcff */
[----:B------:R-:W-:Y:S01]  /*d470*/  IMAD.MOV.U32 R18, RZ, RZ, R16 ;  /* 0x000000ffff127224 */ /* 0x000fe200078e0010 */
[----:B------:R-:W-:-:S04]  /*d480*/  MOV R17, R19 ;  /* 0x0000001300117202 */ /* 0x000fc80000000f00 */
[----:B------:R-:W-:Y:S01]  /*d490*/  ISETP.GT.AND P0, PT, R17, 0xfffff, PT ;  /* 0x000fffff1100780c */ /* 0x000fe20003f04270 */
[----:B------:R-:W-:Y:S01]  /*d4a0*/  IMAD.MOV.U32 R19, RZ, RZ, R17 ;  /* 0x000000ffff137224 */ /* 0x000fe200078e0011 */
[----:B------:R-:W-:-:S11]  /*d4b0*/  MOV R25, R17 ;  /* 0x0000001100197202 */ /* 0x000fd60000000f00 */
[----:B------:R-:W-:Y:S01]  /*d4c0*/  @!P0 DMUL R18, R18, 1.80143985094819840000e+16 ;  /* 0x4350000012128828 */ /* 0x000fe20000000000 */
[----:B------:R-:W-:-:S09]  /*d4d0*/  @!P0 IMAD.MOV.U32 R24, RZ, RZ, -0x435 ;  /* 0xfffffbcbff188424 */ /* 0x000fd200078e00ff */
[----:B------:R-:W-:Y:S01]  /*d4e0*/  @!P0 IMAD.MOV.U32 R25, RZ, RZ, R19 ;  /* 0x000000ffff198224 */ /* 0x000fe200078e0013 */
[----:B------:R-:W-:-:S03]  /*d4f0*/  @!P0 MOV R16, R18 ;  /* 0x0000001200108202 */ /* 0x000fc60000000f00 */
[----:B------:R-:W-:-:S05]  /*d500*/  VIADD R15, R25, 0xffffffff ;  /* 0xffffffff190f7836 */ /* 0x000fca0000000000 */
[----:B------:R-:W-:Y:S01]  /*d510*/  ISETP.GT.U32.AND P1, PT, R15, 0x7feffffe, PT ;  /* 0x7feffffe0f00780c */ /* 0x000fe20003f24070 */
[----:B------:R-:W-:-:S12]  /*d520*/  IMAD.MOV.U32 R15, RZ, RZ, R12 ;  /* 0x000000ffff0f7224 */ /* 0x000fd800078e000c */
[----:B------:R-:W-:Y:S05]  /*d530*/  @P1 BRA `(.L_x_166) ;  /* 0x0000000400001947 */ /* 0x000fea0003800000 */
[----:B------:R-:W-:Y:S01]  /*d540*/  LOP3.LUT R17, R25, 0xfffff, RZ, 0xc0, !PT ;  /* 0x000fffff19117812 */ /* 0x000fe200078ec0ff */
[----:B------:R-:W-:Y:S01]  /*d550*/  IMAD.MOV.U32 R28, RZ, RZ, -0x748574fc ;  /* 0x8b7a8b04ff1c7424 */ /* 0x000fe200078e00ff */
[----:B------:R-:W-:Y:S01]  /*d560*/  MOV R18, RZ ;  /* 0x000000ff00127202 */ /* 0x000fe20000000f00 */
[----:B------:R-:W-:Y:S01]  /*d570*/  IMAD.MOV.U32 R29, RZ, RZ, 0x3ed0ee25 ;  /* 0x3ed0ee25ff1d7424 */ /* 0x000fe200078e00ff */
[----:B------:R-:W-:Y:S01]  /*d580*/  LOP3.LUT R17, R17, 0x3ff00000, RZ, 0xfc, !PT ;  /* 0x3ff0000011117812 */ /* 0x000fe200078efcff */
[----:B------:R-:W-:Y:S01]  /*d590*/  UMOV UR6, 0x3ae80f1e ;  /* 0x3ae80f1e00067882 */ /* 0x000fe20000000000 */
[----:B------:R-:W-:Y:S01]  /*d5a0*/  UMOV UR7, 0x3eb1380b ;  /* 0x3eb1380b00077882 */ /* 0x000fe20000000000 */
[----:B------:R-:W-:Y:S01]  /*d5b0*/  LEA.HI R30, R25, R24, RZ, 0xc ;  /* 0x00000018191e7211 */ /* 0x000fe200078f60ff */
[----:B------:R-:W-:Y:S01]  /*d5c0*/  IMAD.MOV.U32 R31, RZ, RZ, 0x43300000 ;  /* 0x43300000ff1f7424 */ /* 0x000fe200078e00ff */
[----:B------:R-:W-:Y:S01]  /*d5d0*/  ISETP.GE.U32.AND P0, PT, R17, 0x3ff6a09f, PT ;  /* 0x3ff6a09f1100780c */ /* 0x000fe20003f06070 */
[----:B------:R-:W-:Y:S01]  /*d5e0*/  UMOV UR8, 0x80000000 ;  /* 0x8000000000087882 */ /* 0x000fe20000000000 */
[----:B------:R-:W-:-:S11]  /*d5f0*/  UMOV UR9, 0x43300000 ;  /* 0x4330000000097882 */ /* 0x000fd60000000000 */
[----:B------:R-:W-:Y:S01]  /*d600*/  @P0 VIADD R19, R17, 0xfff00000 ;  /* 0xfff0000011130836 */ /* 0x000fe20000000000 */
[----:B------:R-:W-:-:S03]  /*d610*/  @P0 IADD3 R30, PT, PT, R30, 0x1, RZ ;  /* 0x000000011e1e0810 */ /* 0x000fc60007ffe0ff */
        /* <DEDUP_REMOVED lines=39> */
[----:B------:R-:W-:Y:S02]  /*d890*/  UMOV UR7, 0x3fe62e42 ;  /* 0x3fe62e4200077882 */ /* 0x000fe40000000000 */
[----:B------:R-:W-:Y:S01]  /*d8a0*/  DFMA R26, R24, -UR6, R16 ;  /* 0x80000006181a7c2b */ /* 0x000fe20008000010 */
[----:B------:R-:W-:Y:S01]  /*d8b0*/  UMOV UR6, 0x3b39803f ;  /* 0x3b39803f00067882 */ /* 0x000fe20000000000 */
[----:B------:R-:W-:Y:S02]  /*d8c0*/  UMOV UR7, 0x3c7abc9e ;  /* 0x3c7abc9e00077882 */ /* 0x000fe40000000000 */
[----:B------:R-:W-:-:S04]  /*d8d0*/  DMUL R28, R22, R28 ;  /* 0x0000001c161c7228 */ /* 0x000fc80000000000 */
[----:B------:R-:W-:-:S04]  /*d8e0*/  DADD R26, -R20, R26 ;  /* 0x00000000141a7229 */ /* 0x000fc8000000011a */
[----:B------:R-:W-:-:S08]  /*d8f0*/  DFMA R28, R20, R28, R30 ;  /* 0x0000001c141c722b */ /* 0x000fd0000000001e */
[----:B------:R-:W-:-:S08]  /*d900*/  DADD R26, R28, -R26 ;  /* 0x000000001c1a7229 */ /* 0x000fd0000000081a */
[----:B------:R-:W-:-:S08]  /*d910*/  DFMA R26, R24, UR6, R26 ;  /* 0x00000006181a7c2b */ /* 0x000fd0000800001a */
[----:B------:R-:W-:Y:S01]  /*d920*/  DADD R16, R16, R26 ;  /* 0x0000000010107229 */ /* 0x000fe2000000001a */
[----:B------:R-:W-:Y:S10]  /*d930*/  BRA `(.L_x_167) ;  /* 0x0000000000187947 */ /* 0x000ff40003800000 */
.L_x_166:
[----:B------:R-:W-:Y:S01]  /*d940*/  IMAD.MOV.U32 R16, RZ, RZ, 0x0 ;  /* 0x00000000ff107424 */ /* 0x000fe200078e00ff */
[----:B------:R-:W-:Y:S02]  /*d950*/  MOV R17, 0x7ff00000 ;  /* 0x7ff0000000117802 */ /* 0x000fe40000000f00 */
[----:B------:R-:W-:-:S04]  /*d960*/  LOP3.LUT P0, RZ, R19, 0x7fffffff, RZ, 0xc0, !PT ;  /* 0x7fffffff13ff7812 */ /* 0x000fc8000780c0ff */
[----:B------:R-:W-:-:S10]  /*d970*/  DFMA R16, R18, R16, +INF ;  /* 0x7ff000001210742b */ /* 0x000fd40000000010 */
[----:B------:R-:W-:Y:S02]  /*d980*/  FSEL R16, R16, RZ, P0 ;  /* 0x000000ff10107208 */ /* 0x000fe40000000000 */
[----:B------:R-:W-:-:S07]  /*d990*/  FSEL R17, R17, -QNAN , P0 ;  /* 0xfff0000011117808 */ /* 0x000fce0000000000 */
.L_x_167:
[----:B------:R-:W-:Y:S05]  /*d9a0*/  BSYNC.RECONVERGENT B1 ;  /* 0x0000000000017941 */ /* 0x000fea0003800200 */
.L_x_165:
[----:B------:R-:W2:Y:S01]  /*d9b0*/  LDL.64 R18, [R4] ;  /* 0x0000000004127983 */ /* 0x000ea20000100a00 */
[----:B------:R-:W-:Y:S01]  /*d9c0*/  IMAD.MOV.U32 R21, RZ, RZ, R11 ;  /* 0x000000ffff157224 */ /* 0x000fe200078e000b */
[----:B------:R-:W-:Y:S01]  /*d9d0*/  BSSY.RECONVERGENT B1, `(.L_x_168) ;  /* 0x0000059000017945 */ /* 0x000fe20003800200 */
[----:B------:R-:W-:Y:S01]  /*d9e0*/  MOV R24, 0xfffffc01 ;  /* 0xfffffc0100187802 */ /* 0x000fe20000000f00 */
[----:B--2---:R-:W-:Y:S01]  /*d9f0*/  DSETP.MAX.AND P0, P1, R18, R10, PT ;  /* 0x0000000a1200722a */ /* 0x004fe2000390f000 */
[----:B------:R-:W-:-:S05]  /*da00*/  IMAD.MOV.U32 R20, RZ, RZ, R19 ;  /* 0x000000ffff147224 */ /* 0x000fca00078e0013 */
[----:B------:R-:W-:Y:S02]  /*da10*/  FSEL R23, R20, R21, P0 ;  /* 0x0000001514177208 */ /* 0x000fe40000000000 */
[----:B------:R-:W-:-:S05]  /*da20*/  SEL R10, R18, R10, P0 ;  /* 0x0000000a120a7207 */ /* 0x000fca0000000000 */
[----:B------:R-:W-:Y:S01]  /*da30*/  IMAD.MOV.U32 R18, RZ, RZ, R10 ;  /* 0x000000ffff127224 */ /* 0x000fe200078e000a */
[----:B------:R-:W-:-:S04]  /*da40*/  @P1 LOP3.LUT R23, R21, 0x80000, RZ, 0xfc, !PT ;  /* 0x0008000015171812 */ /* 0x000fc800078efcff */
[----:B------:R-:W-:-:S04]  /*da50*/  MOV R11, R23 ;  /* 0x00000017000b7202 */ /* 0x000fc80000000f00 */
[----:B------:R-:W-:Y:S01]  /*da60*/  ISETP.GT.AND P0, PT, R11, 0xfffff, PT ;  /* 0x000fffff0b00780c */ /* 0x000fe20003f04270 */
[----:B------:R-:W-:Y:S01]  /*da70*/  IMAD.MOV.U32 R19, RZ, RZ, R11 ;  /* 0x000000ffff137224 */ /* 0x000fe200078e000b */
[----:B------:R-:W-:-:S11]  /*da80*/  MOV R25, R11 ;  /* 0x0000000b00197202 */ /* 0x000fd60000000f00 */
[----:B------:R-:W-:Y:S01]  /*da90*/  @!P0 DMUL R18, R18, 1.80143985094819840000e+16 ;  /* 0x4350000012128828 */ /* 0x000fe20000000000 */
[----:B------:R-:W-:-:S09]  /*daa0*/  @!P0 IMAD.MOV.U32 R24, RZ, RZ, -0x435 ;  /* 0xfffffbcbff188424 */ /* 0x000fd200078e00ff */
[----:B------:R-:W-:Y:S02]  /*dab0*/  @!P0 IMAD.MOV.U32 R25, RZ, RZ, R19 ;  /* 0x000000ffff198224 */ /* 0x000fe400078e0013 */
[----:B------:R-:W-:Y:S02]  /*dac0*/  @!P0 IMAD.MOV.U32 R10, RZ, RZ, R18 ;  /* 0x000000ffff0a8224 */ /* 0x000fe400078e0012 */
[----:B------:R-:W-:-:S05]  /*dad0*/  VIADD R11, R25, 0xffffffff ;  /* 0xffffffff190b7836 */ /* 0x000fca0000000000 */
[----:B------:R-:W-:-:S13]  /*dae0*/  ISETP.GT.U32.AND P1, PT, R11, 0x7feffffe, PT ;  /* 0x7feffffe0b00780c */ /* 0x000fda0003f24070 */
[----:B------:R-:W-:Y:S05]  /*daf0*/  @P1 BRA `(.L_x_169) ;  /* 0x0000000400001947 */ /* 0x000fea0003800000 */
[----:B------:R-:W-:Y:S01]  /*db00*/  LOP3.LUT R11, R25, 0xfffff, RZ, 0xc0, !PT ;  /* 0x000fffff190b7812 */ /* 0x000fe200078ec0ff */
[----:B------:R-:W-:Y:S01]  /*db10*/  IMAD.MOV.U32 R18, RZ, RZ, RZ ;  /* 0x000000ffff127224 */ /* 0x000fe200078e00ff */
[----:B------:R-:W-:Y:S01]  /*db20*/  MOV R28, 0x8b7a8b04 ;  /* 0x8b7a8b04001c7802 */ /* 0x000fe20000000f00 */
[----:B------:R-:W-:Y:S01]  /*db30*/  IMAD.MOV.U32 R29, RZ, RZ, 0x3ed0ee25 ;  /* 0x3ed0ee25ff1d7424 */ /* 0x000fe200078e00ff */
[----:B------:R-:W-:Y:S01]  /*db40*/  LOP3.LUT R11, R11, 0x3ff00000, RZ, 0xfc, !PT ;  /* 0x3ff000000b0b7812 */ /* 0x000fe200078efcff */
[----:B------:R-:W-:Y:S01]  /*db50*/  UMOV UR6, 0x3ae80f1e ;  /* 0x3ae80f1e00067882 */ /* 0x000fe20000000000 */
[----:B------:R-:W-:Y:S01]  /*db60*/  UMOV UR7, 0x3eb1380b ;  /* 0x3eb1380b00077882 */ /* 0x000fe20000000000 */
[----:B------:R-:W-:Y:S01]  /*db70*/  LEA.HI R30, R25, R24, RZ, 0xc ;  /* 0x00000018191e7211 */ /* 0x000fe200078f60ff */
[----:B------:R-:W-:Y:S01]  /*db80*/  UMOV UR8, 0x80000000 ;  /* 0x8000000000087882 */ /* 0x000fe20000000000 */
[----:B------:R-:W-:Y:S01]  /*db90*/  ISETP.GE.U32.AND P0, PT, R11, 0x3ff6a09f, PT ;  /* 0x3ff6a09f0b00780c */ /* 0x000fe20003f06070 */
[----:B------:R-:W-:Y:S01]  /*dba0*/  UMOV UR9, 0x43300000 ;  /* 0x4330000000097882 */ /* 0x000fe20000000000 */
[----:B------:R-:W-:-:S11]  /*dbb0*/  MOV R31, 0x43300000 ;  /* 0x43300000001f7802 */ /* 0x000fd60000000f00 */
        /* <DEDUP_REMOVED lines=52> */
.L_x_169:
[----:B------:R-:W-:Y:S01]  /*df00*/  IMAD.MOV.U32 R10, RZ, RZ, 0x0 ;  /* 0x00000000ff0a7424 */ /* 0x000fe200078e00ff */
[----:B------:R-:W-:Y:S01]  /*df10*/  LOP3.LUT P0, RZ, R19, 0x7fffffff, RZ, 0xc0, !PT ;  /* 0x7fffffff13ff7812 */ /* 0x000fe2000780c0ff */
[----:B------:R-:W-:-:S06]  /*df20*/  IMAD.MOV.U32 R11, RZ, RZ, 0x7ff00000 ;  /* 0x7ff00000ff0b7424 */ /* 0x000fcc00078e00ff */
[----:B------:R-:W-:-:S10]  /*df30*/  DFMA R10, R18, R10, +INF ;  /* 0x7ff00000120a742b */ /* 0x000fd4000000000a */
[----:B------:R-:W-:Y:S02]  /*df40*/  FSEL R10, R10, RZ, P0 ;  /* 0x000000ff0a0a7208 */ /* 0x000fe40000000000 */
[----:B------:R-:W-:-:S07]  /*df50*/  FSEL R11, R11, -QNAN , P0 ;  /* 0xfff000000b0b7808 */ /* 0x000fce0000000000 */
.L_x_170:
[----:B------:R-:W-:Y:S05]  /*df60*/  BSYNC.RECONVERGENT B1 ;  /* 0x0000000000017941 */ /* 0x000fea0003800200 */
.L_x_168:
[----:B------:R-:W-:-:S07]  /*df70*/  DADD R10, -R10, R16 ;  /* 0x000000000a0a7229 */ /* 0x000fce0000000110 */
[----:B------:R0:W-:Y:S04]  /*df80*/  STL.64 [R9], R10 ;  /* 0x0000000a09007387 */ /* 0x0001e80000100a00 */
[----:B------:R-:W2:Y:S01]  /*df90*/  LDL.64 R16, [R15] ;  /* 0x000000000f107983 */ /* 0x000ea20000100a00 */
[----:B------:R-:W-:Y:S02]  /*dfa0*/  IADD3 R3, PT, PT, R3, 0x1, RZ ;  /* 0x0000000103037810 */ /* 0x000fe40007ffe0ff */
[----:B------:R-:W-:Y:S02]  /*dfb0*/  IADD3 R12, P1, PT, R12, 0x8, RZ ;  /* 0x000000080c0c7810 */ /* 0x000fe40007f3e0ff */
[----:B------:R-:W-:-:S03]  /*dfc0*/  ISETP.NE.AND P0, PT, R3, RZ, PT ;  /* 0x000000ff0300720c */ /* 0x000fc60003f05270 */
[----:B------:R-:W-:Y:S01]  /*dfd0*/  IMAD.X R13, RZ, RZ, R13, P1 ;  /* 0x000000ffff0d7224 */ /* 0x000fe200008e060d */
[----:B--2---:R-:W-:-:S07]  /*dfe0*/  DADD R16, R10, -R16 ;  /* 0x000000000a107229 */ /* 0x004fce0000000810 */
[----:B------:R0:W-:Y:S02]  /*dff0*/  STL.64 [R14], R16 ;  /* 0x000000100e007387 */ /* 0x0001e40000100a00 */
[----:B------:R-:W-:Y:S05]  /*e000*/  @!P0 BRA `(.L_x_171) ;  /* 0x0000000800288947 */ /* 0x000fea0003800000 */
[----:B0-----:R-:W-:Y:S01]  /*e010*/  VIADD R14, R14, 0x8 ;  /* 0x000000080e0e7836 */ /* 0x001fe20000000000 */
[----:B------:R-:W-:Y:S01]  /*e020*/  IADD3 R9, PT, PT, R9, 0x8, RZ ;  /* 0x0000000809097810 */ /* 0x000fe20007ffe0ff */
[----:B----4-:R-:W-:Y:S02]  /*e030*/  VIADD R4, R4, 0x8 ;  /* 0x0000000804047836 */ /* 0x010fe40000000000 */
[----:B------:R-:W-:Y:S01]  /*e040*/  VIADD R2, R2, 0x8 ;  /* 0x0000000802027836 */ /* 0x000fe20000000000 */
[----:B------:R-:W-:Y:S06]  /*e050*/  BRA `(.L_x_172) ;  /* 0xfffffff000d47947 */ /* 0x000fec000383ffff */
.L_x_133:
[----:B------:R-:W0:Y:S02]  /*e060*/  LDC R2, c[0x0][0x3a0] ;  /* 0x0000e800ff027b82 */ /* 0x000e240000000800 */
[----:B0-----:R-:W-:-:S13]  /*e070*/  ISETP.GE.AND P0, PT, R2, 0x1, PT ;  /* 0x000000010200780c */ /* 0x001fda0003f06270 */
[----:B------:R-:W-:Y:S05]  /*e080*/  @!P0 EXIT ;  /* 0x000000000000894d */ /* 0x000fea0003800000 */
[----:B------:R-:W-:Y:S01]  /*e090*/  UISETP.GE.U32.AND UP0, UPT, UR4, 0xf, UPT ;  /* 0x0000000f0400788c */ /* 0x000fe2000bf06070 */
[----:B------:R-:W-:Y:S02]  /*e0a0*/  LOP3.LUT R22, R2, 0xf, RZ, 0xc0, !PT ;  /* 0x0000000f02167812 */ /* 0x000fe400078ec0ff */
[----:B-12---:R-:W-:Y:S02]  /*e0b0*/  MOV R3, RZ ;  /* 0x000000ff00037202 */ /* 0x006fe40000000f00 */
[----:B------:R-:W-:-:S04]  /*e0c0*/  ISETP.NE.AND P1, PT, R22, RZ, PT ;  /* 0x000000ff1600720c */ /* 0x000fc80003f25270 */
[----:B------:R-:W-:Y:S09]  /*e0d0*/  BRA.U !UP0, `(.L_x_173) ;  /* 0x0000000108ec7547 */ /* 0x000ff2000b800000 */
[----:B------:R-:W-:Y:S01]  /*e0e0*/  LOP3.LUT R3, R2, 0x7ffffff0, RZ, 0xc0, !PT ;  /* 0x7ffffff002037812 */ /* 0x000fe200078ec0ff */
[----:B------:R-:W-:Y:S01]  /*e0f0*/  VIADD R10, R12, 0x40 ;  /* 0x000000400c0a7836 */ /* 0x000fe20000000000 */
[C---:B------:R-:W-:Y:S01]  /*e100*/  IADD3 R9, PT, PT, R1.reuse, 0x610, RZ ;  /* 0x0000061001097810 */ /* 0x040fe20007ffe0ff */
[----:B------:R-:W-:Y:S02]  /*e110*/  VIADD R4, R1, 0x518 ;  /* 0x0000051801047836 */ /* 0x000fe40000000000 */
[----:B------:R-:W-:-:S07]  /*e120*/  IMAD.MOV R11, RZ, RZ, -R3 ;  /* 0x000000ffff0b7224 */ /* 0x000fce00078e0a03 */
.L_x_174:
[----:B------:R-:W2:Y:S04]  /*e130*/  LDL.64 R14, [R10+-0x40] ;  /* 0xffffc0000a0e7983 */ /* 0x000ea80000100a00 */
[----:B--2---:R0:W-:Y:S04]  /*e140*/  STL.64 [R4+-0x40], R14 ;  /* 0xffffc00e04007387 */ /* 0x0041e80000100a00 */
[----:B------:R-:W-:Y:S04]  /*e150*/  STL.64 [R9+-0x40], RZ ;  /* 0xffffc0ff09007387 */ /* 0x000fe80000100a00 */
[----:B------:R-:W2:Y:S04]  /*e160*/  LDL.64 R16, [R10+-0x38] ;  /* 0xffffc8000a107983 */ /* 0x000ea80000100a00 */
[----:B--2---:R1:W-:Y:S04]  /*e170*/  STL.64 [R4+-0x38], R16 ;  /* 0xffffc81004007387 */ /* 0x0043e80000100a00 */
[----:B------:R-:W-:Y:S04]  /*e180*/  STL.64 [R9+-0x38], RZ ;  /* 0xffffc8ff09007387 */ /* 0x000fe80000100a00 */
[----:B------:R-:W2:Y:S04]  /*e190*/  LDL.64 R18, [R10+-0x30] ;  /* 0xffffd0000a127983 */ /* 0x000ea80000100a00 */
[----:B--2---:R2:W-:Y:S04]  /*e1a0*/  STL.64 [R4+-0x30], R18 ;  /* 0xffffd01204007387 */ /* 0x0045e80000100a00 */
[----:B------:R-:W-:Y:S04]  /*e1b0*/  STL.64 [R9+-0x30], RZ ;  /* 0xffffd0ff09007387 */ /* 0x000fe80000100a00 */
[----:B------:R-:W3:Y:S04]  /*e1c0*/  LDL.64 R20, [R10+-0x28] ;  /* 0xffffd8000a147983 */ /* 0x000ee80000100a00 */
[----:B---3--:R3:W-:Y:S04]  /*e1d0*/  STL.64 [R4+-0x28], R20 ;  /* 0xffffd81404007387 */ /* 0x0087e80000100a00 */
[----:B------:R-:W-:Y:S04]  /*e1e0*/  STL.64 [R9+-0x28], RZ ;  /* 0xffffd8ff09007387 */ /* 0x000fe80000100a00 */
[----:B0-----:R-:W4:Y:S04]  /*e1f0*/  LDL.64 R14, [R10+-0x20] ;  /* 0xffffe0000a0e7983 */ /* 0x001f280000100a00 */
[----:B----4-:R0:W-:Y:S04]  /*e200*/  STL.64 [R4+-0x20], R14 ;  /* 0xffffe00e04007387 */ /* 0x0101e80000100a00 */
[----:B------:R-:W-:Y:S04]  /*e210*/  STL.64 [R9+-0x20], RZ ;  /* 0xffffe0ff09007387 */ /* 0x000fe80000100a00 */
[----:B-1----:R-:W4:Y:S04]  /*e220*/  LDL.64 R16, [R10+-0x18] ;  /* 0xffffe8000a107983 */ /* 0x002f280000100a00 */
[----:B----4-:R1:W-:Y:S04]  /*e230*/  STL.64 [R4+-0x18], R16 ;  /* 0xffffe81004007387 */ /* 0x0103e80000100a00 */
[----:B------:R-:W-:Y:S04]  /*e240*/  STL.64 [R9+-0x18], RZ ;  /* 0xffffe8ff09007387 */ /* 0x000fe80000100a00 */
[----:B--2---:R-:W2:Y:S04]  /*e250*/  LDL.64 R18, [R10+-0x10] ;  /* 0xfffff0000a127983 */ /* 0x004ea80000100a00 */
[----:B--2---:R2:W-:Y:S04]  /*e260*/  STL.64 [R4+-0x10], R18 ;  /* 0xfffff01204007387 */ /* 0x0045e80000100a00 */
[----:B------:R-:W-:Y:S04]  /*e270*/  STL.64 [R9+-0x10], RZ ;  /* 0xfffff0ff09007387 */ /* 0x000fe80000100a00 */
[----:B---3--:R-:W3:Y:S04]  /*e280*/  LDL.64 R20, [R10+-0x8] ;  /* 0xfffff8000a147983 */ /* 0x008ee80000100a00 */
[----:B---3--:R3:W-:Y:S04]  /*e290*/  STL.64 [R4+-0x8], R20 ;  /* 0xfffff81404007387 */ /* 0x0087e80000100a00 */
[----:B------:R-:W-:Y:S04]  /*e2a0*/  STL.64 [R9+-0x8], RZ ;  /* 0xfffff8ff09007387 */ /* 0x000fe80000100a00 */
[----:B0-----:R-:W4:Y:S04]  /*e2b0*/  LDL.64 R14, [R10] ;  /* 0x000000000a0e7983 */ /* 0x001f280000100a00 */
[----:B----4-:R0:W-:Y:S04]  /*e2c0*/  STL.64 [R4], R14 ;  /* 0x0000000e04007387 */ /* 0x0101e80000100a00 */
[----:B------:R-:W-:Y:S04]  /*e2d0*/  STL.64 [R9], RZ ;  /* 0x000000ff09007387 */ /* 0x000fe80000100a00 */
[----:B-1----:R-:W4:Y:S04]  /*e2e0*/  LDL.64 R16, [R10+0x8] ;  /* 0x000008000a107983 */ /* 0x002f280000100a00 */
[----:B----4-:R1:W-:Y:S04]  /*e2f0*/  STL.64 [R4+0x8], R16 ;  /* 0x0000081004007387 */ /* 0x0103e80000100a00 */
[----:B------:R-:W-:Y:S04]  /*e300*/  STL.64 [R9+0x8], RZ ;  /* 0x000008ff09007387 */ /* 0x000fe80000100a00 */
[----:B--2---:R-:W2:Y:S04]  /*e310*/  LDL.64 R18, [R10+0x10] ;  /* 0x000010000a127983 */ /* 0x004ea80000100a00 */
[----:B--2---:R2:W-:Y:S04]  /*e320*/  STL.64 [R4+0x10], R18 ;  /* 0x0000101204007387 */ /* 0x0045e80000100a00 */
[----:B------:R-:W-:Y:S04]  /*e330*/  STL.64 [R9+0x10], RZ ;  /* 0x000010ff09007387 */ /* 0x000fe80000100a00 */
[----:B---3--:R-:W3:Y:S04]  /*e340*/  LDL.64 R20, [R10+0x18] ;  /* 0x000018000a147983 */ /* 0x008ee80000100a00 */
[----:B---3--:R3:W-:Y:S04]  /*e350*/  STL.64 [R4+0x18], R20 ;  /* 0x0000181404007387 */ /* 0x0087e80000100a00 */
[----:B------:R-:W-:Y:S04]  /*e360*/  STL.64 [R9+0x18], RZ ;  /* 0x000018ff09007387 */ /* 0x000fe80000100a00 */
[----:B0-----:R-:W4:Y:S04]  /*e370*/  LDL.64 R14, [R10+0x20] ;  /* 0x000020000a0e7983 */ /* 0x001f280000100a00 */
[----:B----4-:R-:W-:Y:S04]  /*e380*/  STL.64 [R4+0x20], R14 ;  /* 0x0000200e04007387 */ /* 0x010fe80000100a00 */
[----:B------:R-:W-:Y:S04]  /*e390*/  STL.64 [R9+0x20], RZ ;  /* 0x000020ff09007387 */ /* 0x000fe80000100a00 */
[----:B-1----:R-:W4:Y:S04]  /*e3a0*/  LDL.64 R16, [R10+0x28] ;  /* 0x000028000a107983 */ /* 0x002f280000100a00 */
[----:B----4-:R-:W-:Y:S04]  /*e3b0*/  STL.64 [R4+0x28], R16 ;  /* 0x0000281004007387 */ /* 0x010fe80000100a00 */
[----:B------:R-:W-:Y:S04]  /*e3c0*/  STL.64 [R9+0x28], RZ ;  /* 0x000028ff09007387 */ /* 0x000fe80000100a00 */
[----:B--2---:R-:W2:Y:S01]  /*e3d0*/  LDL.64 R18, [R10+0x30] ;  /* 0x000030000a127983 */ /* 0x004ea20000100a00 */
[----:B------:R-:W-:-:S05]  /*e3e0*/  VIADD R11, R11, 0x10 ;  /* 0x000000100b0b7836 */ /* 0x000fca0000000000 */
[----:B------:R-:W-:Y:S01]  /*e3f0*/  ISETP.NE.AND P0, PT, R11, RZ, PT ;  /* 0x000000ff0b00720c */ /* 0x000fe20003f05270 */
[----:B--2---:R-:W-:Y:S04]  /*e400*/  STL.64 [R4+0x30], R18 ;  /* 0x0000301204007387 */ /* 0x004fe80000100a00 */
[----:B------:R-:W-:Y:S04]  /*e410*/  STL.64 [R9+0x30], RZ ;  /* 0x000030ff09007387 */ /* 0x000fe80000100a00 */
[----:B---3--:R0:W2:Y:S02]  /*e420*/  LDL.64 R20, [R10+0x38] ;  /* 0x000038000a147983 */ /* 0x0080a40000100a00 */
[----:B0-----:R-:W-:-:S02]  /*e430*/  IADD3 R10, PT, PT, R10, 0x80, RZ ;  /* 0x000000800a0a7810 */ /* 0x001fc40007ffe0ff */
[----:B--2---:R0:W-:Y:S04]  /*e440*/  STL.64 [R4+0x38], R20 ;  /* 0x0000381404007387 */ /* 0x0041e80000100a00 */
[----:B------:R1:W-:Y:S01]  /*e450*/  STL.64 [R9+0x38], RZ ;  /* 0x000038ff09007387 */ /* 0x0003e20000100a00 */
[----:B0-----:R-:W-:Y:S02]  /*e460*/  VIADD R4, R4, 0x80 ;  /* 0x0000008004047836 */ /* 0x001fe40000000000 */
[----:B-1----:R-:W-:Y:S01]  /*e470*/  VIADD R9, R9, 0x80 ;  /* 0x0000008009097836 */ /* 0x002fe20000000000 */
[----:B------:R-:W-:Y:S06]  /*e480*/  @P0 BRA `(.L_x_174) ;  /* 0xfffffffc00280947 */ /* 0x000fec000383ffff */
.L_x_173:
[----:B------:R-:W-:Y:S05]  /*e490*/  @!P1 BRA `(.L_x_171) ;  /* 0x0000000400049947 */ /* 0x000fea0003800000 */
[----:B------:R-:W-:Y:S02]  /*e4a0*/  ISETP.GE.U32.AND P0, PT, R22, 0x8, PT ;  /* 0x000000081600780c */ /* 0x000fe40003f06070 */
[----:B------:R-:W-:-:S04]  /*e4b0*/  LOP3.LUT R20, R2, 0x7, RZ, 0xc0, !PT ;  /* 0x0000000702147812 */ /* 0x000fc800078ec0ff */
[----:B------:R-:W-:-:S07]  /*e4c0*/  ISETP.NE.AND P1, PT, R20, RZ, PT ;  /* 0x000000ff1400720c */ /* 0x000fce0003f25270 */
[----:B------:R-:W-:Y:S06]  /*e4d0*/  @!P0 BRA `(.L_x_175) ;  /* 0x00000000006c8947 */ /* 0x000fec0003800000 */
[----:B------:R-:W-:-:S05]  /*e4e0*/  LEA R4, R3, R12, 0x3 ;  /* 0x0000000c03047211 */ /* 0x000fca00078e18ff */
[----:B------:R-:W2:Y:S01]  /*e4f0*/  LDL.64 R10, [R4] ;  /* 0x00000000040a7983 */ /* 0x000ea20000100a00 */
[----:B------:R-:W-:-:S05]  /*e500*/  IMAD R9, R3, 0x8, R1 ;  /* 0x0000000803097824 */ /* 0x000fca00078e0201 */
[----:B------:R-:W-:Y:S04]  /*e510*/  STL.64 [R9+0x5d0], RZ ;  /* 0x0005d0ff09007387 */ /* 0x000fe80000100a00 */
[----:B--2---:R0:W-:Y:S04]  /*e520*/  STL.64 [R9+0x4d8], R10 ;  /* 0x0004d80a09007387 */ /* 0x0041e80000100a00 */
[----:B------:R-:W2:Y:S04]  /*e530*/  LDL.64 R14, [R4+0x8] ;  /* 0x00000800040e7983 */ /* 0x000ea80000100a00 */
[----:B------:R-:W-:Y:S04]  /*e540*/  STL.64 [R9+0x5d8], RZ ;  /* 0x0005d8ff09007387 */ /* 0x000fe80000100a00 */
[----:B--2---:R1:W-:Y:S04]  /*e550*/  STL.64 [R9+0x4e0], R14 ;  /* 0x0004e00e09007387 */ /* 0x0043e80000100a00 */
[----:B------:R-:W2:Y:S04]  /*e560*/  LDL.64 R16, [R4+0x10] ;  /* 0x0000100004107983 */ /* 0x000ea80000100a00 */
[----:B------:R-:W-:Y:S04]  /*e570*/  STL.64 [R9+0x5e0], RZ ;  /* 0x0005e0ff09007387 */ /* 0x000fe80000100a00 */
[----:B--2---:R2:W-:Y:S04]  /*e580*/  STL.64 [R9+0x4e8], R16 ;  /* 0x0004e81009007387 */ /* 0x0045e80000100a00 */
[----:B------:R-:W3:Y:S04]  /*e590*/  LDL.64 R18, [R4+0x18] ;  /* 0x0000180004127983 */ /* 0x000ee80000100a00 */
[----:B------:R-:W-:Y:S04]  /*e5a0*/  STL.64 [R9+0x5e8], RZ ;  /* 0x0005e8ff09007387 */ /* 0x000fe80000100a00 */
[----:B---3--:R3:W-:Y:S04]  /*e5b0*/  STL.64 [R9+0x4f0], R18 ;  /* 0x0004f01209007387 */ /* 0x0087e80000100a00 */
[----:B0-----:R-:W4:Y:S04]  /*e5c0*/  LDL.64 R10, [R4+0x20] ;  /* 0x00002000040a7983 */ /* 0x001f280000100a00 */
[----:B------:R0:W-:Y:S04]  /*e5d0*/  STL.64 [R9+0x5f0], RZ ;  /* 0x0005f0ff09007387 */ /* 0x0001e80000100a00 */
[----:B----4-:R0:W-:Y:S04]  /*e5e0*/  STL.64 [R9+0x4f8], R10 ;  /* 0x0004f80a09007387 */ /* 0x0101e80000100a00 */
[----:B-1----:R-:W4:Y:S04]  /*e5f0*/  LDL.64 R14, [R4+0x28] ;  /* 0x00002800040e7983 */ /* 0x002f280000100a00 */
[----:B------:R0:W-:Y:S04]  /*e600*/  STL.64 [R9+0x5f8], RZ ;  /* 0x0005f8ff09007387 */ /* 0x0001e80000100a00 */
[----:B----4-:R0:W-:Y:S04]  /*e610*/  STL.64 [R9+0x500], R14 ;  /* 0x0005000e09007387 */ /* 0x0101e80000100a00 */
[----:B--2---:R-:W2:Y:S04]  /*e620*/  LDL.64 R16, [R4+0x30] ;  /* 0x0000300004107983 */ /* 0x004ea80000100a00 */
[----:B------:R0:W-:Y:S04]  /*e630*/  STL.64 [R9+0x600], RZ ;  /* 0x000600ff09007387 */ /* 0x0001e80000100a00 */
[----:B--2---:R0:W-:Y:S04]  /*e640*/  STL.64 [R9+0x508], R16 ;  /* 0x0005081009007387 */ /* 0x0041e80000100a00 */
[----:B---3--:R-:W2:Y:S01]  /*e650*/  LDL.64 R18, [R4+0x38] ;  /* 0x0000380004127983 */ /* 0x008ea20000100a00 */
[----:B------:R-:W-:-:S03]  /*e660*/  VIADD R3, R3, 0x8 ;  /* 0x0000000803037836 */ /* 0x000fc60000000000 */
[----:B------:R0:W-:Y:S04]  /*e670*/  STL.64 [R9+0x608], RZ ;  /* 0x000608ff09007387 */ /* 0x0001e80000100a00 */
[----:B--2---:R0:W-:Y:S02]  /*e680*/  STL.64 [R9+0x510], R18 ;  /* 0x0005101209007387 */ /* 0x0041e40000100a00 */
.L_x_175:
[----:B------:R-:W-:Y:S05]  /*e690*/  @!P1 BRA `(.L_x_171) ;  /* 0x0000000000849947 */ /* 0x000fea0003800000 */
[----:B------:R-:W-:Y:S02]  /*e6a0*/  ISETP.GE.U32.AND P0, PT, R20, 0x4, PT ;  /* 0x000000041400780c */ /* 0x000fe40003f06070 */
[----:B------:R-:W-:-:S04]  /*e6b0*/  LOP3.LUT R2, R2, 0x3, RZ, 0xc0, !PT ;  /* 0x0000000302027812 */ /* 0x000fc800078ec0ff */
[----:B------:R-:W-:-:S07]  /*e6c0*/  ISETP.NE.AND P1, PT, R2, RZ, PT ;  /* 0x000000ff0200720c */ /* 0x000fce0003f25270 */
[----:B------:R-:W-:Y:S06]  /*e6d0*/  @!P0 BRA `(.L_x_176) ;  /* 0x00000000003c8947 */ /* 0x000fec0003800000 */
[----:B------:R-:W-:-:S05]  /*e6e0*/  LEA R4, R3, R12, 0x3 ;  /* 0x0000000c03047211 */ /* 0x000fca00078e18ff */
[----:B0-----:R-:W2:Y:S01]  /*e6f0*/  LDL.64 R10, [R4] ;  /* 0x00000000040a7983 */ /* 0x001ea20000100a00 */
[----:B------:R-:W-:-:S05]  /*e700*/  IMAD R9, R3, 0x8, R1 ;  /* 0x0000000803097824 */ /* 0x000fca00078e0201 */
[----:B------:R1:W-:Y:S04]  /*e710*/  STL.64 [R9+0x5d0], RZ ;  /* 0x0005d0ff09007387 */ /* 0x0003e80000100a00 */
[----:B--2---:R1:W-:Y:S04]  /*e720*/  STL.64 [R9+0x4d8], R10 ;  /* 0x0004d80a09007387 */ /* 0x0043e80000100a00 */
[----:B------:R-:W2:Y:S04]  /*e730*/  LDL.64 R14, [R4+0x8] ;  /* 0x00000800040e7983 */ /* 0x000ea80000100a00 */
[----:B------:R1:W-:Y:S04]  /*e740*/  STL.64 [R9+0x5d8], RZ ;  /* 0x0005d8ff09007387 */ /* 0x0003e80000100a00 */
[----:B--2---:R1:W-:Y:S04]  /*e750*/  STL.64 [R9+0x4e0], R14 ;  /* 0x0004e00e09007387 */ /* 0x0043e80000100a00 */
[----:B------:R-:W2:Y:S04]  /*e760*/  LDL.64 R16, [R4+0x10] ;  /* 0x0000100004107983 */ /* 0x000ea80000100a00 */
[----:B------:R1:W-:Y:S04]  /*e770*/  STL.64 [R9+0x5e0], RZ ;  /* 0x0005e0ff09007387 */ /* 0x0003e80000100a00 */
[----:B--2---:R1:W-:Y:S04]  /*e780*/  STL.64 [R9+0x4e8], R16 ;  /* 0x0004e81009007387 */ /* 0x0043e80000100a00 */
[----:B------:R-:W2:Y:S01]  /*e790*/  LDL.64 R18, [R4+0x18] ;  /* 0x0000180004127983 */ /* 0x000ea20000100a00 */
[----:B------:R-:W-:-:S03]  /*e7a0*/  VIADD R3, R3, 0x4 ;  /* 0x0000000403037836 */ /* 0x000fc60000000000 */
[----:B------:R1:W-:Y:S04]  /*e7b0*/  STL.64 [R9+0x5e8], RZ ;  /* 0x0005e8ff09007387 */ /* 0x0003e80000100a00 */
[----:B--2---:R1:W-:Y:S02]  /*e7c0*/  STL.64 [R9+0x4f0], R18 ;  /* 0x0004f01209007387 */ /* 0x0043e40000100a00 */
.L_x_176:
[----:B------:R-:W-:Y:S05]  /*e7d0*/  @!P1 BRA `(.L_x_171) ;  /* 0x0000000000349947 */ /* 0x000fea0003800000 */
[C---:B------:R-:W-:Y:S01]  /*e7e0*/  IMAD R12, R3.reuse, 0x8, R12 ;  /* 0x00000008030c7824 */ /* 0x040fe200078e020c */
[----:B------:R-:W-:Y:S01]  /*e7f0*/  IADD3 R4, PT, PT, -R2, RZ, RZ ;  /* 0x000000ff02047210 */ /* 0x000fe20007ffe1ff */
[C---:B01----:R-:W-:Y:S02]  /*e800*/  IMAD R10, R3.reuse, 0x8, R8 ;  /* 0x00000008030a7824 */ /* 0x043fe400078e0208 */
[----:B------:R-:W-:-:S07]  /*e810*/  IMAD R9, R3, 0x8, R7 ;  /* 0x0000000803097824 */ /* 0x000fce00078e0207 */
.L_x_177:
[----:B------:R0:W2:Y:S01]  /*e820*/  LDL.64 R2, [R12] ;  /* 0x000000000c027983 */ /* 0x0000a20000100a00 */
[----:B------:R-:W-:-:S05]  /*e830*/  VIADD R4, R4, 0x1 ;  /* 0x0000000104047836 */ /* 0x000fca0000000000 */
[----:B------:R-:W-:Y:S01]  /*e840*/  ISETP.NE.AND P0, PT, R4, RZ, PT ;  /* 0x000000ff0400720c */ /* 0x000fe20003f05270 */
[----:B0-----:R-:W-:Y:S01]  /*e850*/  VIADD R12, R12, 0x8 ;  /* 0x000000080c0c7836 */ /* 0x001fe20000000000 */
[----:B--2---:R0:W-:Y:S04]  /*e860*/  STL.64 [R9], R2 ;  /* 0x0000000209007387 */ /* 0x0041e80000100a00 */
[----:B------:R1:W-:Y:S01]  /*e870*/  STL.64 [R10], RZ ;  /* 0x000000ff0a007387 */ /* 0x0003e20000100a00 */
[----:B0-----:R-:W-:Y:S01]  /*e880*/  IADD3 R9, PT, PT, R9, 0x8, RZ ;  /* 0x0000000809097810 */ /* 0x001fe20007ffe0ff */
[----:B-1----:R-:W-:-:S05]  /*e890*/  VIADD R10, R10, 0x8 ;  /* 0x000000080a0a7836 */ /* 0x002fca0000000000 */
[----:B------:R-:W-:Y:S05]  /*e8a0*/  @P0 BRA `(.L_x_177) ;  /* 0xfffffffc00dc0947 */ /* 0x000fea000383ffff */
.L_x_171:
[----:B------:R-:W-:Y:S05]  /*e8b0*/  BSYNC.RECONVERGENT B0 ;  /* 0x0000000000007941 */ /* 0x000fea0003800200 */
.L_x_132:
[----:B01----:R-:W0:Y:S02]  /*e8c0*/  LDC R9, c[0x0][0x3a0] ;  /* 0x0000e800ff097b82 */ /* 0x003e240000000800 */
[----:B0-----:R-:W-:-:S13]  /*e8d0*/  ISETP.GE.AND P0, PT, R9, 0x1, PT ;  /* 0x000000010900780c */ /* 0x001fda0003f06270 */
[----:B------:R-:W-:Y:S05]  /*e8e0*/  @!P0 EXIT ;  /* 0x000000000000894d */ /* 0x000fea0003800000 */
[----:B------:R-:W-:Y:S01]  /*e8f0*/  UISETP.GE.U32.AND UP0, UPT, UR4, 0xf, UPT ;  /* 0x0000000f0400788c */ /* 0x000fe2000bf06070 */
[----:B------:R-:W-:Y:S01]  /*e900*/  LOP3.LUT R3, R9, 0xf, RZ, 0xc0, !PT ;  /* 0x0000000f09037812 */ /* 0x000fe200078ec0ff */
[----:B----4-:R-:W-:-:S03]  /*e910*/  IMAD.MOV.U32 R2, RZ, RZ, RZ ;  /* 0x000000ffff027224 */ /* 0x010fc600078e00ff */
[----:B------:R-:W-:-:S04]  /*e920*/  ISETP.NE.AND P1, PT, R3, RZ, PT ;  /* 0x000000ff0300720c */ /* 0x000fc80003f25270 */
[----:B------:R-:W-:Y:S09]  /*e930*/  BRA.U !UP0, `(.L_x_178) ;  /* 0x0000000508b87547 */ /* 0x000ff2000b800000 */
[----:B------:R-:W0:Y:S01]  /*e940*/  LDC.64 R10, c[0x0][0x388] ;  /* 0x0000e200ff0a7b82 */ /* 0x000e220000000a00 */
[----:B------:R-:W-:Y:S01]  /*e950*/  IMAD R41, R5, R9, R6 ;  /* 0x0000000905297224 */ /* 0x000fe200078e0206 */
[----:B------:R-:W-:Y:S01]  /*e960*/  LOP3.LUT R2, R9, 0x7ffffff0, RZ, 0xc0, !PT ;  /* 0x7ffffff009027812 */ /* 0x000fe200078ec0ff */
[C---:B------:R-:W-:Y:S01]  /*e970*/  VIADD R6, R1.reuse, 0x518 ;  /* 0x0000051801067836 */ /* 0x040fe20000000000 */
[----:B------:R-:W-:Y:S01]  /*e980*/  IADD3 R4, PT, PT, R1, 0x610, RZ ;  /* 0x0000061001047810 */ /* 0x000fe20007ffe0ff */
[----:B------:R-:W-:Y:S01]  /*e990*/  VIADD R41, R41, UR5 ;  /* 0x0000000529297c36 */ /* 0x000fe20008000000 */
[----:B------:R-:W-:Y:S02]  /*e9a0*/  IADD3 R40, PT, PT, -R2, RZ, RZ ;  /* 0x000000ff02287210 */ /* 0x000fe40007ffe1ff */
[----:B------:R-:W1:Y:S05]  /*e9b0*/  LDC.64 R12, c[0x0][0x390] ;  /* 0x0000e400ff0c7b82 */ /* 0x000e6a0000000a00 */
.L_x_179:
[----:B--2---:R-:W2:Y:S04]  /*e9c0*/  LDL.64 R16, [R6+-0x40] ;  /* 0xffffc00006107983 */ /* 0x004ea80000100a00 */
[----:B------:R-:W3:Y:S04]  /*e9d0*/  LDL.64 R22, [R4+-0x40] ;  /* 0xffffc00004167983 */ /* 0x000ee80000100a00 */
[----:B------:R-:W4:Y:S04]  /*e9e0*/  LDL.64 R28, [R6+-0x38] ;  /* 0xffffc800061c7983 */ /* 0x000f280000100a00 */
[----:B------:R-:W5:Y:S04]  /*e9f0*/  LDL.64 R20, [R4+-0x38] ;  /* 0xffffc80004147983 */ /* 0x000f680000100a00 */
[----:B------:R-:W5:Y:S04]  /*ea00*/  LDL.64 R18, [R6+-0x30] ;  /* 0xffffd00006127983 */ /* 0x000f680000100a00 */
[----:B------:R-:W5:Y:S04]  /*ea10*/  LDL.64 R24, [R4+-0x30] ;  /* 0xffffd00004187983 */ /* 0x000f680000100a00 */
[----:B------:R-:W5:Y:S04]  /*ea20*/  LDL.64 R30, [R6+-0x28] ;  /* 0xffffd800061e7983 */ /* 0x000f680000100a00 */
[----:B------:R-:W5:Y:S04]  /*ea30*/  LDL.64 R44, [R4+-0x28] ;  /* 0xffffd800042c7983 */ /* 0x000f680000100a00 */
[----:B------:R-:W5:Y:S04]  /*ea40*/  LDL.64 R42, [R6+-0x20] ;  /* 0xffffe000062a7983 */ /* 0x000f680000100a00 */
[----:B------:R-:W5:Y:S04]  /*ea50*/  LDL.64 R38, [R4+-0x20] ;  /* 0xffffe00004267983 */ /* 0x000f680000100a00 */
[----:B------:R-:W5:Y:S04]  /*ea60*/  LDL.64 R36, [R6+-0x18] ;  /* 0xffffe80006247983 */ /* 0x000f680000100a00 */
[----:B------:R-:W5:Y:S01]  /*ea70*/  LDL.64 R26, [R4+-0x18] ;  /* 0xffffe800041a7983 */ /* 0x000f620000100a00 */
[----:B0-----:R-:W-:-:S03]  /*ea80*/  IMAD.WIDE R14, R41, 0x8, R10 ;  /* 0x00000008290e7825 */ /* 0x001fc600078e020a */
[----:B------:R-:W5:Y:S01]  /*ea90*/  LDL.64 R34, [R6+-0x10] ;  /* 0xfffff00006227983 */ /* 0x000f620000100a00 */
[----:B------:R-:W-:-:S03]  /*eaa0*/  IMAD.WIDE.U32 R32, R9, 0x10, R14 ;  /* 0x0000001009207825 */ /* 0x000fc600078e000e */
[----:B--2---:R1:W-:Y:S02]  /*eab0*/  STG.E.64 desc[UR10][R14.64], R16 ;  /* 0x000000100e007986 */ /* 0x0043e4000c101b0a */
[----:B-1----:R-:W-:-:S05]  /*eac0*/  IMAD.WIDE R16, R41, 0x8, R12 ;  /* 0x0000000829107825 */ /* 0x002fca00078e020c */
[----:B---3--:R0:W-:Y:S02]  /*ead0*/  STG.E.64 desc[UR10][R16.64], R22 ;  /* 0x0000001610007986 */ /* 0x0081e4000c101b0a */
[----:B0-----:R-:W-:-:S05]  /*eae0*/  IMAD.WIDE.U32 R22, R9, 0x8, R14 ;  /* 0x0000000809167825 */ /* 0x001fca00078e000e */
[----:B----4-:R0:W-:Y:S02]  /*eaf0*/  STG.E.64 desc[UR10][R22.64], R28 ;  /* 0x0000001c16007986 */ /* 0x0101e4000c101b0a */
[----:B0-----:R-:W-:-:S05]  /*eb00*/  IMAD.WIDE.U32 R28, R9, 0x8, R16 ;  /* 0x00000008091c7825 */ /* 0x001fca00078e0010 */
[----:B-----5:R0:W-:Y:S01]  /*eb10*/  STG.E.64 desc[UR10][R28.64], R20 ;  /* 0x000000141c007986 */ /* 0x0201e2000c101b0a */
[----:B------:R-:W-:-:S03]  /*eb20*/  IMAD.WIDE.U32 R22, R9, 0x18, R16 ;  /* 0x0000001809167825 */ /* 0x000fc600078e0010 */
[----:B------:R1:W-:Y:S01]  /*eb30*/  STG.E.64 desc[UR10][R32.64], R18 ;  /* 0x0000001220007986 */ /* 0x0003e2000c101b0a */
[----:B0-----:R-:W-:-:S03]  /*eb40*/  IMAD.WIDE.U32 R20, R9, 0x10, R16 ;  /* 0x0000001009147825 */ /* 0x001fc600078e0010 */
[----:B------:R-:W2:Y:S04]  /*eb50*/  LDL.64 R28, [R4+-0x8] ;  /* 0xfffff800041c7983 */ /* 0x000ea80000100a00 */
[----:B------:R0:W-:Y:S04]  /*eb60*/  STG.E.64 desc[UR10][R20.64], R24 ;  /* 0x0000001814007986 */ /* 0x0001e8000c101b0a */
[----:B-1----:R-:W3:Y:S01]  /*eb70*/  LDL.64 R18, [R4+-0x10] ;  /* 0xfffff00004127983 */ /* 0x002ee20000100a00 */
[----:B0-----:R-:W-:-:S05]  /*eb80*/  IMAD.WIDE.U32 R24, R9, 0x18, R14 ;  /* 0x0000001809187825 */ /* 0x001fca00078e000e */
[----:B------:R0:W-:Y:S01]  /*eb90*/  STG.E.64 desc[UR10][R24.64], R30 ;  /* 0x0000001e18007986 */ /* 0x0001e2000c101b0a */
[----:B------:R-:W-:-:S03]  /*eba0*/  IMAD.WIDE.U32 R20, R9, 0x20, R14 ;  /* 0x0000002009147825 */ /* 0x000fc600078e000e */
[----:B------:R1:W-:Y:S01]  /*ebb0*/  STG.E.64 desc[UR10][R22.64], R44 ;  /* 0x0000002c16007986 */ /* 0x0003e2000c101b0a */
[----:B------:R-:W-:-:S03]  /*ebc0*/  IMAD.WIDE.U32 R32, R9, 0x20, R16 ;  /* 0x0000002009207825 */ /* 0x000fc600078e0010 */
[----:B------:R4:W-:Y:S04]  /*ebd0*/  STG.E.64 desc[UR10][R20.64], R42 ;  /* 0x0000002a14007986 */ /* 0x0009e8000c101b0a */
[----:B0-----:R-:W5:Y:S04]  /*ebe0*/  LDL.64 R24, [R6] ;  /* 0x0000000006187983 */ /* 0x001f680000100a00 */
[----:B-1----:R-:W2:Y:S01]  /*ebf0*/  LDL.64 R22, [R6+-0x8] ;  /* 0xfffff80006167983 */ /* 0x002ea20000100a00 */
[----:B------:R-:W-:-:S03]  /*ec00*/  IMAD.WIDE.U32 R30, R9, 0x28, R14 ;  /* 0x00000028091e7825 */ /* 0x000fc600078e000e */
[----:B----4-:R-:W4:Y:S01]  /*ec10*/  LDL.64 R20, [R4] ;  /* 0x0000000004147983 */ /* 0x010f220000100a00 */
[----:B------:R-:W-:-:S03]  /*ec20*/  IMAD.WIDE.U32 R44, R9, 0x28, R16 ;  /* 0x00000028092c7825 */ /* 0x000fc600078e0010 */
[----:B------:R0:W-:Y:S04]  /*ec30*/  STG.E.64 desc[UR10][R32.64], R38 ;  /* 0x0000002620007986 */ /* 0x0001e8000c101b0a */
[----:B------:R1:W-:Y:S04]  /*ec40*/  STG.E.64 desc[UR10][R30.64], R36 ;  /* 0x000000241e007986 */ /* 0x0003e8000c101b0a */
[----:B------:R1:W-:Y:S04]  /*ec50*/  STG.E.64 desc[UR10][R44.64], R26 ;  /* 0x0000001a2c007986 */ /* 0x0003e8000c101b0a */
[----:B0-----:R-:W4:Y:S04]  /*ec60*/  LDL.64 R32, [R6+0x8] ;  /* 0x0000080006207983 */ /* 0x001f280000100a00 */
[----:B-1----:R-:W4:Y:S04]  /*ec70*/  LDL.64 R30, [R4+0x8] ;  /* 0x00000800041e7983 */ /* 0x002f280000100a00 */
[----:B------:R-:W4:Y:S01]  /*ec80*/  LDL.64 R26, [R6+0x10] ;  /* 0x00001000061a7983 */ /* 0x000f220000100a00 */
[----:B------:R-:W-:-:S03]  /*ec90*/  IMAD.WIDE.U32 R42, R9, 0x30, R14 ;  /* 0x00000030092a7825 */ /* 0x000fc600078e000e */
[----:B------:R-:W4:Y:S01]  /*eca0*/  LDL.64 R36, [R4+0x10] ;  /* 0x0000100004247983 */ /* 0x000f220000100a00 */
[----:B------:R-:W-:-:S03]  /*ecb0*/  IMAD.WIDE.U32 R38, R9, 0x30, R16 ;  /* 0x0000003009267825 */ /* 0x000fc600078e0010 */
[----:B------:R0:W-:Y:S01]  /*ecc0*/  STG.E.64 desc[UR10][R42.64], R34 ;  /* 0x000000222a007986 */ /* 0x0001e2000c101b0a */
[----:B------:R-:W-:-:S04]  /*ecd0*/  IMAD.WIDE.U32 R44, R9, 0x48, R14 ;  /* 0x00000048092c7825 */ /* 0x000fc800078e000e */
[C---:B0-----:R-:W-:Y:S01]  /*ece0*/  IMAD.WIDE.U32 R34, R9.reuse, 0x38, R14 ;  /* 0x0000003809227825 */ /* 0x041fe200078e000e */
[----:B------:R-:W4:Y:S04]  /*ecf0*/  LDL.64 R42, [R4+0x18] ;  /* 0x00001800042a7983 */ /* 0x000f280000100a00 */
[----:B---3--:R0:W-:Y:S02]  /*ed00*/  STG.E.64 desc[UR10][R38.64], R18 ;  /* 0x0000001226007986 */ /* 0x0081e4000c101b0a */
[----:B0-----:R-:W-:-:S04]  /*ed10*/  IMAD.WIDE.U32 R38, R9, 0x38, R16 ;  /* 0x0000003809267825 */ /* 0x001fc800078e0010 */
[C---:B------:R-:W-:Y:S01]  /*ed20*/  IMAD.WIDE.U32 R18, R9.reuse, 0x40, R16 ;  /* 0x0000004009127825 */ /* 0x040fe200078e0010 */
[----:B--2---:R0:W-:Y:S04]  /*ed30*/  STG.E.64 desc[UR10][R34.64], R22 ;  /* 0x0000001622007986 */ /* 0x0041e8000c101b0a */
[----:B------:R1:W-:Y:S04]  /*ed40*/  STG.E.64 desc[UR10][R38.64], R28 ;  /* 0x0000001c26007986 */ /* 0x0003e8000c101b0a */
[----:B0-----:R-:W2:Y:S01]  /*ed50*/  LDL.64 R34, [R6+0x18] ;  /* 0x0000180006227983 */ /* 0x001ea20000100a00 */
[----:B------:R-:W-:-:S05]  /*ed60*/  IMAD.WIDE.U32 R22, R9, 0x40, R14 ;  /* 0x0000004009167825 */ /* 0x000fca00078e000e */
[----:B-----5:R0:W-:Y:S01]  /*ed70*/  STG.E.64 desc[UR10][R22.64], R24 ;  /* 0x0000001816007986 */ /* 0x0201e2000c101b0a */
[----:B-1----:R-:W-:-:S03]  /*ed80*/  IMAD.WIDE.U32 R28, R9, 0x48, R16 ;  /* 0x00000048091c7825 */ /* 0x002fc600078e0010 */
[----:B----4-:R1:W-:Y:S04]  /*ed90*/  STG.E.64 desc[UR10][R18.64], R20 ;  /* 0x0000001412007986 */ /* 0x0103e8000c101b0a */
[----:B------:R3:W-:Y:S04]  /*eda0*/  STG.E.64 desc[UR10][R44.64], R32 ;  /* 0x000000202c007986 */ /* 0x0007e8000c101b0a */
[----:B0-----:R-:W4:Y:S01]  /*edb0*/  LDL.64 R22, [R6+0x28] ;  /* 0x0000280006167983 */ /* 0x001f220000100a00 */
[----:B------:R-:W-:-:S03]  /*edc0*/  IMAD.WIDE.U32 R24, R9, 0x50, R14 ;  /* 0x0000005009187825 */ /* 0x000fc600078e000e */
[----:B-1----:R-:W5:Y:S04]  /*edd0*/  LDL.64 R18, [R6+0x20] ;  /* 0x0000200006127983 */ /* 0x002f680000100a00 */
[----:B------:R-:W4:Y:S04]  /*ede0*/  LDL.64 R20, [R4+0x20] ;  /* 0x0000200004147983 */ /* 0x000f280000100a00 */
[----:B------:R0:W-:Y:S04]  /*edf0*/  STG.E.64 desc[UR10][R28.64], R30 ;  /* 0x0000001e1c007986 */ /* 0x0001e8000c101b0a */
[----:B------:R1:W-:Y:S04]  /*ee00*/  STG.E.64 desc[UR10][R24.64], R26 ;  /* 0x0000001a18007986 */ /* 0x0003e8000c101b0a */
[----:B---3--:R-:W3:Y:S04]  /*ee10*/  LDL.64 R32, [R4+0x38] ;  /* 0x0000380004207983 */ /* 0x008ee80000100a00 */
[----:B0-----:R-:W3:Y:S04]  /*ee20*/  LDL.64 R28, [R4+0x30] ;  /* 0x00003000041c7983 */ /* 0x001ee80000100a00 */
[----:B-1----:R-:W3:Y:S04]  /*ee30*/  LDL.64 R24, [R4+0x28] ;  /* 0x0000280004187983 */ /* 0x002ee80000100a00 */
[----:B------:R-:W3:Y:S04]  /*ee40*/  LDL.64 R26, [R6+0x30] ;  /* 0x00003000061a7983 */ /* 0x000ee80000100a00 */
[----:B------:R0:W3:Y:S01]  /*ee50*/  LDL.64 R30, [R6+0x38] ;  /* 0x00003800061e7983 */ /* 0x0000e20000100a00 */
[----:B------:R-:W-:-:S04]  /*ee60*/  IMAD.WIDE.U32 R38, R9, 0x50, R16 ;  /* 0x0000005009267825 */ /* 0x000fc800078e0010 */
[C---:B------:R-:W-:Y:S01]  /*ee70*/  IMAD.WIDE.U32 R44, R9.reuse, 0x58, R14 ;  /* 0x00000058092c7825 */ /* 0x040fe200078e000e */
[----:B------:R1:W-:Y:S03]  /*ee80*/  STG.E.64 desc[UR10][R38.64], R36 ;  /* 0x0000002426007986 */ /* 0x0003e6000c101b0a */
[----:B-1----:R-:W-:-:S04]  /*ee90*/  IMAD.WIDE.U32 R36, R9, 0x60, R16 ;  /* 0x0000006009247825 */ /* 0x002fc800078e0010 */
[----:B------:R-:W-:-:S04]  /*eea0*/  IMAD.WIDE.U32 R38, R9, 0x68, R14 ;  /* 0x0000006809267825 */ /* 0x000fc800078e000e */
[----:B------:R-:W-:-:S05]  /*eeb0*/  VIADD R40, R40, 0x10 ;  /* 0x0000001028287836 */ /* 0x000fca0000000000 */
[----:B------:R-:W-:Y:S01]  /*eec0*/  ISETP.NE.AND P0, PT, R40, RZ, PT ;  /* 0x000000ff2800720c */ /* 0x000fe20003f05270 */
[C---:B------:R-:W-:Y:S01]  /*eed0*/  IMAD R41, R9.reuse, 0x10, R41 ;  /* 0x0000001009297824 */ /* 0x040fe200078e0229 */
[----:B0-----:R-:W-:Y:S01]  /*eee0*/  IADD3 R6, PT, PT, R6, 0x80, RZ ;  /* 0x0000008006067810 */ /* 0x001fe20007ffe0ff */
[----:B------:R-:W-:Y:S01]  /*eef0*/  VIADD R4, R4, 0x80 ;  /* 0x0000008004047836 */ /* 0x000fe20000000000 */
[----:B--2---:R0:W-:Y:S02]  /*ef00*/  STG.E.64 desc[UR10][R44.64], R34 ;  /* 0x000000222c007986 */ /* 0x0041e4000c101b0a */
[----:B0-----:R-:W-:-:S04]  /*ef10*/  IMAD.WIDE.U32 R44, R9, 0x58, R16 ;  /* 0x00000058092c7825 */ /* 0x001fc800078e0010 */
[C-C-:B------:R-:W-:Y:S01]  /*ef20*/  IMAD.WIDE.U32 R34, R9.reuse, 0x60, R14.reuse ;  /* 0x0000006009227825 */ /* 0x140fe200078e000e */
[----:B------:R-:W-:Y:S04]  /*ef30*/  STG.E.64 desc[UR10][R44.64], R42 ;  /* 0x0000002a2c007986 */ /* 0x000fe8000c101b0a */
[----:B-----5:R0:W-:Y:S04]  /*ef40*/  STG.E.64 desc[UR10][R34.64], R18 ;  /* 0x0000001222007986 */ /* 0x0201e8000c101b0a */
[----:B----4-:R1:W-:Y:S04]  /*ef50*/  STG.E.64 desc[UR10][R36.64], R20 ;  /* 0x0000001424007986 */ /* 0x0103e8000c101b0a */
[----:B------:R2:W-:Y:S01]  /*ef60*/  STG.E.64 desc[UR10][R38.64], R22 ;  /* 0x0000001626007986 */ /* 0x0005e2000c101b0a */
[----:B0-----:R-:W-:-:S04]  /*ef70*/  IMAD.WIDE.U32 R18, R9, 0x70, R14 ;  /* 0x0000007009127825 */ /* 0x001fc800078e000e */
[----:B-1----:R-:W-:-:S04]  /*ef80*/  IMAD.WIDE.U32 R20, R9, 0x70, R16 ;  /* 0x0000007009147825 */ /* 0x002fc800078e0010 */
[----:B--2---:R-:W-:-:S04]  /*ef90*/  IMAD.WIDE.U32 R22, R9, 0x68, R16 ;  /* 0x0000006809167825 */ /* 0x004fc800078e0010 */
[C---:B------:R-:W-:Y:S01]  /*efa0*/  IMAD.WIDE.U32 R14, R9.reuse, 0x78, R14 ;  /* 0x00000078090e7825 */ /* 0x040fe200078e000e */
[----:B---3--:R2:W-:Y:S03]  /*efb0*/  STG.E.64 desc[UR10][R22.64], R24 ;  /* 0x0000001816007986 */ /* 0x0085e6000c101b0a */
[----:B------:R-:W-:Y:S01]  /*efc0*/  IMAD.WIDE.U32 R16, R9, 0x78, R16 ;  /* 0x0000007809107825 */ /* 0x000fe200078e0010 */
[----:B------:R2:W-:Y:S04]  /*efd0*/  STG.E.64 desc[UR10][R18.64], R26 ;  /* 0x0000001a12007986 */ /* 0x0005e8000c101b0a */
[----:B------:R2:W-:Y:S04]  /*efe0*/  STG.E.64 desc[UR10][R20.64], R28 ;  /* 0x0000001c14007986 */ /* 0x0005e8000c101b0a */
[----:B------:R2:W-:Y:S04]  /*eff0*/  STG.E.64 desc[UR10][R14.64], R30 ;  /* 0x0000001e0e007986 */ /* 0x0005e8000c101b0a */
[----:B------:R2:W-:Y:S01]  /*f000*/  STG.E.64 desc[UR10][R16.64], R32 ;  /* 0x0000002010007986 */ /* 0x0005e2000c101b0a */
[----:B------:R-:W-:Y:S05]  /*f010*/  @P0 BRA `(.L_x_179) ;  /* 0xfffffff800680947 */ /* 0x000fea000383ffff */
.L_x_178:
[----:B------:R-:W-:Y:S05]  /*f020*/  @!P1 EXIT ;  /* 0x000000000000994d */ /* 0x000fea0003800000 */
[----:B------:R-:W-:Y:S01]  /*f030*/  ISETP.GE.U32.AND P0, PT, R3, 0x8, PT ;  /* 0x000000080300780c */ /* 0x000fe20003f06070 */
[----:B------:R-:W-:Y:S01]  /*f040*/  IMAD R3, R5, R9, R0 ;  /* 0x0000000905037224 */ /* 0x000fe200078e0200 */
[----:B------:R-:W-:-:S04]  /*f050*/  LOP3.LUT R4, R9, 0x7, RZ, 0xc0, !PT ;  /* 0x0000000709047812 */ /* 0x000fc800078ec0ff */
[----:B------:R-:W-:-:S07]  /*f060*/  ISETP.NE.AND P1, PT, R4, RZ, PT ;  /* 0x000000ff0400720c */ /* 0x000fce0003f25270 */
[----:B------:R-:W-:Y:S06]  /*f070*/  @!P0 BRA `(.L_x_180) ;  /* 0x0000000000d48947 */ /* 0x000fec0003800000 */
[C---:B------:R-:W-:Y:S01]  /*f080*/  IMAD R6, R2.reuse, 0x8, R1 ;  /* 0x0000000802067824 */ /* 0x040fe200078e0201 */
[----:B------:R-:W0:Y:S04]  /*f090*/  LDC.64 R42, c[0x0][0x388] ;  /* 0x0000e200ff2a7b82 */ /* 0x000e280000000a00 */
[----:B--2---:R-:W2:Y:S04]  /*f0a0*/  LDL.64 R32, [R6+0x4d8] ;  /* 0x0004d80006207983 */ /* 0x004ea80000100a00 */
[----:B------:R-:W3:Y:S01]  /*f0b0*/  LDL.64 R10, [R6+0x5d0] ;  /* 0x0005d000060a7983 */ /* 0x000ee20000100a00 */
[----:B------:R-:W1:Y:S03]  /*f0c0*/  LDC.64 R30, c[0x0][0x390] ;  /* 0x0000e400ff1e7b82 */ /* 0x000e660000000a00 */
[----:B------:R-:W4:Y:S04]  /*f0d0*/  LDL.64 R22, [R6+0x4e0] ;  /* 0x0004e00006167983 */ /* 0x000f280000100a00 */
[----:B------:R-:W5:Y:S04]  /*f0e0*/  LDL.64 R14, [R6+0x5d8] ;  /* 0x0005d800060e7983 */ /* 0x000f680000100a00 */
[----:B------:R-:W5:Y:S04]  /*f0f0*/  LDL.64 R12, [R6+0x4e8] ;  /* 0x0004e800060c7983 */ /* 0x000f680000100a00 */
[----:B------:R-:W5:Y:S01]  /*f100*/  LDL.64 R16, [R6+0x5e0] ;  /* 0x0005e00006107983 */ /* 0x000f620000100a00 */
[----:B------:R-:W-:-:S03]  /*f110*/  IMAD R35, R2, R9, R3 ;  /* 0x0000000902237224 */ /* 0x000fc600078e0203 */
[----:B------:R-:W5:Y:S01]  /*f120*/  LDL.64 R20, [R6+0x4f0] ;  /* 0x0004f00006147983 */ /* 0x000f620000100a00 */
[----:B0-----:R-:W-:-:S03]  /*f130*/  IMAD.WIDE R42, R35, 0x8, R42 ;  /* 0x00000008232a7825 */ /* 0x001fc600078e022a */
[----:B------:R-:W5:Y:S01]  /*f140*/  LDL.64 R18, [R6+0x5e8] ;  /* 0x0005e80006127983 */ /* 0x000f620000100a00 */
[----:B-1----:R-:W-:-:S03]  /*f150*/  IMAD.WIDE R30, R35, 0x8, R30 ;  /* 0x00000008231e7825 */ /* 0x002fc600078e021e */
[----:B------:R-:W5:Y:S04]  /*f160*/  LDL.64 R24, [R6+0x4f8] ;  /* 0x0004f80006187983 */ /* 0x000f680000100a00 */
[----:B------:R-:W5:Y:S04]  /*f170*/  LDL.64 R26, [R6+0x5f0] ;  /* 0x0005f000061a7983 */ /* 0x000f680000100a00 */
[----:B------:R-:W5:Y:S04]  /*f180*/  LDL.64 R28, [R6+0x500] ;  /* 0x00050000061c7983 */ /* 0x000f680000100a00 */
[----:B------:R-:W5:Y:S04]  /*f190*/  LDL.64 R34, [R6+0x508] ;  /* 0x0005080006227983 */ /* 0x000f680000100a00 */
[----:B------:R-:W5:Y:S04]  /*f1a0*/  LDL.64 R36, [R6+0x600] ;  /* 0x0006000006247983 */ /* 0x000f680000100a00 */
[----:B------:R-:W5:Y:S04]  /*f1b0*/  LDL.64 R38, [R6+0x510] ;  /* 0x0005100006267983 */ /* 0x000f680000100a00 */
[----:B------:R-:W5:Y:S04]  /*f1c0*/  LDL.64 R40, [R6+0x608] ;  /* 0x0006080006287983 */ /* 0x000f680000100a00 */
[----:B--2---:R0:W-:Y:S04]  /*f1d0*/  STG.E.64 desc[UR10][R42.64], R32 ;  /* 0x000000202a007986 */ /* 0x0041e8000c101b0a */
[----:B0-----:R-:W2:Y:S01]  /*f1e0*/  LDL.64 R32, [R6+0x5f8] ;  /* 0x0005f80006207983 */ /* 0x001ea20000100a00 */
[----:B------:R-:W-:-:S03]  /*f1f0*/  IMAD.WIDE.U32 R44, R9, 0x8, R42 ;  /* 0x00000008092c7825 */ /* 0x000fc600078e002a */
[----:B---3--:R0:W-:Y:S04]  /*f200*/  STG.E.64 desc[UR10][R30.64], R10 ;  /* 0x0000000a1e007986 */ /* 0x0081e8000c101b0a */
[----:B----4-:R1:W-:Y:S01]  /*f210*/  STG.E.64 desc[UR10][R44.64], R22 ;  /* 0x000000162c007986 */ /* 0x0103e2000c101b0a */
[----:B0-----:R-:W-:-:S04]  /*f220*/  IMAD.WIDE.U32 R30, R9, 0x8, R30 ;  /* 0x00000008091e7825 */ /* 0x001fc800078e001e */
[----:B-1----:R-:W-:-:S04]  /*f230*/  IMAD.WIDE.U32 R44, R9, 0x8, R44 ;  /* 0x00000008092c7825 */ /* 0x002fc800078e002c */
[C---:B------:R-:W-:Y:S01]  /*f240*/  IMAD.WIDE.U32 R42, R9.reuse, 0x8, R30 ;  /* 0x00000008092a7825 */ /* 0x040fe200078e001e */
[----:B-----5:R0:W-:Y:S03]  /*f250*/  STG.E.64 desc[UR10][R30.64], R14 ;  /* 0x0000000e1e007986 */ /* 0x0201e6000c101b0a */
[C---:B------:R-:W-:Y:S01]  /*f260*/  IMAD.WIDE.U32 R10, R9.reuse, 0x8, R42 ;  /* 0x00000008090a7825 */ /* 0x040fe200078e002a */
[----:B------:R1:W-:Y:S03]  /*f270*/  STG.E.64 desc[UR10][R44.64], R12 ;  /* 0x0000000c2c007986 */ /* 0x0003e6000c101b0a */
[----:B0-----:R-:W-:-:S04]  /*f280*/  IMAD.WIDE.U32 R14, R9, 0x8, R44 ;  /* 0x00000008090e7825 */ /* 0x001fc800078e002c */
[----:B------:R-:W-:-:S04]  /*f290*/  IMAD.WIDE.U32 R22, R9, 0x8, R14 ;  /* 0x0000000809167825 */ /* 0x000fc800078e000e */
[C---:B-1----:R-:W-:Y:S01]  /*f2a0*/  IMAD.WIDE.U32 R12, R9.reuse, 0x8, R10 ;  /* 0x00000008090c7825 */ /* 0x042fe200078e000a */
[----:B------:R0:W-:Y:S03]  /*f2b0*/  STG.E.64 desc[UR10][R42.64], R16 ;  /* 0x000000102a007986 */ /* 0x0001e6000c101b0a */
[C---:B------:R-:W-:Y:S01]  /*f2c0*/  IMAD.WIDE.U32 R30, R9.reuse, 0x8, R22 ;  /* 0x00000008091e7825 */ /* 0x040fe200078e0016 */
[----:B------:R1:W-:Y:S04]  /*f2d0*/  STG.E.64 desc[UR10][R14.64], R20 ;  /* 0x000000140e007986 */ /* 0x0003e8000c101b0a */
[----:B------:R3:W-:Y:S01]  /*f2e0*/  STG.E.64 desc[UR10][R10.64], R18 ;  /* 0x000000120a007986 */ /* 0x0007e2000c101b0a */
[----:B0-----:R-:W-:-:S04]  /*f2f0*/  IMAD.WIDE.U32 R16, R9, 0x8, R12 ;  /* 0x0000000809107825 */ /* 0x001fc800078e000c */
[----:B-1----:R-:W-:-:S04]  /*f300*/  IMAD.WIDE.U32 R14, R9, 0x8, R30 ;  /* 0x00000008090e7825 */ /* 0x002fc800078e001e */
[C---:B---3--:R-:W-:Y:S01]  /*f310*/  IMAD.WIDE.U32 R10, R9.reuse, 0x8, R16 ;  /* 0x00000008090a7825 */ /* 0x048fe200078e0010 */
[----:B------:R0:W-:Y:S03]  /*f320*/  STG.E.64 desc[UR10][R22.64], R24 ;  /* 0x0000001816007986 */ /* 0x0001e6000c101b0a */
[C---:B------:R-:W-:Y:S01]  /*f330*/  IMAD.WIDE.U32 R44, R9.reuse, 0x8, R14 ;  /* 0x00000008092c7825 */ /* 0x040fe200078e000e */
[----:B------:R0:W-:Y:S03]  /*f340*/  STG.E.64 desc[UR10][R12.64], R26 ;  /* 0x0000001a0c007986 */ /* 0x0001e6000c101b0a */
[----:B------:R-:W-:Y:S01]  /*f350*/  IMAD.WIDE.U32 R42, R9, 0x8, R10 ;  /* 0x00000008092a7825 */ /* 0x000fe200078e000a */
[----:B------:R0:W-:Y:S01]  /*f360*/  STG.E.64 desc[UR10][R30.64], R28 ;  /* 0x0000001c1e007986 */ /* 0x0001e2000c101b0a */
[----:B------:R-:W-:-:S03]  /*f370*/  IADD3 R2, PT, PT, R2, 0x8, RZ ;  /* 0x0000000802027810 */ /* 0x000fc60007ffe0ff */
[----:B--2---:R0:W-:Y:S04]  /*f380*/  STG.E.64 desc[UR10][R16.64], R32 ;  /* 0x0000002010007986 */ /* 0x0041e8000c101b0a */
[----:B------:R0:W-:Y:S04]  /*f390*/  STG.E.64 desc[UR10][R14.64], R34 ;  /* 0x000000220e007986 */ /* 0x0001e8000c101b0a */
[----:B------:R0:W-:Y:S04]  /*f3a0*/  STG.E.64 desc[UR10][R10.64], R36 ;  /* 0x000000240a007986 */ /* 0x0001e8000c101b0a */
[----:B------:R0:W-:Y:S04]  /*f3b0*/  STG.E.64 desc[UR10][R44.64], R38 ;  /* 0x000000262c007986 */ /* 0x0001e8000c101b0a */
[----:B------:R0:W-:Y:S02]  /*f3c0*/  STG.E.64 desc[UR10][R42.64], R40 ;  /* 0x000000282a007986 */ /* 0x0001e4000c101b0a */
.L_x_180:
[----:B------:R-:W-:Y:S05]  /*f3d0*/  @!P1 EXIT ;  /* 0x000000000000994d */ /* 0x000fea0003800000 */
[----:B------:R-:W-:Y:S02]  /*f3e0*/  ISETP.GE.U32.AND P0, PT, R4, 0x4, PT ;  /* 0x000000040400780c */ /* 0x000fe40003f06070 */
[----:B------:R-:W-:-:S04]  /*f3f0*/  LOP3.LUT R6, R9, 0x3, RZ, 0xc0, !PT ;  /* 0x0000000309067812 */ /* 0x000fc800078ec0ff */
[----:B------:R-:W-:-:S07]  /*f400*/  ISETP.NE.AND P1, PT, R6, RZ, PT ;  /* 0x000000ff0600720c */ /* 0x000fce0003f25270 */
[----:B------:R-:W-:Y:S06]  /*f410*/  @!P0 BRA `(.L_x_181) ;  /* 0x0000000000748947 */ /* 0x000fec0003800000 */
[C---:B------:R-:W-:Y:S01]  /*f420*/  IMAD R4, R2.reuse, 0x8, R1 ;  /* 0x0000000802047824 */ /* 0x040fe200078e0201 */
[----:B0-2---:R-:W0:Y:S04]  /*f430*/  LDC.64 R32, c[0x0][0x388] ;  /* 0x0000e200ff207b82 */ /* 0x005e280000000a00 */
[----:B------:R-:W2:Y:S04]  /*f440*/  LDL.64 R20, [R4+0x4d8] ;  /* 0x0004d80004147983 */ /* 0x000ea80000100a00 */
[----:B------:R-:W3:Y:S01]  /*f450*/  LDL.64 R24, [R4+0x5d0] ;  /* 0x0005d00004187983 */ /* 0x000ee20000100a00 */
[----:B------:R-:W1:Y:S03]  /*f460*/  LDC.64 R26, c[0x0][0x390] ;  /* 0x0000e400ff1a7b82 */ /* 0x000e660000000a00 */
[----:B------:R-:W4:Y:S04]  /*f470*/  LDL.64 R22, [R4+0x4e0] ;  /* 0x0004e00004167983 */ /* 0x000f280000100a00 */
[----:B------:R-:W5:Y:S04]  /*f480*/  LDL.64 R14, [R4+0x5d8] ;  /* 0x0005d800040e7983 */ /* 0x000f680000100a00 */
[----:B------:R-:W5:Y:S04]  /*f490*/  LDL.64 R18, [R4+0x4e8] ;  /* 0x0004e80004127983 */ /* 0x000f680000100a00 */
[----:B------:R-:W5:Y:S04]  /*f4a0*/  LDL.64 R16, [R4+0x5e0] ;  /* 0x0005e00004107983 */ /* 0x000f680000100a00 */
[----:B------:R-:W5:Y:S04]  /*f4b0*/  LDL.64 R12, [R4+0x4f0] ;  /* 0x0004f000040c7983 */ /* 0x000f680000100a00 */
[----:B------:R-:W5:Y:S01]  /*f4c0*/  LDL.64 R10, [R4+0x5e8] ;  /* 0x0005e800040a7983 */ /* 0x000f620000100a00 */
[----:B------:R-:W-:-:S02]  /*f4d0*/  IMAD R3, R2, R9, R3 ;  /* 0x0000000902037224 */ /* 0x000fc400078e0203 */
[----:B------:R-:W-:Y:S02]  /*f4e0*/  VIADD R2, R2, 0x4 ;  /* 0x0000000402027836 */ /* 0x000fe40000000000 */
[----:B0-----:R-:W-:-:S04]  /*f4f0*/  IMAD.WIDE R32, R3, 0x8, R32 ;  /* 0x0000000803207825 */ /* 0x001fc800078e0220 */
[----:B-1----:R-:W-:-:S04]  /*f500*/  IMAD.WIDE R34, R3, 0x8, R26 ;  /* 0x0000000803227825 */ /* 0x002fc800078e021a */
[----:B------:R-:W-:-:S04]  /*f510*/  IMAD.WIDE.U32 R36, R9, 0x8, R32 ;  /* 0x0000000809247825 */ /* 0x000fc800078e0020 */
[----:B------:R-:W-:-:S04]  /*f520*/  IMAD.WIDE.U32 R30, R9, 0x8, R34 ;  /* 0x00000008091e7825 */ /* 0x000fc800078e0022 */
[----:B------:R-:W-:-:S04]  /*f530*/  IMAD.WIDE.U32 R28, R9, 0x8, R36 ;  /* 0x00000008091c7825 */ /* 0x000fc800078e0024 */
[----:B------:R-:W-:-:S04]  /*f540*/  IMAD.WIDE.U32 R26, R9, 0x8, R30 ;  /* 0x00000008091a7825 */ /* 0x000fc800078e001e */
[----:B------:R-:W-:-:S04]  /*f550*/  IMAD.WIDE.U32 R38, R9, 0x8, R28 ;  /* 0x0000000809267825 */ /* 0x000fc800078e001c */
[----:B------:R-:W-:Y:S01]  /*f560*/  IMAD.WIDE.U32 R40, R9, 0x8, R26 ;  /* 0x0000000809287825 */ /* 0x000fe200078e001a */
[----:B--2---:R1:W-:Y:S04]  /*f570*/  STG.E.64 desc[UR10][R32.64], R20 ;  /* 0x0000001420007986 */ /* 0x0043e8000c101b0a */
[----:B---3--:R1:W-:Y:S04]  /*f580*/  STG.E.64 desc[UR10][R34.64], R24 ;  /* 0x0000001822007986 */ /* 0x0083e8000c101b0a */
[----:B----4-:R1:W-:Y:S04]  /*f590*/  STG.E.64 desc[UR10][R36.64], R22 ;  /* 0x0000001624007986 */ /* 0x0103e8000c101b0a */
[----:B-----5:R1:W-:Y:S04]  /*f5a0*/  STG.E.64 desc[UR10][R30.64], R14 ;  /* 0x0000000e1e007986 */ /* 0x0203e8000c101b0a */
[----:B------:R1:W-:Y:S04]  /*f5b0*/  STG.E.64 desc[UR10][R28.64], R18 ;  /* 0x000000121c007986 */ /* 0x0003e8000c101b0a */
[----:B------:R1:W-:Y:S04]  /*f5c0*/  STG.E.64 desc[UR10][R26.64], R16 ;  /* 0x000000101a007986 */ /* 0x0003e8000c101b0a */
[----:B------:R1:W-:Y:S04]  /*f5d0*/  STG.E.64 desc[UR10][R38.64], R12 ;  /* 0x0000000c26007986 */ /* 0x0003e8000c101b0a */
[----:B------:R1:W-:Y:S02]  /*f5e0*/  STG.E.64 desc[UR10][R40.64], R10 ;  /* 0x0000000a28007986 */ /* 0x0003e4000c101b0a */
.L_x_181:
[----:B------:R-:W-:Y:S05]  /*f5f0*/  @!P1 EXIT ;  /* 0x000000000000994d */ /* 0x000fea0003800000 */
[----:B01----:R-:W0:Y:S01]  /*f600*/  LDC.64 R12, c[0x0][0x388] ;  /* 0x0000e200ff0c7b82 */ /* 0x003e220000000a00 */
[----:B------:R-:W-:Y:S01]  /*f610*/  IADD3 R5, PT, PT, R5, R2, RZ ;  /* 0x0000000205057210 */ /* 0x000fe20007ffe0ff */
[C---:B--2---:R-:W-:Y:S01]  /*f620*/  IMAD R16, R2.reuse, 0x8, R8 ;  /* 0x0000000802107824 */ /* 0x044fe200078e0208 */
[----:B------:R-:W1:Y:S01]  /*f630*/  LDCU UR4, c[0x0][0x3a0] ;  /* 0x00007400ff0477ac */ /* 0x000e620008000800 */
[----:B------:R-:W-:Y:S02]  /*f640*/  IMAD R14, R2, 0x8, R7 ;  /* 0x00000008020e7824 */ /* 0x000fe400078e0207 */
[----:B------:R-:W-:Y:S02]  /*f650*/  IMAD R15, R5, R9, R0 ;  /* 0x00000009050f7224 */ /* 0x000fe400078e0200 */
[----:B------:R-:W2:Y:S01]  /*f660*/  LDC.64 R10, c[0x0][0x390] ;  /* 0x0000e400ff0a7b82 */ /* 0x000ea20000000a00 */
[----:B------:R-:W-:-:S07]  /*f670*/  IMAD.MOV R0, RZ, RZ, -R6 ;  /* 0x000000ffff007224 */ /* 0x000fce00078e0a06 */
.L_x_182:
[----:B0-----:R-:W3:Y:S04]  /*f680*/  LDL.64 R6, [R14] ;  /* 0x000000000e067983 */ /* 0x001ee80000100a00 */
[----:B------:R-:W4:Y:S01]  /*f690*/  LDL.64 R8, [R16] ;  /* 0x0000000010087983 */ /* 0x000f220000100a00 */
[----:B------:R-:W-:Y:S02]  /*f6a0*/  VIADD R0, R0, 0x1 ;  /* 0x0000000100007836 */ /* 0x000fe40000000000 */
[----:B0-----:R-:W-:-:S03]  /*f6b0*/  IMAD.WIDE R4, R15, 0x8, R12 ;  /* 0x000000080f047825 */ /* 0x001fc600078e020c */
[----:B------:R-:W-:Y:S01]  /*f6c0*/  ISETP.NE.AND P0, PT, R0, RZ, PT ;  /* 0x000000ff0000720c */ /* 0x000fe20003f05270 */
[C---:B--2---:R-:W-:Y:S01]  /*f6d0*/  IMAD.WIDE R2, R15.reuse, 0x8, R10 ;  /* 0x000000080f027825 */ /* 0x044fe200078e020a */
[----:B-1----:R-:W-:Y:S01]  /*f6e0*/  IADD3 R15, PT, PT, R15, UR4, RZ ;  /* 0x000000040f0f7c10 */ /* 0x002fe2000fffe0ff */
[----:B---3--:R0:W-:Y:S04]  /*f6f0*/  STG.E.64 desc[UR10][R4.64], R6 ;  /* 0x0000000604007986 */ /* 0x0081e8000c101b0a */
[----:B----4-:R0:W-:Y:S06]  /*f700*/  STG.E.64 desc[UR10][R2.64], R8 ;  /* 0x0000000802007986 */ /* 0x0101ec000c101b0a */
[----:B------:R-:W-:Y:S05]  /*f710*/  @!P0 EXIT ;  /* 0x000000000000894d */ /* 0x000fea0003800000 */
[----:B------:R-:W-:Y:S02]  /*f720*/  VIADD R16, R16, 0x8 ;  /* 0x0000000810107836 */ /* 0x000fe40000000000 */
[----:B------:R-:W-:Y:S01]  /*f730*/  VIADD R14, R14, 0x8 ;  /* 0x000000080e0e7836 */ /* 0x000fe20000000000 */
[----:B------:R-:W-:Y:S06]  /*f740*/  BRA `(.L_x_182) ;  /* 0xfffffffc00cc7947 */ /* 0x000fec000383ffff */
        .weak           $__internal_0_$__cuda_sm20_dblrcp_rn_slowpath_v3
        .type           $__internal_0_$__cuda_sm20_dblrcp_rn_slowpath_v3,@function
        .size           $__internal_0_$__cuda_sm20_dblrcp_rn_slowpath_v3,($__internal_1_$__cuda_sm20_dsqrt_rn_f64_mediumpath_v1 - $__internal_0_$__cuda_sm20_dblrcp_rn_slowpath_v3)
$__internal_0_$__cuda_sm20_dblrcp_rn_slowpath_v3:
[----:B------:R-:W-:Y:S01]  /*f750*/  DSETP.GTU.AND P0, PT, |R16|, +INF , PT ;  /* 0x7ff000001000742a */ /* 0x000fe20003f0c200 */
[----:B------:R-:W-:-:S13]  /*f760*/  BSSY.RECONVERGENT B2, `(.L_x_183) ;  /* 0x0000023000027945 */ /* 0x000fda0003800200 */
[----:B------:R-:W-:Y:S05]  /*f770*/  @P0 BRA `(.L_x_184) ;  /* 0x00000000007c0947 */ /* 0x000fea0003800000 */
[----:B------:R-:W-:-:S04]  /*f780*/  LOP3.LUT R23, R17, 0x7fffffff, RZ, 0xc0, !PT ;  /* 0x7fffffff11177812 */ /* 0x000fc800078ec0ff */
[----:B------:R-:W-:-:S04]  /*f790*/  IADD3 R19, PT, PT, R23, -0x1, RZ ;  /* 0xffffffff17137810 */ /* 0x000fc80007ffe0ff */
[----:B------:R-:W-:-:S13]  /*f7a0*/  ISETP.GE.U32.AND P0, PT, R19, 0x7fefffff, PT ;  /* 0x7fefffff1300780c */ /* 0x000fda0003f06070 */
[----:B------:R-:W-:Y:S01]  /*f7b0*/  @P0 LOP3.LUT R21, R17, 0x7ff00000, RZ, 0x3c, !PT ;  /* 0x7ff0000011150812 */ /* 0x000fe200078e3cff */
[----:B------:R-:W-:Y:S01]  /*f7c0*/  @P0 IMAD.MOV.U32 R20, RZ, RZ, RZ ;  /* 0x000000ffff140224 */ /* 0x000fe200078e00ff */
[----:B------:R-:W-:Y:S06]  /*f7d0*/  @P0 BRA `(.L_x_185) ;  /* 0x00000000006c0947 */ /* 0x000fec0003800000 */
[----:B------:R-:W-:-:S13]  /*f7e0*/  ISETP.GE.U32.AND P0, PT, R23, 0x1000001, PT ;  /* 0x010000011700780c */ /* 0x000fda0003f06070 */
[----:B------:R-:W-:Y:S05]  /*f7f0*/  @!P0 BRA `(.L_x_186) ;  /* 0x0000000000348947 */ /* 0x000fea0003800000 */
[----:B------:R-:W-:Y:S01]  /*f800*/  VIADD R21, R17, 0xc0200000 ;  /* 0xc020000011157836 */ /* 0x000fe20000000000 */
[----:B------:R-:W-:-:S03]  /*f810*/  MOV R20, R16 ;  /* 0x0000001000147202 */ /* 0x000fc60000000f00 */
[----:B------:R-:W0:Y:S03]  /*f820*/  MUFU.RCP64H R23, R21 ;  /* 0x0000001500177308 */ /* 0x000e260000001800 */
[----:B0-----:R-:W-:-:S08]  /*f830*/  DFMA R26, -R20, R22, 1 ;  /* 0x3ff00000141a742b */ /* 0x001fd00000000116 */
[----:B------:R-:W-:-:S08]  /*f840*/  DFMA R26, R26, R26, R26 ;  /* 0x0000001a1a1a722b */ /* 0x000fd0000000001a */
[----:B------:R-:W-:-:S08]  /*f850*/  DFMA R26, R22, R26, R22 ;  /* 0x0000001a161a722b */ /* 0x000fd00000000016 */
[----:B------:R-:W-:-:S08]  /*f860*/  DFMA R22, -R20, R26, 1 ;  /* 0x3ff000001416742b */ /* 0x000fd0000000011a */
[----:B------:R-:W-:-:S08]  /*f870*/  DFMA R22, R26, R22, R26 ;  /* 0x000000161a16722b */ /* 0x000fd0000000001a */
[----:B------:R-:W-:-:S08]  /*f880*/  DMUL R22, R22, 2.2250738585072013831e-308 ;  /* 0x0010000016167828 */ /* 0x000fd00000000000 */
[----:B------:R-:W-:-:S08]  /*f890*/  DFMA R16, -R16, R22, 1 ;  /* 0x3ff000001010742b */ /* 0x000fd00000000116 */
[----:B------:R-:W-:-:S08]  /*f8a0*/  DFMA R16, R16, R16, R16 ;  /* 0x000000101010722b */ /* 0x000fd00000000010 */
[----:B------:R-:W-:Y:S01]  /*f8b0*/  DFMA R20, R22, R16, R22 ;  /* 0x000000101614722b */ /* 0x000fe20000000016 */
[----:B------:R-:W-:Y:S10]  /*f8c0*/  BRA `(.L_x_185) ;  /* 0x0000000000307947 */ /* 0x000ff40003800000 */
.L_x_186:
[----:B------:R-:W-:Y:S01]  /*f8d0*/  DMUL R16, R16, 8.11296384146066816958e+31 ;  /* 0x4690000010107828 */ /* 0x000fe20000000000 */
[----:B------:R-:W-:-:S05]  /*f8e0*/  IMAD.MOV.U32 R20, RZ, RZ, R22 ;  /* 0x000000ffff147224 */ /* 0x000fca00078e0016 */
[----:B------:R-:W0:Y:S02]  /*f8f0*/  MUFU.RCP64H R21, R17 ;  /* 0x0000001100157308 */ /* 0x000e240000001800 */
[----:B0-----:R-:W-:-:S08]  /*f900*/  DFMA R22, -R16, R20, 1 ;  /* 0x3ff000001016742b */ /* 0x001fd00000000114 */
[----:B------:R-:W-:-:S08]  /*f910*/  DFMA R22, R22, R22, R22 ;  /* 0x000000161616722b */ /* 0x000fd00000000016 */
[----:B------:R-:W-:-:S08]  /*f920*/  DFMA R22, R20, R22, R20 ;  /* 0x000000161416722b */ /* 0x000fd00000000014 */
[----:B------:R-:W-:-:S08]  /*f930*/  DFMA R20, -R16, R22, 1 ;  /* 0x3ff000001014742b */ /* 0x000fd00000000116 */
[----:B------:R-:W-:-:S08]  /*f940*/  DFMA R20, R22, R20, R22 ;  /* 0x000000141614722b */ /* 0x000fd00000000016 */
[----:B------:R-:W-:Y:S01]  /*f950*/  DMUL R20, R20, 8.11296384146066816958e+31 ;  /* 0x4690000014147828 */ /* 0x000fe20000000000 */
[----:B------:R-:W-:Y:S10]  /*f960*/  BRA `(.L_x_185) ;  /* 0x0000000000087947 */ /* 0x000ff40003800000 */
.L_x_184:
[----:B------:R-:W-:Y:S01]  /*f970*/  LOP3.LUT R21, R17, 0x80000, RZ, 0xfc, !PT ;  /* 0x0008000011157812 */ /* 0x000fe200078efcff */
[----:B------:R-:W-:-:S07]  /*f980*/  IMAD.MOV.U32 R20, RZ, RZ, R16 ;  /* 0x000000ffff147224 */ /* 0x000fce00078e0010 */
.L_x_185:
[----:B------:R-:W-:Y:S05]  /*f990*/  BSYNC.RECONVERGENT B2 ;  /* 0x0000000000027941 */ /* 0x000fea0003800200 */
.L_x_183:
[----:B------:R-:W-:-:S04]  /*f9a0*/  MOV R25, 0x0 ;  /* 0x0000000000197802 */ /* 0x000fc80000000f00 */
[----:B------:R-:W-:Y:S05]  /*f9b0*/  RET.REL.NODEC R24 `(_Z27decode_columns_kernel_fixedPdS_S_diii) ;  /* 0xffffff0418907950 */ /* 0x000fea0003c3ffff */
        .weak           $__internal_1_$__cuda_sm20_dsqrt_rn_f64_mediumpath_v1
        .type           $__internal_1_$__cuda_sm20_dsqrt_rn_f64_mediumpath_v1,@function
        .size           $__internal_1_$__cuda_sm20_dsqrt_rn_f64_mediumpath_v1,($_Z27decode_columns_kernel_fixedPdS_S_diii$__internal_accurate_pow - $__internal_1_$__cuda_sm20_dsqrt_rn_f64_mediumpath_v1)
$__internal_1_$__cuda_sm20_dsqrt_rn_f64_mediumpath_v1:
[----:B------:R-:W-:Y:S01]  /*f9c0*/  ISETP.GE.U32.AND P1, PT, R36, -0x3400000, PT ;  /* 0xfcc000002400780c */ /* 0x000fe20003f26070 */
[----:B------:R-:W-:Y:S01]  /*f9d0*/  BSSY.RECONVERGENT B3, `(.L_x_187) ;  /* 0x0000024000037945 */ /* 0x000fe20003800200 */
[----:B------:R-:W-:-:S11]  /*f9e0*/  IMAD.MOV.U32 R23, RZ, RZ, R29 ;  /* 0x000000ffff177224 */ /* 0x000fd600078e001d */
[----:B------:R-:W-:Y:S05]  /*f9f0*/  @!P1 BRA `(.L_x_188) ;  /* 0x0000000000209947 */ /* 0x000fea0003800000 */
[----:B------:R-:W-:-:S10]  /*fa00*/  DFMA.RM R22, R26, R22, R24 ;  /* 0x000000161a16722b */ /* 0x000fd40000004018 */
[----:B------:R-:W-:-:S05]  /*fa10*/  IADD3 R24, P1, PT, R22, 0x1, RZ ;  /* 0x0000000116187810 */ /* 0x000fca0007f3e0ff */
[----:B------:R-:W-:-:S06]  /*fa20*/  IMAD.X R25, RZ, RZ, R23, P1 ;  /* 0x000000ffff197224 */ /* 0x000fcc00008e0617 */
[----:B------:R-:W-:-:S08]  /*fa30*/  DFMA.RP R30, -R22, R24, R30 ;  /* 0x00000018161e722b */ /* 0x000fd0000000811e */
[----:B------:R-:W-:-:S06]  /*fa40*/  DSETP.GT.AND P1, PT, R30, RZ, PT ;  /* 0x000000ff1e00722a */ /* 0x000fcc0003f24000 */
[----:B------:R-:W-:Y:S02]  /*fa50*/  FSEL R22, R24, R22, P1 ;  /* 0x0000001618167208 */ /* 0x000fe40000800000 */
[----:B------:R-:W-:Y:S01]  /*fa60*/  FSEL R23, R25, R23, P1 ;  /* 0x0000001719177208 */ /* 0x000fe20000800000 */
[----:B------:R-:W-:Y:S06]  /*fa70*/  BRA `(.L_x_189) ;  /* 0x0000000000647947 */ /* 0x000fec0003800000 */
.L_x_188:
[----:B------:R-:W-:-:S14]  /*fa80*/  DSETP.NE.AND P1, PT, R30, RZ, PT ;  /* 0x000000ff1e00722a */ /* 0x000fdc0003f25000 */
[----:B------:R-:W-:Y:S05]  /*fa90*/  @!P1 BRA `(.L_x_190) ;  /* 0x0000000000589947 */ /* 0x000fea0003800000 */
[----:B------:R-:W-:-:S13]  /*faa0*/  ISETP.GE.AND P1, PT, R31, RZ, PT ;  /* 0x000000ff1f00720c */ /* 0x000fda0003f26270 */
[----:B------:R-:W-:Y:S01]  /*fab0*/  @!P1 MOV R22, 0x0 ;  /* 0x0000000000169802 */ /* 0x000fe20000000f00 */
[----:B------:R-:W-:Y:S01]  /*fac0*/  @!P1 IMAD.MOV.U32 R23, RZ, RZ, -0x80000 ;  /* 0xfff80000ff179424 */ /* 0x000fe200078e00ff */
[----:B------:R-:W-:Y:S06]  /*fad0*/  @!P1 BRA `(.L_x_189) ;  /* 0x00000000004c9947 */ /* 0x000fec0003800000 */
[----:B------:R-:W-:-:S13]  /*fae0*/  ISETP.GT.AND P1, PT, R31, 0x7fefffff, PT ;  /* 0x7fefffff1f00780c */ /* 0x000fda0003f24270 */
[----:B------:R-:W-:Y:S05]  /*faf0*/  @P1 BRA `(.L_x_190) ;  /* 0x0000000000401947 */ /* 0x000fea0003800000 */
[----:B------:R-:W-:Y:S01]  /*fb00*/  DMUL R30, R30, 8.11296384146066816958e+31 ;  /* 0x469000001e1e7828 */ /* 0x000fe20000000000 */
[----:B------:R-:W-:Y:S01]  /*fb10*/  IMAD.MOV.U32 R22, RZ, RZ, RZ ;  /* 0x000000ffff167224 */ /* 0x000fe200078e00ff */
[----:B------:R-:W-:Y:S01]  /*fb20*/  MOV R26, 0x0 ;  /* 0x00000000001a7802 */ /* 0x000fe20000000f00 */
[----:B------:R-:W-:-:S03]  /*fb30*/  IMAD.MOV.U32 R27, RZ, RZ, 0x3fd80000 ;  /* 0x3fd80000ff1b7424 */ /* 0x000fc600078e00ff */
[----:B------:R-:W0:Y:S02]  /*fb40*/  MUFU.RSQ64H R23, R31 ;  /* 0x0000001f00177308 */ /* 0x000e240000001c00 */
[----:B0-----:R-:W-:-:S08]  /*fb50*/  DMUL R24, R22, R22 ;  /* 0x0000001616187228 */ /* 0x001fd00000000000 */
[----:B------:R-:W-:-:S08]  /*fb60*/  DFMA R24, R30, -R24, 1 ;  /* 0x3ff000001e18742b */ /* 0x000fd00000000818 */
[----:B------:R-:W-:Y:S02]  /*fb70*/  DFMA R26, R24, R26, 0.5 ;  /* 0x3fe00000181a742b */ /* 0x000fe4000000001a */
[----:B------:R-:W-:-:S08]  /*fb80*/  DMUL R24, R22, R24 ;  /* 0x0000001816187228 */ /* 0x000fd00000000000 */
[----:B------:R-:W-:-:S08]  /*fb90*/  DFMA R24, R26, R24, R22 ;  /* 0x000000181a18722b */ /* 0x000fd00000000016 */
[----:B------:R-:W-:Y:S02]  /*fba0*/  DMUL R22, R30, R24 ;  /* 0x000000181e167228 */ /* 0x000fe40000000000 */
[----:B------:R-:W-:-:S06]  /*fbb0*/  VIADD R25, R25, 0xfff00000 ;  /* 0xfff0000019197836 */ /* 0x000fcc0000000000 */
[----:B------:R-:W-:-:S08]  /*fbc0*/  DFMA R26, R22, -R22, R30 ;  /* 0x80000016161a722b */ /* 0x000fd0000000001e */
[----:B------:R-:W-:-:S10]  /*fbd0*/  DFMA R22, R24, R26, R22 ;  /* 0x0000001a1816722b */ /* 0x000fd40000000016 */
[----:B------:R-:W-:Y:S01]  /*fbe0*/  IADD3 R23, PT, PT, R23, -0x3500000, RZ ;  /* 0xfcb0000017177810 */ /* 0x000fe20007ffe0ff */
[----:B------:R-:W-:Y:S06]  /*fbf0*/  BRA `(.L_x_189) ;  /* 0x0000000000047947 */ /* 0x000fec0003800000 */
.L_x_190:
[----:B------:R-:W-:-:S11]  /*fc00*/  DADD R22, R30, R30 ;  /* 0x000000001e167229 */ /* 0x000fd6000000001e */
.L_x_189:
[----:B------:R-:W-:Y:S05]  /*fc10*/  BSYNC.RECONVERGENT B3 ;  /* 0x0000000000037941 */ /* 0x000fea0003800200 */
.L_x_187:
[----:B------:R-:W-:-:S04]  /*fc20*/  IMAD.MOV.U32 R33, RZ, RZ, 0x0 ;  /* 0x00000000ff217424 */ /* 0x000fc800078e00ff */
[----:B------:R-:W-:Y:S05]  /*fc30*/  RET.REL.NODEC R32 `(_Z27decode_columns_kernel_fixedPdS_S_diii) ;  /* 0xffffff0020f07950 */ /* 0x000fea0003c3ffff */
        .type           $_Z27decode_columns_kernel_fixedPdS_S_diii$__internal_accurate_pow,@function
        .size           $_Z27decode_columns_kernel_fixedPdS_S_diii$__internal_accurate_pow,(.L_x_390 - $_Z27decode_columns_kernel_fixedPdS_S_diii$__internal_accurate_pow)
$_Z27decode_columns_kernel_fixedPdS_S_diii$__internal_accurate_pow:
[----:B------:R-:W-:Y:S01]  /*fc40*/  ISETP.GT.U32.AND P2, PT, R29, 0xfffff, PT ;  /* 0x000fffff1d00780c */ /* 0x000fe20003f44070 */
[----:B------:R-:W-:Y:S01]  /*fc50*/  IMAD.MOV.U32 R22, RZ, RZ, R29 ;  /* 0x000000ffff167224 */ /* 0x000fe200078e001d */
[----:B------:R-:W-:Y:S01]  /*fc60*/  UMOV UR6, 0x7d2cafe2 ;  /* 0x7d2cafe200067882 */ /* 0x000fe20000000000 */
[----:B------:R-:W-:Y:S01]  /*fc70*/  UMOV UR7, 0x3eb0f5ff ;  /* 0x3eb0f5ff00077882 */ /* 0x000fe20000000000 */
[----:B------:R-:W-:Y:S01]  /*fc80*/  UMOV UR8, 0x3b39803f ;  /* 0x3b39803f00087882 */ /* 0x000fe20000000000 */
[----:B------:R-:W-:-:S08]  /*fc90*/  UMOV UR9, 0x3c7abc9e ;  /* 0x3c7abc9e00097882 */ /* 0x000fd00000000000 */
[----:B------:R-:W-:-:S10]  /*fca0*/  @!P2 DMUL R40, R28, 1.80143985094819840000e+16 ;  /* 0x435000001c28a828 */ /* 0x000fd40000000000 */
[----:B------:R-:W-:Y:S01]  /*fcb0*/  @!P2 MOV R22, R41 ;  /* 0x000000290016a202 */ /* 0x000fe20000000f00 */
[----:B------:R-:W-:Y:S01]  /*fcc0*/  @!P2 IMAD.MOV.U32 R28, RZ, RZ, R40 ;  /* 0x000000ffff1ca224 */ /* 0x000fe200078e0028 */
[----:B------:R-:W-:Y:S02]  /*fcd0*/  SHF.R.U32.HI R40, RZ, 0x14, R29 ;  /* 0x00000014ff287819 */ /* 0x000fe4000001161d */
[----:B------:R-:W-:Y:S01]  /*fce0*/  LOP3.LUT R22, R22, 0x800fffff, RZ, 0xc0, !PT ;  /* 0x800fffff16167812 */ /* 0x000fe200078ec0ff */
[----:B------:R-:W-:Y:S01]  /*fcf0*/  IMAD.MOV.U32 R30, RZ, RZ, R28 ;  /* 0x000000ffff1e7224 */ /* 0x000fe200078e001c */
[----:B------:R-:W-:Y:S02]  /*fd00*/  @!P2 LEA.HI R40, R41, 0xffffffca, RZ, 0xc ;  /* 0xffffffca2928a811 */ /* 0x000fe400078f60ff */
[----:B------:R-:W-:Y:S01]  /*fd10*/  LOP3.LUT R31, R22, 0x3ff00000, RZ, 0xfc, !PT ;  /* 0x3ff00000161f7812 */ /* 0x000fe200078efcff */
[----:B------:R-:W-:-:S03]  /*fd20*/  IMAD.MOV.U32 R22, RZ, RZ, RZ ;  /* 0x000000ffff167224 */ /* 0x000fc600078e00ff */
[----:B------:R-:W-:-:S13]  /*fd30*/  ISETP.GE.U32.AND P3, PT, R31, 0x3ff6a09f, PT ;  /* 0x3ff6a09f1f00780c */ /* 0x000fda0003f66070 */
[----:B------:R-:W-:-:S05]  /*fd40*/  @P3 IADD3 R23, PT, PT, R31, -0x100000, RZ ;  /* 0xfff000001f173810 */ /* 0x000fca0007ffe0ff */
[----:B------:R-:W-:-:S06]  /*fd50*/  @P3 IMAD.MOV.U32 R31, RZ, RZ, R23 ;  /* 0x000000ffff1f3224 */ /* 0x000fcc00078e0017 */
[C---:B------:R-:W-:Y:S02]  /*fd60*/  DADD R32, R30.reuse, 1 ;  /* 0x3ff000001e207429 */ /* 0x040fe40000000000 */
[----:B------:R-:W-:-:S04]  /*fd70*/  DADD R30, R30, -1 ;  /* 0xbff000001e1e7429 */ /* 0x000fc80000000000 */
[----:B------:R-:W0:Y:S02]  /*fd80*/  MUFU.RCP64H R23, R33 ;  /* 0x0000002100177308 */ /* 0x000e240000001800 */
[----:B0-----:R-:W-:-:S08]  /*fd90*/  DFMA R26, -R32, R22, 1 ;  /* 0x3ff00000201a742b */ /* 0x001fd00000000116 */
[----:B------:R-:W-:-:S08]  /*fda0*/  DFMA R26, R26, R26, R26 ;  /* 0x0000001a1a1a722b */ /* 0x000fd0000000001a */
[----:B------:R-:W-:Y:S01]  /*fdb0*/  DFMA R26, R22, R26, R22 ;  /* 0x0000001a161a722b */ /* 0x000fe20000000016 */
[----:B------:R-:W-:Y:S01]  /*fdc0*/  MOV R22, 0x41ad3b5a ;  /* 0x41ad3b5a00167802 */ /* 0x000fe20000000f00 */
[----:B------:R-:W-:-:S06]  /*fdd0*/  IMAD.MOV.U32 R23, RZ, RZ, 0x3ed0f5d2 ;  /* 0x3ed0f5d2ff177424 */ /* 0x000fcc00078e00ff */
        /* <DEDUP_REMOVED lines=15> */
[----:B------:R-:W-:Y:S02]  /*fed0*/  DMUL R36, R26, R36 ;  /* 0x000000241a247228 */ /* 0x000fe40000000000 */
[----:B------:R-:W-:-:S03]  /*fee0*/  DMUL R26, R38, R38 ;  /* 0x00000026261a7228 */ /* 0x000fc60000000000 */
        /* <DEDUP_REMOVED lines=10> */
[----:B------:R-:W-:Y:S01]  /*ff90*/  DADD R30, -R32, UR6 ;  /* 0x00000006201e7e29 */ /* 0x000fe20008000100 */
[----:B------:R-:W-:Y:S01]  /*ffa0*/  UMOV UR6, 0xb9e7b0 ;  /* 0x00b9e7b000067882 */ /* 0x000fe20000000000 */
[----:B------:R-:W-:-:S06]  /*ffb0*/  UMOV UR7, 0x3c46a4cb ;  /* 0x3c46a4cb00077882 */ /* 0x000fcc0000000000 */
[----:B------:R-:W-:Y:S02]  /*ffc0*/  DFMA R30, R24, R22, R30 ;  /* 0x00000016181e722b */ /* 0x000fe4000000001e */
[----:B------:R-:W-:Y:S01]  /*ffd0*/  DFMA R22, R38, R38, -R26 ;  /* 0x000000262616722b */ /* 0x000fe2000000081a */
[----:B------:R-:W-:Y:S01]  /*ffe0*/  VIADD R25, R37, 0x100000 ;  /* 0x0010000025197836 */ /* 0x000fe20000000000 */
[----:B------:R-:W-:-:S04]  /*fff0*/  MOV R24, R36 ;  /* 0x0000002400187202 */ /* 0x000fc80000000f00 */
[----:B------:R-:W-:Y:S01]  /*10000*/  DADD R30, R30, -UR6 ;  /* 0x800000061e1e7e29 */ /* 0x000fe20008000000 */
[----:B------:R-:W-:Y:S01]  /*10010*/  UMOV UR6, 0x80000000 ;  /* 0x8000000000067882 */ /* 0x000fe20000000000 */
[C---:B------:R-:W-:Y:S01]  /*10020*/  DFMA R24, R38.reuse, R24, R22 ;  /* 0x000000182618722b */ /* 0x040fe20000000016 */
[----:B------:R-:W-:Y:S01]  /*10030*/  UMOV UR7, 0x43300000 ;  /* 0x4330000000077882 */ /* 0x000fe20000000000 */
[----:B------:R-:W-:-:S08]  /*10040*/  DMUL R22, R38, R26 ;  /* 0x0000001a26167228 */ /* 0x000fd00000000000 */
[----:B------:R-:W-:-:S08]  /*10050*/  DFMA R28, R38, R26, -R22 ;  /* 0x0000001a261c722b */ /* 0x000fd00000000816 */
[----:B------:R-:W-:Y:S02]  /*10060*/  DFMA R28, R36, R26, R28 ;  /* 0x0000001a241c722b */ /* 0x000fe4000000001c */
[----:B------:R-:W-:-:S06]  /*10070*/  DADD R26, R32, R30 ;  /* 0x00000000201a7229 */ /* 0x000fcc000000001e */
[----:B------:R-:W-:Y:S02]  /*10080*/  DFMA R24, R38, R24, R28 ;  /* 0x000000182618722b */ /* 0x000fe4000000001c */
[----:B------:R-:W-:Y:S02]  /*10090*/  DADD R32, R32, -R26 ;  /* 0x0000000020207229 */ /* 0x000fe4000000081a */
[----:B------:R-:W-:-:S06]  /*100a0*/  DMUL R28, R26, R22 ;  /* 0x000000161a1c7228 */ /* 0x000fcc0000000000 */
[----:B------:R-:W-:Y:S02]  /*100b0*/  DADD R32, R30, R32 ;  /* 0x000000001e207229 */ /* 0x000fe40000000020 */
[----:B------:R-:W-:-:S08]  /*100c0*/  DFMA R30, R26, R22, -R28 ;  /* 0x000000161a1e722b */ /* 0x000fd0000000081c */
[----:B------:R-:W-:-:S08]  /*100d0*/  DFMA R24, R26, R24, R30 ;  /* 0x000000181a18722b */ /* 0x000fd0000000001e */
[----:B------:R-:W-:-:S08]  /*100e0*/  DFMA R32, R32, R22, R24 ;  /* 0x000000162020722b */ /* 0x000fd00000000018 */
[----:B------:R-:W-:-:S08]  /*100f0*/  DADD R24, R28, R32 ;  /* 0x000000001c187229 */ /* 0x000fd00000000020 */
[--C-:B------:R-:W-:Y:S02]  /*10100*/  DADD R22, R38, R24.reuse ;  /* 0x0000000026167229 */ /* 0x100fe40000000018 */
[----:B------:R-:W-:-:S06]  /*10110*/  DADD R28, R28, -R24 ;  /* 0x000000001c1c7229 */ /* 0x000fcc0000000818 */
[----:B------:R-:W-:Y:S02]  /*10120*/  DADD R38, R38, -R22 ;  /* 0x0000000026267229 */ /* 0x000fe40000000816 */
[----:B------:R-:W-:-:S06]  /*10130*/  DADD R28, R32, R28 ;  /* 0x00000000201c7229 */ /* 0x000fcc000000001c */
[----:B------:R-:W-:Y:S01]  /*10140*/  DADD R38, R24, R38 ;  /* 0x0000000018267229 */ /* 0x000fe20000000026 */
[C---:B------:R-:W-:Y:S02]  /*10150*/  VIADD R24, R40.reuse, 0xfffffc01 ;  /* 0xfffffc0128187836 */ /* 0x040fe40000000000 */
[----:B------:R-:W-:Y:S02]  /*10160*/  HFMA2 R25, -RZ, RZ, 3.59375, 0 ;  /* 0x43300000ff197431 */ /* 0x000fe400000001ff */
[----:B------:R-:W-:-:S03]  /*10170*/  @P3 VIADD R24, R40, 0xfffffc02 ;  /* 0xfffffc0228183836 */ /* 0x000fc60000000000 */
[----:B------:R-:W-:Y:S02]  /*10180*/  DADD R28, R28, R38 ;  /* 0x000000001c1c7229 */ /* 0x000fe40000000026 */
[----:B------:R-:W-:-:S06]  /*10190*/  LOP3.LUT R24, R24, 0x80000000, RZ, 0x3c, !PT ;  /* 0x8000000018187812 */ /* 0x000fcc00078e3cff */
[----:B------:R-:W-:Y:S01]  /*101a0*/  DADD R24, R24, -UR6 ;  /* 0x8000000618187e29 */ /* 0x000fe20008000000 */
[----:B------:R-:W-:Y:S01]  /*101b0*/  UMOV UR6, 0xfefa39ef ;  /* 0xfefa39ef00067882 */ /* 0x000fe20000000000 */
[----:B------:R-:W-:Y:S01]  /*101c0*/  DADD R36, R36, R28 ;  /* 0x0000000024247229 */ /* 0x000fe2000000001c */
[----:B------:R-:W-:-:S07]  /*101d0*/  UMOV UR7, 0x3fe62e42 ;  /* 0x3fe62e4200077882 */ /* 0x000fce0000000000 */
[----:B------:R-:W-:-:S08]  /*101e0*/  DADD R28, R22, R36 ;  /* 0x00000000161c7229 */ /* 0x000fd00000000024 */
[--C-:B------:R-:W-:Y:S02]  /*101f0*/  DFMA R26, R24, UR6, R28.reuse ;  /* 0x00000006181a7c2b */ /* 0x100fe4000800001c */
[----:B------:R-:W-:-:S06]  /*10200*/  DADD R30, R22, -R28 ;  /* 0x00000000161e7229 */ /* 0x000fcc000000081c */
[----:B------:R-:W-:Y:S02]  /*10210*/  DFMA R22, R24, -UR6, R26 ;  /* 0x8000000618167c2b */ /* 0x000fe4000800001a */
[----:B------:R-:W-:-:S06]  /*10220*/  DADD R30, R36, R30 ;  /* 0x00000000241e7229 */ /* 0x000fcc000000001e */
[----:B------:R-:W-:-:S08]  /*10230*/  DADD R22, -R28, R22 ;  /* 0x000000001c167229 */ /* 0x000fd00000000116 */
[----:B------:R-:W-:-:S08]  /*10240*/  DADD R22, R30, -R22 ;  /* 0x000000001e167229 */ /* 0x000fd00000000816 */
[----:B------:R-:W-:-:S08]  /*10250*/  DFMA R24, R24, UR8, R22 ;  /* 0x0000000818187c2b */ /* 0x000fd00008000016 */
[----:B------:R-:W-:-:S08]  /*10260*/  DADD R22, R26, R24 ;  /* 0x000000001a167229 */ /* 0x000fd00000000018 */
[----:B------:R-:W-:Y:S02]  /*10270*/  DADD R26, R26, -R22 ;  /* 0x000000001a1a7229 */ /* 0x000fe40000000816 */
[----:B------:R-:W-:-:S06]  /*10280*/  DMUL R32, R22, 2 ;  /* 0x4000000016207828 */ /* 0x000fcc0000000000 */
[----:B------:R-:W-:Y:S02]  /*10290*/  DADD R26, R24, R26 ;  /* 0x00000000181a7229 */ /* 0x000fe4000000001a */
[----:B------:R-:W-:Y:S01]  /*102a0*/  DFMA R30, R22, 2, -R32 ;  /* 0x40000000161e782b */ /* 0x000fe20000000820 */
[----:B------:R-:W-:Y:S02]  /*102b0*/  IMAD.MOV.U32 R24, RZ, RZ, 0x652b82fe ;  /* 0x652b82feff187424 */ /* 0x000fe400078e00ff */
[----:B------:R-:W-:-:S05]  /*102c0*/  IMAD.MOV.U32 R25, RZ, RZ, 0x3ff71547 ;  /* 0x3ff71547ff197424 */ /* 0x000fca00078e00ff */
[----:B------:R-:W-:-:S08]  /*102d0*/  DFMA R30, R26, 2, R30 ;  /* 0x400000001a1e782b */ /* 0x000fd0000000001e */
[----:B------:R-:W-:-:S08]  /*102e0*/  DADD R22, R32, R30 ;  /* 0x0000000020167229 */ /* 0x000fd0000000001e */
[----:B------:R-:W-:Y:S02]  /*102f0*/  DFMA R24, R22, R24, 6.75539944105574400000e+15 ;  /* 0x433800001618742b */ /* 0x000fe40000000018 */
[----:B------:R-:W-:Y:S01]  /*10300*/  FSETP.GEU.AND P2, PT, |R23|, 4.1917929649353027344, PT ;  /* 0x4086232b1700780b */ /* 0x000fe20003f4e200 */
[----:B------:R-:W-:-:S05]  /*10310*/  DADD R32, R32, -R22 ;  /* 0x0000000020207229 */ /* 0x000fca0000000816 */
[----:B------:R-:W-:-:S03]  /*10320*/  DADD R26, R24, -6.75539944105574400000e+15 ;  /* 0xc3380000181a7429 */ /* 0x000fc60000000000 */
[----:B------:R-:W-:-:S05]  /*10330*/  DADD R30, R30, R32 ;  /* 0x000000001e1e7229 */ /* 0x000fca0000000020 */
        /* <DEDUP_REMOVED lines=48> */
[----:B------:R-:W-:-:S06]  /*10640*/  @!P3 MOV R22, RZ ;  /* 0x000000ff0016b202 */ /* 0x000fcc0000000f00 */
[----:B------:R-:W-:-:S11]  /*10650*/  @!P3 DMUL R28, R26, R22 ;  /* 0x000000161a1cb228 */ /* 0x000fd60000000000 */
.L_x_191:
[----:B------:R-:W-:Y:S01]  /*10660*/  DFMA R30, R30, R28, R28 ;  /* 0x0000001c1e1e722b */ /* 0x000fe2000000001c */
[----:B------:R-:W-:Y:S01]  /*10670*/  IMAD.MOV.U32 R43, RZ, RZ, 0x0 ;  /* 0x00000000ff2b7424 */ /* 0x000fe200078e00ff */
[----:B------:R-:W-:-:S08]  /*10680*/  DSETP.NEU.AND P2, PT, |R28|, +INF , PT ;  /* 0x7ff000001c00742a */ /* 0x000fd00003f4d200 */
[----:B------:R-:W-:Y:S02]  /*10690*/  FSEL R24, R28, R30, !P2 ;  /* 0x0000001e1c187208 */ /* 0x000fe40005000000 */
[----:B------:R-:W-:Y:S01]  /*106a0*/  FSEL R28, R29, R31, !P2 ;  /* 0x0000001f1d1c7208 */ /* 0x000fe20005000000 */
[----:B------:R-:W-:Y:S06]  /*106b0*/  RET.REL.NODEC R42 `(_Z27decode_columns_kernel_fixedPdS_S_diii) ;  /* 0xfffffef82a507950 */ /* 0x000fec0003c3ffff */
.L_x_192:
[----:B------:R-:W-:-:S00]  /*106c0*/  BRA `(.L_x_192) ;  /* 0xfffffffc00fc7947 */ /* 0x000fc0000383ffff */
[----:B------:R-:W-:-:S00]  /*106d0*/  NOP ;  /* 0x0000000000007918 */ /* 0x000fc00000000000 */
        /* <DEDUP_REMOVED lines=10> */
.L_x_390:


//--------------------- .text._Z24decode_rows_kernel_fixedPdS_S_diii --------------------------
	.section	.text._Z24decode_rows_kernel_fixedPdS_S_diii,"ax",@progbits
	.align	128
        .global         _Z24decode_rows_kernel_fixedPdS_S_diii
        .type           _Z24decode_rows_kernel_fixedPdS_S_diii,@function
        .size           _Z24decode_rows_kernel_fixedPdS_S_diii,(.L_x_393 - _Z24decode_rows_kernel_fixedPdS_S_diii)
        .other          _Z24decode_rows_kernel_fixedPdS_S_diii,@"STO_CUDA_ENTRY STV_DEFAULT"
_Z24decode_rows_kernel_fixedPdS_S_diii:
.text._Z24decode_rows_kernel_fixedPdS_S_diii:
[----:B------:R-:W0:Y:S01]  /*0000*/  LDC R1, c[0x0][0x37c] ;  /* 0x0000df00ff017b82 */ /* 0x000e220000000800 */
[----:B------:R-:W1:Y:S07]  /*0010*/  S2R R3, SR_TID.X ;  /* 0x0000000000037919 */ /* 0x000e6e0000002100 */
[----:B------:R-:W1:Y:S01]  /*0020*/  S2UR UR5, SR_CTAID.X ;  /* 0x00000000000579c3 */ /* 0x000e620000002500 */
[----:B0-----:R-:W-:-:S05]  /*0030*/  VIADD R1, R1, 0xfffff938 ;  /* 0xfffff93801017836 */ /* 0x001fca0000000000 */
[----:B------:R-:W-:Y:S02]  /*0040*/  IADD3 R14, P1, PT, R1, 0x3e0, RZ ;  /* 0x000003e0010e7810 */ /* 0x000fe40007f3e0ff */
[----:B------:R-:W1:Y:S08]  /*0050*/  LDC R0, c[0x0][0x360] ;  /* 0x0000d800ff007b82 */ /* 0x000e700000000800 */
[----:B------:R-:W0:Y:S08]  /*0060*/  S2UR UR4, SR_CTAID.Y ;  /* 0x00000000000479c3 */ /* 0x000e300000002600 */
[----:B------:R-:W0:Y:S08]  /*0070*/  LDC R2, c[0x0][0x3a8] ;  /* 0x0000ea00ff027b82 */ /* 0x000e300000000800 */
[----:B------:R-:W2:Y:S01]  /*0080*/  LDC R9, c[0x0][0x3a0] ;  /* 0x0000e800ff097b82 */ /* 0x000ea20000000800 */
[----:B-1----:R-:W-:Y:S01]  /*0090*/  IMAD R0, R0, UR5, R3 ;  /* 0x0000000500007c24 */ /* 0x002fe2000f8e0203 */
[----:B0-----:R-:W-:-:S04]  /*00a0*/  ISETP.LE.AND P0, PT, R2, UR4, PT ;  /* 0x0000000402007c0c */ /* 0x001fc8000bf03270 */
[----:B--2---:R-:W-:-:S13]  /*00b0*/  ISETP.GE.OR P0, PT, R0, R9, P0 ;  /* 0x000000090000720c */ /* 0x004fda0000706670 */
[----:B------:R-:W-:Y:S05]  /*00c0*/  @P0 EXIT ;  /* 0x000000000000094d */ /* 0x000fea0003800000 */
[----:B------:R-:W0:Y:S01]  /*00d0*/  S2R R5, SR_CgaCtaId ;  /* 0x0000000000057919 */ /* 0x000e220000008800 */
[C---:B------:R-:W-:Y:S01]  /*00e0*/  ISETP.GE.AND P0, PT, R9.reuse, 0x1, PT ;  /* 0x000000010900780c */ /* 0x040fe20003f06270 */
[----:B------:R-:W-:Y:S01]  /*00f0*/  IMAD R6, R9, UR4, RZ ;  /* 0x0000000409067c24 */ /* 0x000fe2000f8e02ff */
[----:B------:R-:W-:Y:S01]  /*0100*/  MOV R2, 0x400 ;  /* 0x0000040000027802 */ /* 0x000fe20000000f00 */
[----:B------:R-:W1:Y:S01]  /*0110*/  LDCU.64 UR10, c[0x0][0x358] ;  /* 0x00006b00ff0a77ac */ /* 0x000e620008000a00 */
[----:B------:R-:W-:Y:S01]  /*0120*/  LOP3.LUT R3, R3, 0x7, RZ, 0xc0, !PT ;  /* 0x0000000703037812 */ /* 0x000fe200078ec0ff */
[----:B------:R-:W-:Y:S01]  /*0130*/  IMAD.X R15, RZ, RZ, RZ, P1 ;  /* 0x000000ffff0f7224 */ /* 0x000fe200008e06ff */
[----:B------:R-:W-:Y:S01]  /*0140*/  IADD3 R7, PT, PT, R9, -0x1, RZ ;  /* 0xffffffff09077810 */ /* 0x000fe20007ffe0ff */
[----:B------:R-:W-:Y:S01]  /*0150*/  VIADD R4, R1, 0x2e8 ;  /* 0x000002e801047836 */ /* 0x000fe20000000000 */
[----:B0-----:R-:W-:Y:S01]  /*0160*/  LEA R2, R5, R2, 0x18 ;  /* 0x0000000205027211 */ /* 0x001fe200078ec0ff */
[----:B------:R-:W-:-:S04]  /*0170*/  IMAD R5, R6, R9, RZ ;  /* 0x0000000906057224 */ /* 0x000fc800078e02ff */
[----:B------:R-:W-:Y:S02]  /*0180*/  IMAD R3, R3, 0x6e0, R2 ;  /* 0x000006e003037824 */ /* 0x000fe400078e0202 */
[----:B------:R-:W-:Y:S01]  /*0190*/  VIADD R2, R1, 0x1f0 ;  /* 0x000001f001027836 */ /* 0x000fe20000000000 */
[----:B-1----:R-:W-:Y:S06]  /*01a0*/  @!P0 BRA `(.L_x_193) ;  /* 0x00000014002c8947 */ /* 0x002fec0003800000 */
[----:B------:R-:W-:Y:S01]  /*01b0*/  ISETP.GE.U32.AND P0, PT, R7, 0xf, PT ;  /* 0x0000000f0700780c */ /* 0x000fe20003f06070 */
[----:B------:R-:W-:Y:S01]  /*01c0*/  IMAD R8, R0, R9, R5 ;  /* 0x0000000900087224 */ /* 0x000fe200078e0205 */
[----:B------:R-:W-:Y:S01]  /*01d0*/  LOP3.LUT R6, R9, 0xf, RZ, 0xc0, !PT ;  /* 0x0000000f09067812 */ /* 0x000fe200078ec0ff */
[----:B------:R-:W-:-:S03]  /*01e0*/  IMAD.MOV.U32 R43, RZ, RZ, RZ ;  /* 0x000000ffff2b7224 */ /* 0x000fc600078e00ff */
[----:B------:R-:W-:-:S07]  /*01f0*/  ISETP.NE.AND P1, PT, R6, RZ, PT ;  /* 0x000000ff0600720c */ /* 0x000fce0003f25270 */
[----:B------:R-:W-:Y:S06]  /*0200*/  @!P0 BRA `(.L_x_194) ;  /* 0x0000000400308947 */ /* 0x000fec0003800000 */
[----:B------:R-:W-:Y:S01]  /*0210*/  LOP3.LUT R43, R9, 0x7ffffff0, RZ, 0xc0, !PT ;  /* 0x7ffffff0092b7812 */ /* 0x000fe200078ec0ff */
[----:B------:R-:W-:-:S07]  /*0220*/  IMAD.MOV.U32 R45, RZ, RZ, RZ ;  /* 0x000000ffff2d7224 */ /* 0x000fce00078e00ff */
.L_x_195:
[----:B0-----:R-:W0:Y:S01]  /*0230*/  LDC.64 R26, c[0x0][0x380] ;  /* 0x0000e000ff1a7b82 */ /* 0x001e220000000a00 */
[----:B------:R-:W-:-:S07]  /*0240*/  IMAD.IADD R11, R8, 0x1, R45 ;  /* 0x00000001080b7824 */ /* 0x000fce00078e022d */
[----:B------:R-:W1:Y:S08]  /*0250*/  LDC.64 R38, c[0x0][0x390] ;  /* 0x0000e400ff267b82 */ /* 0x000e700000000a00 */
[----:B------:R-:W2:Y:S01]  /*0260*/  LDC.64 R24, c[0x0][0x398] ;  /* 0x0000e600ff187b82 */ /* 0x000ea20000000a00 */
[----:B0-----:R-:W-:-:S05]  /*0270*/  IMAD.WIDE R26, R11, 0x8, R26 ;  /* 0x000000080b1a7825 */ /* 0x001fca00078e021a */
[----:B------:R-:W2:Y:S01]  /*0280*/  LDG.E.64 R32, desc[UR10][R26.64] ;  /* 0x0000000a1a207981 */ /* 0x000ea2000c1e1b00 */
[----:B-1----:R-:W-:-:S03]  /*0290*/  IMAD.WIDE R38, R11, 0x8, R38 ;  /* 0x000000080b267825 */ /* 0x002fc600078e0226 */
[----:B------:R-:W3:Y:S04]  /*02a0*/  LDG.E.64 R18, desc[UR10][R26.64+0x8] ;  /* 0x0000080a1a127981 */ /* 0x000ee8000c1e1b00 */
[----:B------:R-:W4:Y:S04]  /*02b0*/  LDG.E.64 R28, desc[UR10][R26.64+0x10] ;  /* 0x0000100a1a1c7981 */ /* 0x000f28000c1e1b00 */
[----:B------:R-:W2:Y:S04]  /*02c0*/  LDG.E.64 R12, desc[UR10][R38.64] ;  /* 0x0000000a260c7981 */ /* 0x000ea8000c1e1b00 */
[----:B------:R-:W3:Y:S04]  /*02d0*/  LDG.E.64 R16, desc[UR10][R38.64+0x8] ;  /* 0x0000080a26107981 */ /* 0x000ee8000c1e1b00 */
[----:B------:R-:W4:Y:S04]  /*02e0*/  LDG.E.64 R10, desc[UR10][R38.64+0x10] ;  /* 0x0000100a260a7981 */ /* 0x000f28000c1e1b00 */
[----:B------:R-:W5:Y:S04]  /*02f0*/  LDG.E.64 R20, desc[UR10][R26.64+0x18] ;  /* 0x0000180a1a147981 */ /* 0x000f68000c1e1b00 */
[----:B------:R-:W5:Y:S04]  /*0300*/  LDG.E.64 R40, desc[UR10][R38.64+0x18] ;  /* 0x0000180a26287981 */ /* 0x000f68000c1e1b00 */
[----:B------:R-:W5:Y:S04]  /*0310*/  LDG.E.64 R34, desc[UR10][R38.64+0x20] ;  /* 0x0000200a26227981 */ /* 0x000f68000c1e1b00 */
[----:B------:R-:W5:Y:S04]  /*0320*/  LDG.E.64 R30, desc[UR10][R38.64+0x28] ;  /* 0x0000280a261e7981 */ /* 0x000f68000c1e1b00 */
[----:B------:R-:W5:Y:S01]  /*0330*/  LDG.E.64 R36, desc[UR10][R38.64+0x30] ;  /* 0x0000300a26247981 */ /* 0x000f62000c1e1b00 */
[----:B------:R-:W-:-:S03]  /*0340*/  IMAD R42, R45, 0x8, R14 ;  /* 0x000000082d2a7824 */ /* 0x000fc600078e020e */
[----:B------:R-:W5:Y:S01]  /*0350*/  LDG.E.64 R22, desc[UR10][R38.64+0x50] ;  /* 0x0000500a26167981 */ /* 0x000f62000c1e1b00 */
[----:B--2---:R-:W-:-:S03]  /*0360*/  DFMA R32, R12, R24, R32 ;  /* 0x000000180c20722b */ /* 0x004fc60000000020 */
[----:B------:R-:W2:Y:S01]  /*0370*/  LDG.E.64 R12, desc[UR10][R26.64+0x28] ;  /* 0x0000280a1a0c7981 */ /* 0x000ea2000c1e1b00 */
[----:B---3--:R-:W-:-:S03]  /*0380*/  DFMA R18, R16, R24, R18 ;  /* 0x000000181012722b */ /* 0x008fc60000000012 */
[----:B------:R-:W3:Y:S01]  /*0390*/  LDG.E.64 R16, desc[UR10][R26.64+0x20] ;  /* 0x0000200a1a107981 */ /* 0x000ee2000c1e1b00 */
[----:B----4-:R-:W-:-:S03]  /*03a0*/  DFMA R28, R10, R24, R28 ;  /* 0x000000180a1c722b */ /* 0x010fc6000000001c */
[----:B------:R-:W4:Y:S01]  /*03b0*/  LDG.E.64 R10, desc[UR10][R26.64+0x30] ;  /* 0x0000300a1a0a7981 */ /* 0x000f22000c1e1b00 */
[----:B-----5:R-:W-:-:S03]  /*03c0*/  DFMA R40, R40, R24, R20 ;  /* 0x000000182828722b */ /* 0x020fc60000000014 */
[----:B------:R-:W5:Y:S01]  /*03d0*/  LDG.E.64 R20, desc[UR10][R26.64+0x38] ;  /* 0x0000380a1a147981 */ /* 0x000f62000c1e1b00 */
[----:B--2---:R-:W-:-:S03]  /*03e0*/  DFMA R30, R30, R24, R12 ;  /* 0x000000181e1e722b */ /* 0x004fc6000000000c */
[----:B------:R-:W2:Y:S01]  /*03f0*/  LDG.E.64 R12, desc[UR10][R38.64+0x40] ;  /* 0x0000400a260c7981 */ /* 0x000ea2000c1e1b00 */
[----:B---3--:R-:W-:-:S03]  /*0400*/  DFMA R34, R34, R24, R16 ;  /* 0x000000182222722b */ /* 0x008fc60000000010 */
[----:B------:R-:W5:Y:S01]  /*0410*/  LDG.E.64 R16, desc[UR10][R38.64+0x38] ;  /* 0x0000380a26107981 */ /* 0x000f62000c1e1b00 */
[----:B----4-:R-:W-:-:S03]  /*0420*/  DFMA R36, R36, R24, R10 ;  /* 0x000000182424722b */ /* 0x010fc6000000000a */
[----:B------:R-:W2:Y:S04]  /*0430*/  LDG.E.64 R10, desc[UR10][R26.64+0x40] ;  /* 0x0000400a1a0a7981 */ /* 0x000ea8000c1e1b00 */
[----:B------:R0:W-:Y:S04]  /*0440*/  STL.64 [R42+0x8], R18 ;  /* 0x000008122a007387 */ /* 0x0001e80000100a00 */
[----:B0-----:R-:W3:Y:S01]  /*0450*/  LDG.E.64 R18, desc[UR10][R26.64+0x50] ;  /* 0x0000500a1a127981 */ /* 0x001ee2000c1e1b00 */
[----:B-----5:R-:W-:-:S03]  /*0460*/  DFMA R16, R16, R24, R20 ;  /* 0x000000181010722b */ /* 0x020fc60000000014 */
[----:B------:R-:W4:Y:S01]  /*0470*/  LDG.E.64 R20, desc[UR10][R26.64+0x48] ;  /* 0x0000480a1a147981 */ /* 0x000f22000c1e1b00 */
[----:B--2---:R-:W-:-:S03]  /*0480*/  DFMA R12, R12, R24, R10 ;  /* 0x000000180c0c722b */ /* 0x004fc6000000000a */
[----:B------:R-:W4:Y:S04]  /*0490*/  LDG.E.64 R10, desc[UR10][R38.64+0x48] ;  /* 0x0000480a260a7981 */ /* 0x000f28000c1e1b00 */
[----:B------:R0:W-:Y:S04]  /*04a0*/  STL.64 [R42], R32 ;  /* 0x000000202a007387 */ /* 0x0001e80000100a00 */
[----:B------:R1:W-:Y:S01]  /*04b0*/  STL.64 [R42+0x10], R28 ;  /* 0x0000101c2a007387 */ /* 0x0003e20000100a00 */
[----:B---3--:R-:W-:-:S03]  /*04c0*/  DFMA R22, R22, R24, R18 ;  /* 0x000000181616722b */ /* 0x008fc60000000012 */
[----:B0-----:R-:W2:Y:S04]  /*04d0*/  LDG.E.64 R32, desc[UR10][R26.64+0x58] ;  /* 0x0000580a1a207981 */ /* 0x001ea8000c1e1b00 */
[----:B-1----:R-:W3:Y:S04]  /*04e0*/  LDG.E.64 R28, desc[UR10][R26.64+0x60] ;  /* 0x0000600a1a1c7981 */ /* 0x002ee8000c1e1b00 */
[----:B------:R-:W3:Y:S01]  /*04f0*/  LDG.E.64 R18, desc[UR10][R38.64+0x60] ;  /* 0x0000600a26127981 */ /* 0x000ee2000c1e1b00 */
[----:B----4-:R-:W-:-:S03]  /*0500*/  DFMA R10, R10, R24, R20 ;  /* 0x000000180a0a722b */ /* 0x010fc60000000014 */
[----:B------:R-:W2:Y:S04]  /*0510*/  LDG.E.64 R20, desc[UR10][R38.64+0x58] ;  /* 0x0000580a26147981 */ /* 0x000ea8000c1e1b00 */
[----:B------:R0:W-:Y:S04]  /*0520*/  STL.64 [R42+0x20], R34 ;  /* 0x000020222a007387 */ /* 0x0001e80000100a00 */
[----:B------:R1:W-:Y:S04]  /*0530*/  STL.64 [R42+0x28], R30 ;  /* 0x0000281e2a007387 */ /* 0x0003e80000100a00 */
[----:B------:R4:W-:Y:S04]  /*0540*/  STL.64 [R42+0x18], R40 ;  /* 0x000018282a007387 */ /* 0x0009e80000100a00 */
[----:B0-----:R-:W5:Y:S04]  /*0550*/  LDG.E.64 R34, desc[UR10][R26.64+0x68] ;  /* 0x0000680a1a227981 */ /* 0x001f68000c1e1b00 */
[----:B-1----:R-:W5:Y:S01]  /*0560*/  LDG.E.64 R30, desc[UR10][R26.64+0x70] ;  /* 0x0000700a1a1e7981 */ /* 0x002f62000c1e1b00 */
[----:B---3--:R-:W-:-:S03]  /*0570*/  DFMA R18, R18, R24, R28 ;  /* 0x000000181212722b */ /* 0x008fc6000000001c */
[----:B------:R-:W5:Y:S04]  /*0580*/  LDG.E.64 R28, desc[UR10][R38.64+0x70] ;  /* 0x0000700a261c7981 */ /* 0x000f68000c1e1b00 */
[----:B----4-:R-:W3:Y:S04]  /*0590*/  LDG.E.64 R40, desc[UR10][R38.64+0x78] ;  /* 0x0000780a26287981 */ /* 0x010ee8000c1e1b00 */
[----:B------:R-:W3:Y:S01]  /*05a0*/  LDG.E.64 R26, desc[UR10][R26.64+0x78] ;  /* 0x0000780a1a1a7981 */ /* 0x000ee2000c1e1b00 */
[----:B--2---:R-:W-:-:S03]  /*05b0*/  DFMA R20, R20, R24, R32 ;  /* 0x000000181414722b */ /* 0x004fc60000000020 */
[----:B------:R-:W2:Y:S01]  /*05c0*/  LDG.E.64 R32, desc[UR10][R38.64+0x68] ;  /* 0x0000680a26207981 */ /* 0x000ea2000c1e1b00 */
[----:B------:R-:W-:-:S03]  /*05d0*/  IADD3 R45, PT, PT, R45, 0x10, RZ ;  /* 0x000000102d2d7810 */ /* 0x000fc60007ffe0ff */
[----:B------:R0:W-:Y:S04]  /*05e0*/  STL.64 [R42+0x30], R36 ;  /* 0x000030242a007387 */ /* 0x0001e80000100a00 */
[----:B------:R0:W-:Y:S04]  /*05f0*/  STL.64 [R42+0x38], R16 ;  /* 0x000038102a007387 */ /* 0x0001e80000100a00 */
[----:B------:R0:W-:Y:S01]  /*0600*/  STL.64 [R42+0x40], R12 ;  /* 0x0000400c2a007387 */ /* 0x0001e20000100a00 */
[----:B-----5:R-:W-:-:S03]  /*0610*/  DFMA R28, R28, R24, R30 ;  /* 0x000000181c1c722b */ /* 0x020fc6000000001e */
[----:B------:R0:W-:Y:S01]  /*0620*/  STL.64 [R42+0x48], R10 ;  /* 0x0000480a2a007387 */ /* 0x0001e20000100a00 */
[----:B---3--:R-:W-:-:S03]  /*0630*/  DFMA R40, R40, R24, R26 ;  /* 0x000000182828722b */ /* 0x008fc6000000001a */
[----:B------:R0:W-:Y:S04]  /*0640*/  STL.64 [R42+0x50], R22 ;  /* 0x000050162a007387 */ /* 0x0001e80000100a00 */
[----:B------:R0:W-:Y:S04]  /*0650*/  STL.64 [R42+0x58], R20 ;  /* 0x000058142a007387 */ /* 0x0001e80000100a00 */
[----:B------:R0:W-:Y:S04]  /*0660*/  STL.64 [R42+0x60], R18 ;  /* 0x000060122a007387 */ /* 0x0001e80000100a00 */
[----:B------:R0:W-:Y:S04]  /*0670*/  STL.64 [R42+0x70], R28 ;  /* 0x0000701c2a007387 */ /* 0x0001e80000100a00 */
[----:B------:R0:W-:Y:S01]  /*0680*/  STL.64 [R42+0x78], R40 ;  /* 0x000078282a007387 */ /* 0x0001e20000100a00 */
[----:B------:R-:W-:Y:S01]  /*0690*/  ISETP.NE.AND P0, PT, R45, R43, PT ;  /* 0x0000002b2d00720c */ /* 0x000fe20003f05270 */
[----:B--2---:R-:W-:-:S07]  /*06a0*/  DFMA R32, R32, R24, R34 ;  /* 0x000000182020722b */ /* 0x004fce0000000022 */
[----:B------:R0:W-:Y:S05]  /*06b0*/  STL.64 [R42+0x68], R32 ;  /* 0x000068202a007387 */ /* 0x0001ea0000100a00 */
[----:B------:R-:W-:Y:S05]  /*06c0*/  @P0 BRA `(.L_x_195) ;  /* 0xfffffff800d80947 */ /* 0x000fea000383ffff */
.L_x_194:
[----:B------:R-:W-:Y:S05]  /*06d0*/  @!P1 BRA `(.L_x_196) ;  /* 0x0000000400689947 */ /* 0x000fea0003800000 */
[----:B------:R-:W-:Y:S02]  /*06e0*/  ISETP.GE.U32.AND P0, PT, R6, 0x8, PT ;  /* 0x000000080600780c */ /* 0x000fe40003f06070 */
[----:B0-----:R-:W-:-:S04]  /*06f0*/  LOP3.LUT R42, R9, 0x7, RZ, 0xc0, !PT ;  /* 0x00000007092a7812 */ /* 0x001fc800078ec0ff */
[----:B------:R-:W-:-:S07]  /*0700*/  ISETP.NE.AND P1, PT, R42, RZ, PT ;  /* 0x000000ff2a00720c */ /* 0x000fce0003f25270 */
[----:B------:R-:W-:Y:S06]  /*0710*/  @!P0 BRA `(.L_x_197) ;  /* 0x0000000000a08947 */ /* 0x000fec0003800000 */
[----:B------:R-:W0:Y:S01]  /*0720*/  LDC.64 R26, c[0x0][0x380] ;  /* 0x0000e000ff1a7b82 */ /* 0x000e220000000a00 */
[----:B------:R-:W-:-:S07]  /*0730*/  IMAD.IADD R11, R8, 0x1, R43 ;  /* 0x00000001080b7824 */ /* 0x000fce00078e022b */
[----:B------:R-:W1:Y:S01]  /*0740*/  LDC.64 R44, c[0x0][0x390] ;  /* 0x0000e400ff2c7b82 */ /* 0x000e620000000a00 */
[----:B0-----:R-:W-:-:S05]  /*0750*/  IMAD.WIDE R26, R11, 0x8, R26 ;  /* 0x000000080b1a7825 */ /* 0x001fca00078e021a */
[----:B------:R-:W2:Y:S01]  /*0760*/  LDG.E.64 R40, desc[UR10][R26.64] ;  /* 0x0000000a1a287981 */ /* 0x000ea2000c1e1b00 */
[----:B-1----:R-:W-:-:S03]  /*0770*/  IMAD.WIDE R44, R11, 0x8, R44 ;  /* 0x000000080b2c7825 */ /* 0x002fc600078e022c */
[----:B------:R-:W3:Y:S01]  /*0780*/  LDG.E.64 R38, desc[UR10][R26.64+0x8] ;  /* 0x0000080a1a267981 */ /* 0x000ee2000c1e1b00 */
[----:B------:R-:W2:Y:S03]  /*0790*/  LDC.64 R10, c[0x0][0x398] ;  /* 0x0000e600ff0a7b82 */ /* 0x000ea60000000a00 */
[----:B------:R-:W2:Y:S04]  /*07a0*/  LDG.E.64 R12, desc[UR10][R44.64] ;  /* 0x0000000a2c0c7981 */ /* 0x000ea8000c1e1b00 */
[----:B------:R-:W3:Y:S04]  /*07b0*/  LDG.E.64 R16, desc[UR10][R44.64+0x8] ;  /* 0x0000080a2c107981 */ /* 0x000ee8000c1e1b00 */
[----:B------:R-:W4:Y:S04]  /*07c0*/  LDG.E.64 R36, desc[UR10][R26.64+0x10] ;  /* 0x0000100a1a247981 */ /* 0x000f28000c1e1b00 */
[----:B------:R-:W5:Y:S04]  /*07d0*/  LDG.E.64 R18, desc[UR10][R26.64+0x28] ;  /* 0x0000280a1a127981 */ /* 0x000f68000c1e1b00 */
[----:B------:R-:W5:Y:S04]  /*07e0*/  LDG.E.64 R24, desc[UR10][R26.64+0x30] ;  /* 0x0000300a1a187981 */ /* 0x000f68000c1e1b00 */
[----:B------:R-:W4:Y:S04]  /*07f0*/  LDG.E.64 R20, desc[UR10][R44.64+0x10] ;  /* 0x0000100a2c147981 */ /* 0x000f28000c1e1b00 */
[----:B------:R-:W5:Y:S04]  /*0800*/  LDG.E.64 R22, desc[UR10][R44.64+0x18] ;  /* 0x0000180a2c167981 */ /* 0x000f68000c1e1b00 */
[----:B------:R-:W5:Y:S04]  /*0810*/  LDG.E.64 R28, desc[UR10][R44.64+0x20] ;  /* 0x0000200a2c1c7981 */ /* 0x000f68000c1e1b00 */
[----:B------:R-:W5:Y:S04]  /*0820*/  LDG.E.64 R30, desc[UR10][R44.64+0x28] ;  /* 0x0000280a2c1e7981 */ /* 0x000f68000c1e1b00 */
[----:B------:R-:W5:Y:S04]  /*0830*/  LDG.E.64 R32, desc[UR10][R44.64+0x30] ;  /* 0x0000300a2c207981 */ /* 0x000f68000c1e1b00 */
[----:B------:R-:W5:Y:S01]  /*0840*/  LDG.E.64 R34, desc[UR10][R44.64+0x38] ;  /* 0x0000380a2c227981 */ /* 0x000f62000c1e1b00 */
[----:B--2---:R-:W-:-:S03]  /*0850*/  DFMA R40, R12, R10, R40 ;  /* 0x0000000a0c28722b */ /* 0x004fc60000000028 */
[----:B------:R-:W2:Y:S01]  /*0860*/  LDG.E.64 R12, desc[UR10][R26.64+0x18] ;  /* 0x0000180a1a0c7981 */ /* 0x000ea2000c1e1b00 */
[----:B---3--:R-:W-:-:S03]  /*0870*/  DFMA R38, R16, R10, R38 ;  /* 0x0000000a1026722b */ /* 0x008fc60000000026 */
[----:B------:R-:W3:Y:S04]  /*0880*/  LDG.E.64 R16, desc[UR10][R26.64+0x20] ;  /* 0x0000200a1a107981 */ /* 0x000ee8000c1e1b00 */
[----:B------:R-:W3:Y:S01]  /*0890*/  LDG.E.64 R26, desc[UR10][R26.64+0x38] ;  /* 0x0000380a1a1a7981 */ /* 0x000ee2000c1e1b00 */
[-C--:B----4-:R-:W-:Y:S02]  /*08a0*/  DFMA R20, R20, R10.reuse, R36 ;  /* 0x0000000a1414722b */ /* 0x090fe40000000024 */
[-C--:B-----5:R-:W-:Y:S02]  /*08b0*/  DFMA R18, R30, R10.reuse, R18 ;  /* 0x0000000a1e12722b */ /* 0x0a0fe40000000012 */
[-C--:B------:R-:W-:Y:S02]  /*08c0*/  DFMA R24, R32, R10.reuse, R24 ;  /* 0x0000000a2018722b */ /* 0x080fe40000000018 */
[-C--:B--2---:R-:W-:Y:S01]  /*08d0*/  DFMA R12, R22, R10.reuse, R12 ;  /* 0x0000000a160c722b */ /* 0x084fe2000000000c */
[----:B------:R-:W-:Y:S01]  /*08e0*/  IMAD R23, R43, 0x8, R14 ;  /* 0x000000082b177824 */ /* 0x000fe200078e020e */
[----:B---3--:R-:W-:-:S04]  /*08f0*/  DFMA R16, R28, R10, R16 ;  /* 0x0000000a1c10722b */ /* 0x008fc80000000010 */
[----:B------:R0:W-:Y:S01]  /*0900*/  STL.64 [R23], R40 ;  /* 0x0000002817007387 */ /* 0x0001e20000100a00 */
[----:B------:R-:W-:-:S03]  /*0910*/  DFMA R26, R34, R10, R26 ;  /* 0x0000000a221a722b */ /* 0x000fc6000000001a */
[----:B------:R0:W-:Y:S04]  /*0920*/  STL.64 [R23+0x8], R38 ;  /* 0x0000082617007387 */ /* 0x0001e80000100a00 */
[----:B------:R0:W-:Y:S04]  /*0930*/  STL.64 [R23+0x10], R20 ;  /* 0x0000101417007387 */ /* 0x0001e80000100a00 */
[----:B------:R0:W-:Y:S04]  /*0940*/  STL.64 [R23+0x18], R12 ;  /* 0x0000180c17007387 */ /* 0x0001e80000100a00 */
[----:B------:R0:W-:Y:S04]  /*0950*/  STL.64 [R23+0x20], R16 ;  /* 0x0000201017007387 */ /* 0x0001e80000100a00 */
[----:B------:R0:W-:Y:S04]  /*0960*/  STL.64 [R23+0x28], R18 ;  /* 0x0000281217007387 */ /* 0x0001e80000100a00 */
[----:B------:R0:W-:Y:S04]  /*0970*/  STL.64 [R23+0x30], R24 ;  /* 0x0000301817007387 */ /* 0x0001e80000100a00 */
[----:B------:R0:W-:Y:S01]  /*0980*/  STL.64 [R23+0x38], R26 ;  /* 0x0000381a17007387 */ /* 0x0001e20000100a00 */
[----:B------:R-:W-:-:S07]  /*0990*/  VIADD R43, R43, 0x8 ;  /* 0x000000082b2b7836 */ /* 0x000fce0000000000 */
.L_x_197:
[----:B------:R-:W-:Y:S05]  /*09a0*/  @!P1 BRA `(.L_x_196) ;  /* 0x0000000000b49947 */ /* 0x000fea0003800000 */
[----:B------:R-:W-:Y:S02]  /*09b0*/  ISETP.GE.U32.AND P0, PT, R42, 0x4, PT ;  /* 0x000000042a00780c */ /* 0x000fe40003f06070 */
[----:B------:R-:W-:-:S04]  /*09c0*/  LOP3.LUT R6, R9, 0x3, RZ, 0xc0, !PT ;  /* 0x0000000309067812 */ /* 0x000fc800078ec0ff */
[----:B------:R-:W-:-:S07]  /*09d0*/  ISETP.NE.AND P1, PT, R6, RZ, PT ;  /* 0x000000ff0600720c */ /* 0x000fce0003f25270 */
[----:B------:R-:W-:Y:S06]  /*09e0*/  @!P0 BRA `(.L_x_198) ;  /* 0x0000000000608947 */ /* 0x000fec0003800000 */
[----:B------:R-:W1:Y:S01]  /*09f0*/  LDC.64 R10, c[0x0][0x380] ;  /* 0x0000e000ff0a7b82 */ /* 0x000e620000000a00 */
[----:B------:R-:W-:-:S07]  /*0a00*/  IMAD.IADD R31, R8, 0x1, R43 ;  /* 0x00000001081f7824 */ /* 0x000fce00078e022b */
[----:B0-----:R-:W0:Y:S08]  /*0a10*/  LDC.64 R12, c[0x0][0x390] ;  /* 0x0000e400ff0c7b82 */ /* 0x001e300000000a00 */
[----:B------:R-:W2:Y:S01]  /*0a20*/  LDC.64 R24, c[0x0][0x398] ;  /* 0x0000e600ff187b82 */ /* 0x000ea20000000a00 */
[----:B-1----:R-:W-:-:S05]  /*0a30*/  IMAD.WIDE R28, R31, 0x8, R10 ;  /* 0x000000081f1c7825 */ /* 0x002fca00078e020a */
[----:B------:R-:W2:Y:S01]  /*0a40*/  LDG.E.64 R26, desc[UR10][R28.64] ;  /* 0x0000000a1c1a7981 */ /* 0x000ea2000c1e1b00 */
[----:B0-----:R-:W-:-:S03]  /*0a50*/  IMAD.WIDE R30, R31, 0x8, R12 ;  /* 0x000000081f1e7825 */ /* 0x001fc600078e020c */
[----:B------:R-:W3:Y:S04]  /*0a60*/  LDG.E.64 R10, desc[UR10][R28.64+0x8] ;  /* 0x0000080a1c0a7981 */ /* 0x000ee8000c1e1b00 */
[----:B------:R-:W4:Y:S04]  /*0a70*/  LDG.E.64 R12, desc[UR10][R28.64+0x10] ;  /* 0x0000100a1c0c7981 */ /* 0x000f28000c1e1b00 */
[----:B------:R-:W2:Y:S04]  /*0a80*/  LDG.E.64 R32, desc[UR10][R30.64] ;  /* 0x0000000a1e207981 */ /* 0x000ea8000c1e1b00 */
[----:B------:R-:W3:Y:S04]  /*0a90*/  LDG.E.64 R16, desc[UR10][R30.64+0x8] ;  /* 0x0000080a1e107981 */ /* 0x000ee8000c1e1b00 */
[----:B------:R-:W4:Y:S04]  /*0aa0*/  LDG.E.64 R18, desc[UR10][R30.64+0x10] ;  /* 0x0000100a1e127981 */ /* 0x000f28000c1e1b00 */
[----:B------:R-:W5:Y:S04]  /*0ab0*/  LDG.E.64 R20, desc[UR10][R28.64+0x18] ;  /* 0x0000180a1c147981 */ /* 0x000f68000c1e1b00 */
[----:B------:R-:W5:Y:S01]  /*0ac0*/  LDG.E.64 R22, desc[UR10][R30.64+0x18] ;  /* 0x0000180a1e167981 */ /* 0x000f62000c1e1b00 */
[----:B--2---:R-:W-:-:S02]  /*0ad0*/  DFMA R26, R32, R24, R26 ;  /* 0x00000018201a722b */ /* 0x004fc4000000001a */
[-C--:B---3--:R-:W-:Y:S01]  /*0ae0*/  DFMA R10, R16, R24.reuse, R10 ;  /* 0x00000018100a722b */ /* 0x088fe2000000000a */
[C---:B------:R-:W-:Y:S01]  /*0af0*/  LEA R17, R43.reuse, R14, 0x3 ;  /* 0x0000000e2b117211 */ /* 0x040fe200078e18ff */
[-C--:B----4-:R-:W-:Y:S02]  /*0b00*/  DFMA R12, R18, R24.reuse, R12 ;  /* 0x00000018120c722b */ /* 0x090fe4000000000c */
[----:B-----5:R-:W-:Y:S02]  /*0b10*/  DFMA R20, R22, R24, R20 ;  /* 0x000000181614722b */ /* 0x020fe40000000014 */
[----:B------:R1:W-:Y:S04]  /*0b20*/  STL.64 [R17], R26 ;  /* 0x0000001a11007387 */ /* 0x0003e80000100a00 */
[----:B------:R1:W-:Y:S04]  /*0b30*/  STL.64 [R17+0x8], R10 ;  /* 0x0000080a11007387 */ /* 0x0003e80000100a00 */
[----:B------:R1:W-:Y:S04]  /*0b40*/  STL.64 [R17+0x10], R12 ;  /* 0x0000100c11007387 */ /* 0x0003e80000100a00 */
[----:B------:R1:W-:Y:S01]  /*0b50*/  STL.64 [R17+0x18], R20 ;  /* 0x0000181411007387 */ /* 0x0003e20000100a00 */
[----:B------:R-:W-:-:S07]  /*0b60*/  VIADD R43, R43, 0x4 ;  /* 0x000000042b2b7836 */ /* 0x000fce0000000000 */
.L_x_198:
[----:B------:R-:W-:Y:S05]  /*0b70*/  @!P1 BRA `(.L_x_196) ;  /* 0x0000000000409947 */ /* 0x000fea0003800000 */
[----:B0-----:R-:W0:Y:S01]  /*0b80*/  LDC.64 R18, c[0x0][0x380] ;  /* 0x0000e000ff127b82 */ /* 0x001e220000000a00 */
[----:B------:R-:W-:-:S07]  /*0b90*/  UMOV UR4, URZ ;  /* 0x000000ff00047c82 */ /* 0x000fce0008000000 */
[----:B-1----:R-:W1:Y:S08]  /*0ba0*/  LDC.64 R20, c[0x0][0x390] ;  /* 0x0000e400ff147b82 */ /* 0x002e700000000a00 */
[----:B------:R-:W2:Y:S02]  /*0bb0*/  LDC.64 R22, c[0x0][0x398] ;  /* 0x0000e600ff167b82 */ /* 0x000ea40000000a00 */
.L_x_199:
[----:B------:R-:W-:-:S04]  /*0bc0*/  IMAD.IADD R13, R8, 0x1, R43 ;  /* 0x00000001080d7824 */ /* 0x000fc800078e022b */
[----:B0-----:R-:W-:-:S04]  /*0bd0*/  IMAD.WIDE R10, R13, 0x8, R18 ;  /* 0x000000080d0a7825 */ /* 0x001fc800078e0212 */
[----:B-1----:R-:W-:Y:S02]  /*0be0*/  IMAD.WIDE R12, R13, 0x8, R20 ;  /* 0x000000080d0c7825 */ /* 0x002fe400078e0214 */
[----:B------:R-:W2:Y:S04]  /*0bf0*/  LDG.E.64 R10, desc[UR10][R10.64] ;  /* 0x0000000a0a0a7981 */ /* 0x000ea8000c1e1b00 */
[----:B------:R-:W2:Y:S01]  /*0c00*/  LDG.E.64 R12, desc[UR10][R12.64] ;  /* 0x0000000a0c0c7981 */ /* 0x000ea2000c1e1b00 */
[C---:B---3--:R-:W-:Y:S01]  /*0c10*/  IMAD R25, R43.reuse, 0x8, R14 ;  /* 0x000000082b197824 */ /* 0x048fe200078e020e */
[----:B------:R-:W-:Y:S01]  /*0c20*/  UIADD3 UR4, UPT, UPT, UR4, 0x1, URZ ;  /* 0x0000000104047890 */ /* 0x000fe2000fffe0ff */
[----:B------:R-:W-:-:S05]  /*0c30*/  VIADD R43, R43, 0x1 ;  /* 0x000000012b2b7836 */ /* 0x000fca0000000000 */
[----:B------:R-:W-:Y:S01]  /*0c40*/  ISETP.NE.AND P0, PT, R6, UR4, PT ;  /* 0x0000000406007c0c */ /* 0x000fe2000bf05270 */
[----:B--2---:R-:W-:-:S07]  /*0c50*/  DFMA R16, R12, R22, R10 ;  /* 0x000000160c10722b */ /* 0x004fce000000000a */
[----:B------:R3:W-:Y:S05]  /*0c60*/  STL.64 [R25], R16 ;  /* 0x0000001019007387 */ /* 0x0007ea0000100a00 */
[----:B------:R-:W-:Y:S05]  /*0c70*/  @P0 BRA `(.L_x_199) ;  /* 0xfffffffc00d00947 */ /* 0x000fea000383ffff */
.L_x_196:
[----:B------:R-:W-:Y:S02]  /*0c80*/  ISETP.GE.U32.AND P1, PT, R7, 0x7, PT ;  /* 0x000000070700780c */ /* 0x000fe40003f26070 */
[----:B------:R-:W-:Y:S02]  /*0c90*/  LOP3.LUT R31, R9, 0x7, RZ, 0xc0, !PT ;  /* 0x00000007091f7812 */ /* 0x000fe400078ec0ff */
[----:B------:R-:W-:Y:S02]  /*0ca0*/  MOV R6, RZ ;  /* 0x000000ff00067202 */ /* 0x000fe40000000f00 */
[----:B------:R-:W-:-:S07]  /*0cb0*/  ISETP.NE.AND P0, PT, R31, RZ, PT ;  /* 0x000000ff1f00720c */ /* 0x000fce0003f05270 */
[----:B------:R-:W-:Y:S06]  /*0cc0*/  @!P1 BRA `(.L_x_200) ;  /* 0x0000000400249947 */ /* 0x000fec0003800000 */
[----:B------:R-:W-:Y:S01]  /*0cd0*/  LOP3.LUT R6, R9, 0x7ffffff8, RZ, 0xc0, !PT ;  /* 0x7ffffff809067812 */ /* 0x000fe200078ec0ff */
[----:B0--3--:R-:W-:-:S07]  /*0ce0*/  IMAD.MOV.U32 R25, RZ, RZ, RZ ;  /* 0x000000ffff197224 */ /* 0x009fce00078e00ff */
.L_x_201:
[----:B------:R-:W-:-:S05]  /*0cf0*/  IMAD R30, R25, 0x8, R14 ;  /* 0x00000008191e7824 */ /* 0x000fca00078e020e */
[----:B------:R-:W2:Y:S04]  /*0d00*/  LDL.64 R28, [R30] ;  /* 0x000000001e1c7983 */ /* 0x000ea80000100a00 */
[----:B-1----:R-:W3:Y:S04]  /*0d10*/  LDL.64 R26, [R30+0x8] ;  /* 0x000008001e1a7983 */ /* 0x002ee80000100a00 */
        /* <DEDUP_REMOVED lines=8> */
[C---:B------:R-:W-:Y:S02]  /*0da0*/  IMAD R24, R25.reuse, -0x4, R8 ;  /* 0xfffffffc19187824 */ /* 0x040fe400078e0208 */
[C---:B------:R-:W-:Y:S02]  /*0db0*/  VIADD R35, R25.reuse, 0x1 ;  /* 0x0000000119237836 */ /* 0x040fe40000000000 */
[----:B0-----:R-:W-:Y:S01]  /*0dc0*/  IMAD R30, R25, -0x3, R24 ;  /* 0xfffffffd191e7824 */ /* 0x001fe200078e0218 */
[----:B--2---:R-:W-:-:S06]  /*0dd0*/  DSETP.GT.AND P1, PT, R28, RZ, PT ;  /* 0x000000ff1c00722a */ /* 0x004fcc0003f24000 */
[----:B------:R-:W-:Y:S01]  /*0de0*/  SEL R32, RZ, 0x1, P1 ;  /* 0x00000001ff207807 */ /* 0x000fe20000800000 */
[----:B---3--:R-:W-:Y:S02]  /*0df0*/  DSETP.GT.AND P1, PT, R26, RZ, PT ;  /* 0x000000ff1a00722a */ /* 0x008fe40003f24000 */
[----:B------:R-:W-:-:S04]  /*0e00*/  DADD R28, -RZ, |R28| ;  /* 0x00000000ff1c7229 */ /* 0x000fc8000000051c */
[----:B------:R-:W-:Y:S01]  /*0e10*/  SEL R37, RZ, 0x1, P1 ;  /* 0x00000001ff257807 */ /* 0x000fe20000800000 */
[----:B----4-:R-:W-:Y:S02]  /*0e20*/  DSETP.GT.AND P1, PT, R12, RZ, PT ;  /* 0x000000ff0c00722a */ /* 0x010fe40003f24000 */
[----:B-----5:R-:W-:Y:S02]  /*0e30*/  DSETP.GT.AND P2, PT, R22, RZ, PT ;  /* 0x000000ff1600722a */ /* 0x020fe40003f44000 */
[----:B------:R-:W-:Y:S01]  /*0e40*/  DADD R26, -RZ, |R26| ;  /* 0x00000000ff1a7229 */ /* 0x000fe2000000051a */
[----:B------:R0:W-:Y:S01]  /*0e50*/  STS.U8 [R33+0x26c], R32 ;  /* 0x00026c2021007388 */ /* 0x0001e20000000000 */
[----:B------:R-:W-:Y:S01]  /*0e60*/  SEL R41, RZ, 0x1, P1 ;  /* 0x00000001ff297807 */ /* 0x000fe20000800000 */
[----:B------:R-:W-:Y:S01]  /*0e70*/  DADD R22, -RZ, |R22| ;  /* 0x00000000ff167229 */ /* 0x000fe20000000516 */
[----:B------:R-:W-:Y:S01]  /*0e80*/  SEL R39, RZ, 0x1, P2 ;  /* 0x00000001ff277807 */ /* 0x000fe20001000000 */
[----:B------:R-:W-:Y:S01]  /*0e90*/  DSETP.GT.AND P1, PT, R20, RZ, PT ;  /* 0x000000ff1400722a */ /* 0x000fe20003f24000 */
[----:B------:R1:W-:Y:S01]  /*0ea0*/  STS.64 [R8+0xf8], R28 ;  /* 0x0000f81c08007388 */ /* 0x0003e20000000a00 */
[----:B------:R-:W-:-:S02]  /*0eb0*/  DADD R12, -RZ, |R12| ;  /* 0x00000000ff0c7229 */ /* 0x000fc4000000050c */
[----:B------:R-:W-:Y:S01]  /*0ec0*/  DSETP.GT.AND P2, PT, R18, RZ, PT ;  /* 0x000000ff1200722a */ /* 0x000fe20003f44000 */
[----:B------:R-:W-:Y:S01]  /*0ed0*/  STS [R24+0x1f0], R25 ;  /* 0x0001f01918007388 */ /* 0x000fe20000000800 */
[----:B0-----:R-:W-:-:S03]  /*0ee0*/  VIADD R33, R25, 0x3 ;  /* 0x0000000319217836 */ /* 0x001fc60000000000 */
[----:B------:R0:W-:Y:S01]  /*0ef0*/  STS.U8 [R30+0x26d], R37 ;  /* 0x00026d251e007388 */ /* 0x0001e20000000000 */
[----:B------:R-:W-:Y:S01]  /*0f00*/  DADD R20, -RZ, |R20| ;  /* 0x00000000ff147229 */ /* 0x000fe20000000514 */
[----:B-1----:R-:W-:Y:S02]  /*0f10*/  IADD3 R29, PT, PT, R25, 0x2, RZ ;  /* 0x00000002191d7810 */ /* 0x002fe40007ffe0ff */
[----:B------:R-:W-:Y:S04]  /*0f20*/  STS.64 [R8+0x100], R26 ;  /* 0x0001001a08007388 */ /* 0x000fe80000000a00 */
[----:B------:R1:W-:Y:S01]  /*0f30*/  STS [R24+0x1f4], R35 ;  /* 0x0001f42318007388 */ /* 0x0003e20000000800 */
[----:B0-----:R-:W-:-:S03]  /*0f40*/  SEL R37, RZ, 0x1, P2 ;  /* 0x00000001ff257807 */ /* 0x001fc60001000000 */
[----:B------:R-:W-:Y:S01]  /*0f50*/  STS.U8 [R30+0x26e], R39 ;  /* 0x00026e271e007388 */ /* 0x000fe20000000000 */
[----:B------:R-:W-:-:S03]  /*0f60*/  DADD R18, -RZ, |R18| ;  /* 0x00000000ff127229 */ /* 0x000fc60000000512 */
[----:B------:R0:W-:Y:S01]  /*0f70*/  STS.64 [R8+0x108], R22 ;  /* 0x0001081608007388 */ /* 0x0001e20000000a00 */
[----:B-1----:R-:W-:Y:S01]  /*0f80*/  SEL R35, RZ, 0x1, P1 ;  /* 0x00000001ff237807 */ /* 0x002fe20000800000 */
[----:B------:R-:W-:Y:S02]  /*0f90*/  DSETP.GT.AND P1, PT, R16, RZ, PT ;  /* 0x000000ff1000722a */ /* 0x000fe40003f24000 */
[----:B------:R1:W-:Y:S01]  /*0fa0*/  STS [R24+0x1f8], R29 ;  /* 0x0001f81d18007388 */ /* 0x0003e20000000800 */
[----:B------:R-:W-:Y:S01]  /*0fb0*/  VIADD R27, R25, 0x4 ;  /* 0x00000004191b7836 */ /* 0x000fe20000000000 */
[----:B------:R-:W-:Y:S02]  /*0fc0*/  DSETP.GT.AND P2, PT, R10, RZ, PT ;  /* 0x000000ff0a00722a */ /* 0x000fe40003f44000 */
[----:B------:R-:W-:Y:S01]  /*0fd0*/  STS.U8 [R30+0x26f], R41 ;  /* 0x00026f291e007388 */ /* 0x000fe20000000000 */
[----:B------:R-:W-:-:S03]  /*0fe0*/  DADD R16, -RZ, |R16| ;  /* 0x00000000ff107229 */ /* 0x000fc60000000510 */
[----:B------:R2:W-:Y:S01]  /*0ff0*/  STS.64 [R8+0x110], R12 ;  /* 0x0001100c08007388 */ /* 0x0005e20000000a00 */
[----:B0-----:R-:W-:Y:S01]  /*1000*/  VIADD R23, R25, 0x5 ;  /* 0x0000000519177836 */ /* 0x001fe20000000000 */
[----:B-1----:R-:W-:Y:S02]  /*1010*/  SEL R29, RZ, 0x1, P1 ;  /* 0x00000001ff1d7807 */ /* 0x002fe40000800000 */
[----:B------:R-:W-:Y:S01]  /*1020*/  STS [R24+0x1fc], R33 ;  /* 0x0001fc2118007388 */ /* 0x000fe20000000800 */
[----:B------:R-:W-:-:S03]  /*1030*/  DADD R10, -RZ, |R10| ;  /* 0x00000000ff0a7229 */ /* 0x000fc6000000050a */
[----:B------:R-:W-:Y:S04]  /*1040*/  STS.U8 [R30+0x270], R35 ;  /* 0x000270231e007388 */ /* 0x000fe80000000000 */
[----:B------:R-:W-:Y:S01]  /*1050*/  STS.64 [R8+0x118], R20 ;  /* 0x0001181408007388 */ /* 0x000fe20000000a00 */
[----:B--2---:R-:W-:-:S03]  /*1060*/  VIADD R13, R25, 0x6 ;  /* 0x00000006190d7836 */ /* 0x004fc60000000000 */
[----:B------:R0:W-:Y:S04]  /*1070*/  STS [R24+0x200], R27 ;  /* 0x0002001b18007388 */ /* 0x0001e80000000800 */
[----:B------:R2:W-:Y:S04]  /*1080*/  STS.U8 [R30+0x271], R37 ;  /* 0x000271251e007388 */ /* 0x0005e80000000000 */
[----:B------:R2:W-:Y:S01]  /*1090*/  STS.64 [R8+0x120], R18 ;  /* 0x0001201208007388 */ /* 0x0005e20000000a00 */
[----:B0-----:R-:W-:-:S03]  /*10a0*/  SEL R27, RZ, 0x1, P2 ;  /* 0x00000001ff1b7807 */ /* 0x001fc60001000000 */
[----:B------:R2:W-:Y:S01]  /*10b0*/  STS [R24+0x204], R23 ;  /* 0x0002041718007388 */ /* 0x0005e20000000800 */
[----:B------:R-:W-:-:S03]  /*10c0*/  IADD3 R21, PT, PT, R25, 0x7, RZ ;  /* 0x0000000719157810 */ /* 0x000fc60007ffe0ff */
        /* <DEDUP_REMOVED lines=9> */
.L_x_200:
[----:B------:R-:W-:Y:S05]  /*1160*/  @!P0 BRA `(.L_x_193) ;  /* 0x00000004003c8947 */ /* 0x000fea0003800000 */
[----:B------:R-:W-:Y:S02]  /*1170*/  ISETP.GE.U32.AND P0, PT, R31, 0x4, PT ;  /* 0x000000041f00780c */ /* 0x000fe40003f06070 */
[----:B0-----:R-:W-:-:S04]  /*1180*/  LOP3.LUT R28, R9, 0x3, RZ, 0xc0, !PT ;  /* 0x00000003091c7812 */ /* 0x001fc800078ec0ff */
[----:B------:R-:W-:-:S07]  /*1190*/  ISETP.NE.AND P2, PT, R28, RZ, PT ;  /* 0x000000ff1c00720c */ /* 0x000fce0003f45270 */
[----:B------:R-:W-:Y:S06]  /*11a0*/  @!P0 BRA `(.L_x_202) ;  /* 0x0000000000948947 */ /* 0x000fec0003800000 */
[----:B------:R-:W-:-:S05]  /*11b0*/  IMAD R8, R6, 0x8, R14 ;  /* 0x0000000806087824 */ /* 0x000fca00078e020e */
[----:B-1-3--:R-:W2:Y:S04]  /*11c0*/  LDL.64 R16, [R8] ;  /* 0x0000000008107983 */ /* 0x00aea80000100a00 */
        /* <DEDUP_REMOVED lines=23> */
[----:B0-----:R-:W-:-:S03]  /*1340*/  IADD3 R20, PT, PT, R6, 0x2, RZ ;  /* 0x0000000206147810 */ /* 0x001fc60007ffe0ff */
[----:B------:R0:W-:Y:S04]  /*1350*/  STS.U8 [R27+0x26d], R22 ;  /* 0x00026d161b007388 */ /* 0x0001e80000000000 */
[----:B------:R0:W-:Y:S01]  /*1360*/  STS.64 [R23+0x100], R18 ;  /* 0x0001001217007388 */ /* 0x0001e20000000a00 */
[C---:B-1----:R-:W-:Y:S02]  /*1370*/  VIADD R16, R6.reuse, 0x3 ;  /* 0x0000000306107836 */ /* 0x042fe40000000000 */
[----:B--2---:R-:W-:Y:S01]  /*1380*/  VIADD R6, R6, 0x4 ;  /* 0x0000000406067836 */ /* 0x004fe20000000000 */
[----:B------:R0:W-:Y:S04]  /*1390*/  STS [R25+0x1f4], R8 ;  /* 0x0001f40819007388 */ /* 0x0001e80000000800 */
[----:B------:R0:W-:Y:S04]  /*13a0*/  STS.U8 [R27+0x26e], R24 ;  /* 0x00026e181b007388 */ /* 0x0001e80000000000 */
[----:B------:R0:W-:Y:S04]  /*13b0*/  STS.64 [R23+0x108], R12 ;  /* 0x0001080c17007388 */ /* 0x0001e80000000a00 */
[----:B------:R0:W-:Y:S04]  /*13c0*/  STS [R25+0x1f8], R20 ;  /* 0x0001f81419007388 */ /* 0x0001e80000000800 */
[----:B------:R0:W-:Y:S04]  /*13d0*/  STS.U8 [R27+0x26f], R26 ;  /* 0x00026f1a1b007388 */ /* 0x0001e80000000000 */
[----:B------:R0:W-:Y:S04]  /*13e0*/  STS.64 [R23+0x110], R10 ;  /* 0x0001100a17007388 */ /* 0x0001e80000000a00 */
[----:B------:R0:W-:Y:S02]  /*13f0*/  STS [R25+0x1fc], R16 ;  /* 0x0001fc1019007388 */ /* 0x0001e40000000800 */
.L_x_202:
[----:B------:R-:W-:Y:S05]  /*1400*/  @!P2 BRA `(.L_x_193) ;  /* 0x000000000094a947 */ /* 0x000fea0003800000 */
[----:B------:R-:W-:Y:S02]  /*1410*/  ISETP.NE.AND P0, PT, R28, 0x1, PT ;  /* 0x000000011c00780c */ /* 0x000fe40003f05270 */
[----:B0-----:R-:W-:-:S04]  /*1420*/  LOP3.LUT R8, R9, 0x1, RZ, 0xc0, !PT ;  /* 0x0000000109087812 */ /* 0x001fc800078ec0ff */
[----:B------:R-:W-:-:S07]  /*1430*/  ISETP.NE.U32.AND P1, PT, R8, 0x1, PT ;  /* 0x000000010800780c */ /* 0x000fce0003f25070 */
[----:B------:R-:W-:Y:S06]  /*1440*/  @!P0 BRA `(.L_x_203) ;  /* 0x0000000000548947 */ /* 0x000fec0003800000 */
[----:B------:R-:W-:-:S05]  /*1450*/  IMAD R8, R6, 0x8, R14 ;  /* 0x0000000806087824 */ /* 0x000fca00078e020e */
[----:B-1----:R-:W2:Y:S04]  /*1460*/  LDL.64 R10, [R8] ;  /* 0x00000000080a7983 */ /* 0x002ea80000100a00 */
[----:B------:R0:W4:Y:S01]  /*1470*/  LDL.64 R12, [R8+0x8] ;  /* 0x00000800080c7983 */ /* 0x0001220000100a00 */
[----:B---3--:R-:W-:-:S04]  /*1480*/  IMAD.IADD R17, R3, 0x1, R6 ;  /* 0x0000000103117824 */ /* 0x008fc800078e0206 */
[C---:B------:R-:W-:Y:S01]  /*1490*/  IMAD R19, R6.reuse, 0x7, R17 ;  /* 0x0000000706137824 */ /* 0x040fe200078e0211 */
[----:B0-----:R-:W-:-:S03]  /*14a0*/  IADD3 R8, PT, PT, R6, 0x1, RZ ;  /* 0x0000000106087810 */ /* 0x001fc60007ffe0ff */
[----:B------:R-:W-:-:S04]  /*14b0*/  IMAD R21, R6, -0x4, R19 ;  /* 0xfffffffc06157824 */ /* 0x000fc800078e0213 */
[----:B------:R-:W-:Y:S01]  /*14c0*/  IMAD R23, R6, -0x3, R21 ;  /* 0xfffffffd06177824 */ /* 0x000fe200078e0215 */
[----:B--2---:R-:W-:Y:S02]  /*14d0*/  DSETP.GT.AND P0, PT, R10, RZ, PT ;  /* 0x000000ff0a00722a */ /* 0x004fe40003f04000 */
[----:B------:R-:W-:Y:S02]  /*14e0*/  DADD R10, -RZ, |R10| ;  /* 0x00000000ff0a7229 */ /* 0x000fe4000000050a */
[----:B----4-:R-:W-:Y:S02]  /*14f0*/  DSETP.GT.AND P2, PT, R12, RZ, PT ;  /* 0x000000ff0c00722a */ /* 0x010fe40003f44000 */
        /* <DEDUP_REMOVED lines=10> */
.L_x_203:
[----:B------:R-:W-:Y:S05]  /*15a0*/  @P1 BRA `(.L_x_193) ;  /* 0x00000000002c1947 */ /* 0x000fea0003800000 */
[----:B--2---:R-:W-:-:S05]  /*15b0*/  IMAD R8, R6, 0x8, R14 ;  /* 0x0000000806087824 */ /* 0x004fca00078e020e */
[----:B-1----:R-:W2:Y:S01]  /*15c0*/  LDL.64 R10, [R8] ;  /* 0x00000000080a7983 */ /* 0x002ea20000100a00 */
[----:B------:R-:W-:-:S04]  /*15d0*/  IMAD.IADD R13, R3, 0x1, R6 ;  /* 0x00000001030d7824 */ /* 0x000fc800078e0206 */
[----:B---3--:R-:W-:-:S04]  /*15e0*/  IMAD R17, R6, 0x7, R13 ;  /* 0x0000000706117824 */ /* 0x008fc800078e020d */
[----:B------:R-:W-:Y:S01]  /*15f0*/  IMAD R19, R6, -0x4, R17 ;  /* 0xfffffffc06137824 */ /* 0x000fe200078e0211 */
[----:B--2---:R-:W-:Y:S02]  /*1600*/  DSETP.GT.AND P0, PT, R10, RZ, PT ;  /* 0x000000ff0a00722a */ /* 0x004fe40003f04000 */
[----:B------:R-:W-:-:S04]  /*1610*/  DADD R10, -RZ, |R10| ;  /* 0x00000000ff0a7229 */ /* 0x000fc8000000050a */
[----:B------:R-:W-:-:S05]  /*1620*/  SEL R12, RZ, 0x1, P0 ;  /* 0x00000001ff0c7807 */ /* 0x000fca0000000000 */
[----:B------:R4:W-:Y:S04]  /*1630*/  STS.U8 [R13+0x26c], R12 ;  /* 0x00026c0c0d007388 */ /* 0x0009e80000000000 */
[----:B------:R4:W-:Y:S04]  /*1640*/  STS.64 [R17+0xf8], R10 ;  /* 0x0000f80a11007388 */ /* 0x0009e80000000a00 */
[----:B------:R4:W-:Y:S02]  /*1650*/  STS [R19+0x1f0], R6 ;  /* 0x0001f00613007388 */ /* 0x0009e40000000800 */
.L_x_193:
[----:B------:R-:W-:-:S13]  /*1660*/  ISETP.GE.AND P0, PT, R9, 0x2, PT ;  /* 0x000000020900780c */ /* 0x000fda0003f06270 */
[----:B------:R-:W-:Y:S05]  /*1670*/  @!P0 BRA `(.L_x_204) ;  /* 0x0000000800d08947 */ /* 0x000fea0003800000 */
[----:B----4-:R-:W-:Y:S01]  /*1680*/  PRMT R6, RZ, 0x7610, R6 ;  /* 0x00007610ff067816 */ /* 0x010fe20000000006 */
[----:B012---:R-:W-:Y:S01]  /*1690*/  IMAD.MOV.U32 R13, RZ, RZ, R7 ;  /* 0x000000ffff0d7224 */ /* 0x007fe200078e0007 */
[----:B------:R-:W-:Y:S01]  /*16a0*/  PRMT R12, RZ, 0x7610, R12 ;  /* 0x00007610ff0c7816 */ /* 0x000fe2000000000c */
[----:B------:R-:W0:Y:S01]  /*16b0*/  LDCU.U16 UR6, c[0x0][0x3a0] ;  /* 0x00007400ff0677ac */ /* 0x000e220008000400 */
[----:B------:R-:W-:-:S05]  /*16c0*/  UMOV UR4, URZ ;  /* 0x000000ff00047c82 */ /* 0x000fca0008000000 */
.L_x_210:
[----:B-1----:R-:W1:Y:S02]  /*16d0*/  LDCU UR5, c[0x0][0x3a0] ;  /* 0x00007400ff0577ac */ /* 0x002e640008000800 */
[----:B-1----:R-:W-:-:S04]  /*16e0*/  UIADD3 UR7, UPT, UPT, UR4, -UR5, URZ ;  /* 0x8000000504077290 */ /* 0x002fc8000fffe0ff */
[----:B------:R-:W-:-:S09]  /*16f0*/  UISETP.GT.AND UP0, UPT, UR7, -0x2, UPT ;  /* 0xfffffffe0700788c */ /* 0x000fd2000bf04270 */
[----:B0-----:R-:W-:Y:S05]  /*1700*/  BRA.U UP0, `(.L_x_205) ;  /* 0x0000000900947547 */ /* 0x001fea000b800000 */
[----:B------:R-:W-:Y:S01]  /*1710*/  UIADD3 UR5, UPT, UPT, -UR4, -0x2, UR5 ;  /* 0xfffffffe04057890 */ /* 0x000fe2000fffe105 */
[----:B------:R-:W-:Y:S01]  /*1720*/  HFMA2 R20, -RZ, RZ, 0, 0 ;  /* 0x00000000ff147431 */ /* 0x000fe200000001ff */
[----:B------:R-:W-:Y:S02]  /*1730*/  LOP3.LUT P0, RZ, R13, 0x7, RZ, 0xc0, !PT ;  /* 0x000000070dff7812 */ /* 0x000fe4000780c0ff */
[----:B------:R-:W-:-:S09]  /*1740*/  UISETP.GE.U32.AND UP0, UPT, UR5, 0x7, UPT ;  /* 0x000000070500788c */ /* 0x000fd2000bf06070 */
[----:B------:R-:W-:Y:S05]  /*1750*/  BRA.U !UP0, `(.L_x_206) ;  /* 0x00000005082c7547 */ /* 0x000fea000b800000 */
[----:B------:R-:W-:Y:S01]  /*1760*/  LOP3.LUT R20, R13, 0xfffffff8, RZ, 0xc0, !PT ;  /* 0xfffffff80d147812 */ /* 0x000fe200078ec0ff */
[----:B------:R-:W-:-:S07]  /*1770*/  IMAD.MOV.U32 R21, RZ, RZ, RZ ;  /* 0x000000ffff157224 */ /* 0x000fce00078e00ff */
.L_x_207:
[----:B------:R-:W-:-:S04]  /*1780*/  IMAD R23, R21, 0x8, R3 ;  /* 0x0000000815177824 */ /* 0x000fc800078e0203 */
[C---:B------:R-:W-:Y:S01]  /*1790*/  IMAD R22, R21.reuse, -0x4, R23 ;  /* 0xfffffffc15167824 */ /* 0x040fe200078e0217 */
[----:B---3--:R-:W-:Y:S01]  /*17a0*/  LDS.64 R16, [R23+0xf8] ;  /* 0x0000f80017107984 */ /* 0x008fe20000000a00 */
[----:B------:R-:W-:-:S03]  /*17b0*/  VIADD R21, R21, 0x8 ;  /* 0x0000000815157836 */ /* 0x000fc60000000000 */
        /* <DEDUP_REMOVED lines=56> */
[----:B-1----:R-:W-:Y:S01]  /*1b40*/  IMAD.MOV.U32 R28, RZ, RZ, R25 ;  /* 0x000000ffff1c7224 */ /* 0x002fe200078e0019 */
[----:B------:R-:W-:-:S05]  /*1b50*/  MOV R29, R24 ;  /* 0x00000018001d7202 */ /* 0x000fca0000000f00 */
        /* <DEDUP_REMOVED lines=11> */
.L_x_206:
        /* <DEDUP_REMOVED lines=8> */
[----:B---3--:R-:W-:-:S04]  /*1c90*/  IMAD R25, R20, 0x8, R3 ;  /* 0x0000000814197824 */ /* 0x008fc800078e0203 */
        /* <DEDUP_REMOVED lines=36> */
.L_x_208:
[----:B------:R-:W-:Y:S05]  /*1ee0*/  @!P1 BRA `(.L_x_205) ;  /* 0x00000000009c9947 */ /* 0x000fea0003800000 */
[----:B0-----:R-:W-:-:S04]  /*1ef0*/  LOP3.LUT R8, R6, 0x3, RZ, 0x3c, !PT ;  /* 0x0000000306087812 */ /* 0x001fc800078e3cff */
[----:B------:R-:W-:-:S04]  /*1f00*/  IADD3 R8, PT, PT, R8, UR6, RZ ;  /* 0x0000000608087c10 */ /* 0x000fc8000fffe0ff */
[C---:B------:R-:W-:Y:S02]  /*1f10*/  LOP3.LUT R9, R8.reuse, 0x3, RZ, 0xc0, !PT ;  /* 0x0000000308097812 */ /* 0x040fe400078ec0ff */
[----:B------:R-:W-:Y:S02]  /*1f20*/  LOP3.LUT R8, R8, 0x1, RZ, 0xc0, !PT ;  /* 0x0000000108087812 */ /* 0x000fe400078ec0ff */
[----:B------:R-:W-:Y:S02]  /*1f30*/  ISETP.NE.AND P0, PT, R9, 0x1, PT ;  /* 0x000000010900780c */ /* 0x000fe40003f05270 */
[----:B------:R-:W-:-:S11]  /*1f40*/  ISETP.NE.U32.AND P1, PT, R8, 0x1, PT ;  /* 0x000000010800780c */ /* 0x000fd60003f25070 */
[----:B------:R-:W-:Y:S05]  /*1f50*/  @!P0 BRA `(.L_x_209) ;  /* 0x0000000000508947 */ /* 0x000fea0003800000 */
[----:B------:R-:W-:-:S04]  /*1f60*/  IMAD R21, R20, 0x8, R3 ;  /* 0x0000000814157824 */ /* 0x000fc800078e0203 */
[C---:B------:R-:W-:Y:S01]  /*1f70*/  IMAD R19, R20.reuse, -0x4, R21 ;  /* 0xfffffffc14137824 */ /* 0x040fe200078e0215 */
[----:B---3--:R-:W-:Y:S01]  /*1f80*/  LDS.64 R16, [R21+0xf8] ;  /* 0x0000f80015107984 */ /* 0x008fe20000000a00 */
[----:B------:R-:W-:-:S03]  /*1f90*/  VIADD R20, R20, 0x2 ;  /* 0x0000000214147836 */ /* 0x000fc60000000000 */
        /* <DEDUP_REMOVED lines=16> */
.L_x_209:
[----:B------:R-:W-:Y:S05]  /*20a0*/  @P1 BRA `(.L_x_205) ;  /* 0x00000000002c1947 */ /* 0x000fea0003800000 */
[----:B0-----:R-:W-:-:S05]  /*20b0*/  LEA R19, R20, R3, 0x3 ;  /* 0x0000000314137211 */ /* 0x001fca00078e18ff */
[----:B------:R-:W-:Y:S04]  /*20c0*/  LDS.64 R8, [R19+0xf8] ;  /* 0x0000f80013087984 */ /* 0x000fe80000000a00 */
[----:B------:R-:W0:Y:S02]  /*20d0*/  LDS.64 R10, [R19+0x100] ;  /* 0x00010000130a7984 */ /* 0x000e240000000a00 */
[----:B0-----:R-:W-:-:S14]  /*20e0*/  DSETP.GT.AND P0, PT, R8, R10, PT ;  /* 0x0000000a0800722a */ /* 0x001fdc0003f04000 */
[----:B------:R-:W-:Y:S01]  /*20f0*/  @P0 IMAD R20, R20, -0x4, R19 ;  /* 0xfffffffc14140824 */ /* 0x000fe200078e0213 */
[----:B------:R-:W-:Y:S04]  /*2100*/  @P0 STS.64 [R19+0xf8], R10 ;  /* 0x0000f80a13000388 */ /* 0x000fe80000000a00 */
[----:B------:R-:W-:Y:S04]  /*2110*/  @P0 STS.64 [R19+0x100], R8 ;  /* 0x0001000813000388 */ /* 0x000fe80000000a00 */
[----:B---3--:R-:W0:Y:S02]  /*2120*/  @P0 LDS.64 R16, [R20+0x1f0] ;  /* 0x0001f00014100984 */ /* 0x008e240000000a00 */
[----:B0-----:R-:W-:-:S02]  /*2130*/  IMAD.MOV.U32 R22, RZ, RZ, R17 ;  /* 0x000000ffff167224 */ /* 0x001fc400078e0011 */
[----:B------:R-:W-:-:S05]  /*2140*/  IMAD.MOV.U32 R23, RZ, RZ, R16 ;  /* 0x000000ffff177224 */ /* 0x000fca00078e0010 */
[----:B------:R1:W-:Y:S02]  /*2150*/  @P0 STS.64 [R20+0x1f0], R22 ;  /* 0x0001f01614000388 */ /* 0x0003e40000000a00 */
.L_x_205:
[----:B------:R-:W-:Y:S01]  /*2160*/  UIADD3 UR4, UPT, UPT, UR4, 0x1, URZ ;  /* 0x0000000104047890 */ /* 0x000fe2000fffe0ff */
[----:B------:R-:W-:Y:S01]  /*2170*/  VIADD R12, R12, 0x1 ;  /* 0x000000010c0c7836 */ /* 0x000fe20000000000 */
[----:B------:R-:W-:Y:S01]  /*2180*/  IADD3 R13, PT, PT, R13, -0x1, RZ ;  /* 0xffffffff0d0d7810 */ /* 0x000fe20007ffe0ff */
[----:B------:R-:W-:-:S03]  /*2190*/  VIADD R6, R6, 0x1 ;  /* 0x0000000106067836 */ /* 0x000fc60000000000 */
[----:B------:R-:W-:-:S13]  /*21a0*/  ISETP.NE.AND P0, PT, R7, UR4, PT ;  /* 0x0000000407007c0c */ /* 0x000fda000bf05270 */
[----:B------:R-:W-:Y:S05]  /*21b0*/  @P0 BRA `(.L_x_210) ;  /* 0xfffffff400440947 */ /* 0x000fea000383ffff */
.L_x_204:
[----:B------:R-:W0:Y:S02]  /*21c0*/  LDCU UR4, c[0x0][0x3a0] ;  /* 0x00007400ff0477ac */ /* 0x000e240008000800 */
[----:B012-4-:R-:W-:-:S05]  /*21d0*/  IMAD.U32 R13, RZ, RZ, UR4 ;  /* 0x00000004ff0d7e24 */ /* 0x017fca000f8e00ff */
[----:B------:R-:W-:-:S13]  /*21e0*/  ISETP.GE.AND P0, PT, R13, 0x1, PT ;  /* 0x000000010d00780c */ /* 0x000fda0003f06270 */
[----:B------:R-:W-:Y:S05]  /*21f0*/  @!P0 BRA `(.L_x_211) ;  /* 0x0000000000f48947 */ /* 0x000fea0003800000 */
[----:B------:R-:W-:Y:S01]  /*2200*/  ISETP.GE.U32.AND P1, PT, R7, 0x7, PT ;  /* 0x000000070700780c */ /* 0x000fe20003f26070 */
[----:B------:R-:W-:Y:S01]  /*2210*/  IMAD.MOV.U32 R6, RZ, RZ, RZ ;  /* 0x000000ffff067224 */ /* 0x000fe200078e00ff */
[----:B---3--:R-:W-:-:S04]  /*2220*/  LOP3.LUT R17, R13, 0x7, RZ, 0xc0, !PT ;  /* 0x000000070d117812 */ /* 0x008fc800078ec0ff */
[----:B------:R-:W-:-:S07]  /*2230*/  ISETP.NE.AND P2, PT, R17, RZ, PT ;  /* 0x000000ff1100720c */ /* 0x000fce0003f45270 */
[----:B------:R-:W-:Y:S06]  /*2240*/  @!P1 BRA `(.L_x_212) ;  /* 0x0000000000509947 */ /* 0x000fec0003800000 */
[----:B------:R-:W-:Y:S01]  /*2250*/  LOP3.LUT R6, R13, 0x7ffffff8, RZ, 0xc0, !PT ;  /* 0x7ffffff80d067812 */ /* 0x000fe200078ec0ff */
[----:B------:R-:W-:-:S06]  /*2260*/  UMOV UR4, URZ ;  /* 0x000000ff00047c82 */ /* 0x000fcc0008000000 */
.L_x_213:
        /* <DEDUP_REMOVED lines=18> */
.L_x_212:
        /* <DEDUP_REMOVED lines=19> */
.L_x_214:
        /* <DEDUP_REMOVED lines=13> */
.L_x_215:
[----:B------:R-:W-:-:S05]  /*2590*/  @!P2 IMAD.IADD R6, R3, 0x1, R6 ;  /* 0x000000010306a824 */ /* 0x000fca00078e0206 */
[----:B--2---:R-:W0:Y:S04]  /*25a0*/  @!P2 LDS.U8 R9, [R6+0x26c] ;  /* 0x00026c000609a984 */ /* 0x004e280000000000 */
[----:B------:R1:W-:Y:S04]  /*25b0*/  @!P2 STS.U8 [R6+0x2aa], RZ ;  /* 0x0002aaff0600a388 */ /* 0x0003e80000000000 */
[----:B0-----:R1:W-:Y:S02]  /*25c0*/  @!P2 STS.U8 [R6+0x28b], R9 ;  /* 0x00028b090600a388 */ /* 0x0013e40000000000 */
.L_x_211:
[----:B----4-:R-:W-:Y:S02]  /*25d0*/  HFMA2 R8, -RZ, RZ, 0, 0 ;  /* 0x00000000ff087431 */ /* 0x010fe400000001ff */
[----:B------:R-:W-:Y:S01]  /*25e0*/  IMAD.MOV.U32 R11, RZ, RZ, 0x1 ;  /* 0x00000001ff0b7424 */ /* 0x000fe200078e00ff */
[----:B---3--:R-:W-:Y:S01]  /*25f0*/  CS2R R16, SRZ ;  /* 0x0000000000107805 */ /* 0x008fe2000001ff00 */
[----:B------:R-:W-:Y:S02]  /*2600*/  IMAD.MOV.U32 R10, RZ, RZ, RZ ;  /* 0x000000ffff0a7224 */ /* 0x000fe400078e00ff */
[----:B-1----:R-:W-:-:S03]  /*2610*/  IMAD.MOV.U32 R9, RZ, RZ, 0x3ff00000 ;  /* 0x3ff00000ff097424 */ /* 0x002fc600078e00ff */
[----:B------:R0:W-:Y:S04]  /*2620*/  STS.64 [R3+0x6d0], R10 ;  /* 0x0006d00a03007388 */ /* 0x0001e80000000a00 */
[----:B------:R0:W-:Y:S01]  /*2630*/  STS.64 [R3+0x6d8], R8 ;  /* 0x0006d80803007388 */ /* 0x0001e20000000a00 */
[----:B------:R-:W-:Y:S05]  /*2640*/  @!P0 BRA `(.L_x_216) ;  /* 0x0000000800848947 */ /* 0x000fea0003800000 */
[----:B------:R-:W-:Y:S01]  /*2650*/  IMAD.MOV.U32 R6, RZ, RZ, RZ ;  /* 0x000000ffff067224 */ /* 0x000fe200078e00ff */
[----:B------:R-:W-:Y:S01]  /*2660*/  CS2R R16, SRZ ;  /* 0x0000000000107805 */ /* 0x000fe2000001ff00 */
[----:B------:R-:W1:Y:S06]  /*2670*/  LDCU UR8, c[0x0][0x3a0] ;  /* 0x00007400ff0877ac */ /* 0x000e6c0008000800 */
.L_x_222:
[C---:B0-----:R-:W-:Y:S01]  /*2680*/  IMAD R10, R6.reuse, 0x8, R3 ;  /* 0x00000008060a7824 */ /* 0x041fe200078e0203 */
[----:B------:R-:W-:Y:S01]  /*2690*/  IADD3 R6, PT, PT, R6, 0x1, RZ ;  /* 0x0000000106067810 */ /* 0x000fe20007ffe0ff */
[----:B-1----:R-:W-:Y:S01]  /*26a0*/  IMAD.U32 R13, RZ, RZ, UR8 ;  /* 0x00000008ff0d7e24 */ /* 0x002fe2000f8e00ff */
[----:B------:R-:W-:Y:S03]  /*26b0*/  BSSY.RECONVERGENT B0, `(.L_x_217) ;  /* 0x0000098000007945 */ /* 0x000fe60003800200 */
[----:B------:R-:W0:Y:S01]  /*26c0*/  LDS.64 R10, [R10+0xf8] ;  /* 0x0000f8000a0a7984 */ /* 0x000e220000000a00 */
[----:B------:R-:W-:Y:S01]  /*26d0*/  ISETP.NE.AND P0, PT, R6, R13, PT ;  /* 0x0000000d0600720c */ /* 0x000fe20003f05270 */
[----:B0-----:R-:W-:Y:S02]  /*26e0*/  DSETP.GEU.AND P1, PT, R10, -30, PT ;  /* 0xc03e00000a00742a */ /* 0x001fe40003f2e000 */
[----:B------:R-:W-:-:S10]  /*26f0*/  DADD R18, -RZ, -R10 ;  /* 0x00000000ff127229 */ /* 0x000fd4000000090a */
[----:B------:R-:W-:Y:S02]  /*2700*/  IMAD.MOV.U32 R8, RZ, RZ, R18 ;  /* 0x000000ffff087224 */ /* 0x000fe400078e0012 */
[----:B------:R-:W-:Y:S01]  /*2710*/  IMAD.MOV.U32 R9, RZ, RZ, R19 ;  /* 0x000000ffff097224 */ /* 0x000fe200078e0013 */
        /* <DEDUP_REMOVED lines=60> */
[----:B------:R-:W-:Y:S01]  /*2ae0*/  @!P2 LEA R19, R18, 0x3ff00000, 0x14 ;  /* 0x3ff000001213a811 */ /* 0x000fe200078ea0ff */
[----:B------:R-:W-:-:S06]  /*2af0*/  @!P2 IMAD.MOV.U32 R18, RZ, RZ, RZ ;  /* 0x000000ffff12a224 */ /* 0x000fcc00078e00ff */
[----:B------:R-:W-:-:S11]  /*2b00*/  @!P2 DMUL R22, R10, R18 ;  /* 0x000000120a16a228 */ /* 0x000fd60000000000 */
.L_x_220:
[----:B------:R-:W-:Y:S05]  /*2b10*/  BSYNC.RECONVERGENT B1 ;  /* 0x0000000000017941 */ /* 0x000fea0003800200 */
.L_x_219:
[----:B------:R-:W-:-:S10]  /*2b20*/  DADD R20, R22, 1 ;  /* 0x3ff0000016147429 */ /* 0x000fd40000000000 */
[----:B------:R-:W-:Y:S01]  /*2b30*/  ISETP.GT.AND P1, PT, R21, 0xfffff, PT ;  /* 0x000fffff1500780c */ /* 0x000fe20003f24270 */
[----:B------:R-:W-:Y:S01]  /*2b40*/  IMAD.MOV.U32 R11, RZ, RZ, R21 ;  /* 0x000000ffff0b7224 */ /* 0x000fe200078e0015 */
[----:B------:R-:W-:-:S11]  /*2b50*/  MOV R10, R20 ;  /* 0x00000014000a7202 */ /* 0x000fd60000000f00 */
[----:B------:R-:W-:-:S10]  /*2b60*/  @!P1 DMUL R10, R10, 1.80143985094819840000e+16 ;  /* 0x435000000a0a9828 */ /* 0x000fd40000000000 */
[----:B------:R-:W-:Y:S02]  /*2b70*/  @!P1 IMAD.MOV.U32 R21, RZ, RZ, R11 ;  /* 0x000000ffff159224 */ /* 0x000fe400078e000b */
[----:B------:R-:W-:Y:S02]  /*2b80*/  @!P1 IMAD.MOV.U32 R20, RZ, RZ, R10 ;  /* 0x000000ffff149224 */ /* 0x000fe400078e000a */
[----:B------:R-:W-:-:S05]  /*2b90*/  VIADD R12, R21, 0xffffffff ;  /* 0xffffffff150c7836 */ /* 0x000fca0000000000 */
[----:B------:R-:W-:Y:S01]  /*2ba0*/  ISETP.GT.U32.AND P2, PT, R12, 0x7feffffe, PT ;  /* 0x7feffffe0c00780c */ /* 0x000fe20003f44070 */
[----:B------:R-:W-:Y:S01]  /*2bb0*/  IMAD.MOV.U32 R12, RZ, RZ, -0x3ff ;  /* 0xfffffc01ff0c7424 */ /* 0x000fe200078e00ff */
[----:B------:R-:W-:-:S11]  /*2bc0*/  @!P1 MOV R12, 0xfffffbcb ;  /* 0xfffffbcb000c9802 */ /* 0x000fd60000000f00 */
        /* <DEDUP_REMOVED lines=64> */
.L_x_221:
[----:B------:R-:W-:Y:S01]  /*2fd0*/  MOV R8, 0x0 ;  /* 0x0000000000087802 */ /* 0x000fe20000000f00 */
[----:B------:R-:W-:Y:S01]  /*2fe0*/  IMAD.MOV.U32 R9, RZ, RZ, 0x7ff00000 ;  /* 0x7ff00000ff097424 */ /* 0x000fe200078e00ff */
[----:B------:R-:W-:-:S05]  /*2ff0*/  LOP3.LUT P1, RZ, R11, 0x7fffffff, RZ, 0xc0, !PT ;  /* 0x7fffffff0bff7812 */ /* 0x000fca000782c0ff */
[----:B------:R-:W-:-:S10]  /*3000*/  DFMA R8, R10, R8, +INF ;  /* 0x7ff000000a08742b */ /* 0x000fd40000000008 */
[----:B------:R-:W-:Y:S02]  /*3010*/  FSEL R8, R8, RZ, P1 ;  /* 0x000000ff08087208 */ /* 0x000fe40000800000 */
[----:B------:R-:W-:-:S07]  /*3020*/  FSEL R9, R9, -QNAN , P1 ;  /* 0xfff0000009097808 */ /* 0x000fce0000800000 */
.L_x_218:
[----:B------:R-:W-:Y:S05]  /*3030*/  BSYNC.RECONVERGENT B0 ;  /* 0x0000000000007941 */ /* 0x000fea0003800200 */
.L_x_217:
[----:B------:R-:W-:Y:S01]  /*3040*/  DADD R16, R8, R16 ;  /* 0x0000000008107229 */ /* 0x000fe20000000010 */
[----:B------:R-:W-:Y:S10]  /*3050*/  @P0 BRA `(.L_x_222) ;  /* 0xfffffff400880947 */ /* 0x000ff4000383ffff */
.L_x_216:
[----:B------:R-:W1:Y:S01]  /*3060*/  LDCU UR4, c[0x0][0x3a4] ;  /* 0x00007480ff0477ac */ /* 0x000e620008000800 */
[----:B------:R-:W-:Y:S01]  /*3070*/  BSSY.RECONVERGENT B1, `(.L_x_223) ;  /* 0x0000250000017945 */ /* 0x000fe20003800200 */
[----:B-1----:R-:W-:Y:S01]  /*3080*/  VIADD R6, R13, -UR4 ;  /* 0x800000040d067c36 */ /* 0x002fe20008000000 */
[----:B------:R-:W1:Y:S04]  /*3090*/  LDCU UR4, c[0x0][0x3a0] ;  /* 0x00007400ff0477ac */ /* 0x000e680008000800 */
[----:B------:R-:W-:-:S04]  /*30a0*/  VIMNMX R30, PT, PT, R6, R13, PT ;  /* 0x0000000d061e7248 */ /* 0x000fc80003fe0100 */
[----:B------:R-:W-:-:S13]  /*30b0*/  ISETP.GE.AND P0, PT, R30, 0x1, PT ;  /* 0x000000011e00780c */ /* 0x000fda0003f06270 */
[----:B-1----:R-:W-:Y:S05]  /*30c0*/  @!P0 BRA `(.L_x_224) ;  /* 0x0000000400d08947 */ /* 0x002fea0003800000 */
[C---:B------:R-:W-:Y:S01]  /*30d0*/  LOP3.LUT R32, R13.reuse, 0x7, RZ, 0xc0, !PT ;  /* 0x000000070d207812 */ /* 0x040fe200078ec0ff */
[----:B0-----:R-:W-:Y:S01]  /*30e0*/  IMAD.MOV.U32 R9, RZ, RZ, RZ ;  /* 0x000000ffff097224 */ /* 0x001fe200078e00ff */
[----:B------:R-:W-:-:S03]  /*30f0*/  LOP3.LUT R33, R13, 0x3, RZ, 0xc0, !PT ;  /* 0x000000030d217812 */ /* 0x000fc600078ec0ff */
[----:B------:R-:W-:-:S05]  /*3100*/  VIADD R8, R32, 0xffffffff ;  /* 0xffffffff20087836 */ /* 0x000fca0000000000 */
[----:B------:R-:W-:Y:S02]  /*3110*/  ISETP.GE.U32.AND P0, PT, R8, 0x3, PT ;  /* 0x000000030800780c */ /* 0x000fe40003f06070 */
[----:B------:R-:W-:-:S11]  /*3120*/  LOP3.LUT R8, R13, 0x7ffffff8, RZ, 0xc0, !PT ;  /* 0x7ffffff80d087812 */ /* 0x000fd600078ec0ff */
.L_x_231:
[----:B------:R-:W0:Y:S01]  /*3130*/  LDCU UR5, c[0x0][0x3a0] ;  /* 0x00007400ff0577ac */ /* 0x000e220008000800 */
[----:B------:R-:W-:Y:S01]  /*3140*/  PRMT R12, RZ, 0x7610, R12 ;  /* 0x00007610ff0c7816 */ /* 0x000fe2000000000c */
[----:B------:R-:W-:Y:S01]  /*3150*/  IMAD.MOV.U32 R11, RZ, RZ, RZ ;  /* 0x000000ffff0b7224 */ /* 0x000fe200078e00ff */
[----:B0-----:R-:W-:-:S04]  /*3160*/  MOV R13, UR5 ;  /* 0x00000005000d7c02 */ /* 0x001fc80008000f00 */
[----:B------:R-:W-:Y:S01]  /*3170*/  ISETP.GE.U32.AND P1, PT, R13, 0x8, PT ;  /* 0x000000080d00780c */ /* 0x000fe20003f26070 */
[----:B------:R-:W-:-:S12]  /*3180*/  IMAD R10, R9, R13, RZ ;  /* 0x0000000d090a7224 */ /* 0x000fd800078e02ff */
[----:B------:R-:W-:Y:S05]  /*3190*/  @!P1 BRA `(.L_x_225) ;  /* 0x0000000000b09947 */ /* 0x000fea0003800000 */
[----:B------:R-:W-:Y:S01]  /*31a0*/  PRMT R12, RZ, 0x7610, R12 ;  /* 0x00007610ff0c7816 */ /* 0x000fe2000000000c */
[----:B------:R-:W-:-:S07]  /*31b0*/  IMAD.MOV.U32 R11, RZ, RZ, RZ ;  /* 0x000000ffff0b7224 */ /* 0x000fce00078e00ff */
.L_x_226:
        /* <DEDUP_REMOVED lines=20> */
[----:B-1----:R-:W-:Y:S01]  /*3300*/  IMAD R27, R24, R27, RZ ;  /* 0x0000001b181b7224 */ /* 0x002fe200078e02ff */
[----:B------:R-:W-:-:S06]  /*3310*/  MOV R24, R34 ;  /* 0x0000002200187202 */ /* 0x000fcc0000000f00 */
[----:B------:R-:W1:Y:S01]  /*3320*/  LDC.U8 R18, c[0x3][R25+0x1c] ;  /* 0x00c0070019127b82 */ /* 0x000e620000000000 */
[----:B----4-:R-:W-:-:S05]  /*3330*/  IMAD R28, R28, R35, RZ ;  /* 0x000000231c1c7224 */ /* 0x010fca00078e02ff */
[----:B------:R-:W-:Y:S01]  /*3340*/  LOP3.LUT R27, R28, R27, R12, 0x96, !PT ;  /* 0x0000001b1c1b7212 */ /* 0x000fe200078e960c */
[----:B-----5:R-:W-:Y:S01]  /*3350*/  IMAD R12, R29, R24, RZ ;  /* 0x000000181d0c7224 */ /* 0x020fe200078e02ff */
[C---:B---3--:R-:W-:Y:S01]  /*3360*/  PRMT R28, R31.reuse, 0x7771, RZ ;  /* 0x000077711f1c7816 */ /* 0x048fe200000000ff */
[----:B------:R-:W-:Y:S01]  /*3370*/  IMAD.MOV.U32 R24, RZ, RZ, R26 ;  /* 0x000000ffff187224 */ /* 0x000fe200078e001a */
[C---:B------:R-:W-:Y:S02]  /*3380*/  LOP3.LUT R29, R31.reuse, 0xff, RZ, 0xc0, !PT ;  /* 0x000000ff1f1d7812 */ /* 0x040fe400078ec0ff */
[----:B------:R-:W-:Y:S01]  /*3390*/  PRMT R31, R31, 0x7772, RZ ;  /* 0x000077721f1f7816 */ /* 0x000fe200000000ff */
[----:B------:R-:W-:Y:S02]  /*33a0*/  IMAD.MOV.U32 R26, RZ, RZ, R28 ;  /* 0x000000ffff1a7224 */ /* 0x000fe400078e001c */
        /* <DEDUP_REMOVED lines=10> */
[----:B------:R-:W-:-:S07]  /*3450*/  MOV R11, R8 ;  /* 0x00000008000b7202 */ /* 0x000fce0000000f00 */
.L_x_225:
[----:B------:R-:W-:-:S13]  /*3460*/  ISETP.NE.AND P1, PT, R32, RZ, PT ;  /* 0x000000ff2000720c */ /* 0x000fda0003f25270 */
[----:B------:R-:W-:Y:S05]  /*3470*/  @!P1 BRA `(.L_x_227) ;  /* 0x0000000000c89947 */ /* 0x000fea0003800000 */
[----:B------:R-:W-:Y:S01]  /*3480*/  ISETP.NE.AND P1, PT, R33, RZ, PT ;  /* 0x000000ff2100720c */ /* 0x000fe20003f25270 */
[----:B------:R-:W-:-:S12]  /*3490*/  @!P0 BRA `(.L_x_228) ;  /* 0x0000000000548947 */ /* 0x000fd80003800000 */
[C-C-:B------:R-:W-:Y:S01]  /*34a0*/  IMAD.IADD R18, R10.reuse, 0x1, R11.reuse ;  /* 0x000000010a127824 */ /* 0x140fe200078e020b */
[----:B------:R-:W-:Y:S01]  /*34b0*/  UMOV UR5, 0xc1c ;  /* 0x00000c1c00057882 */ /* 0x000fe20000000000 */
[----:B------:R-:W-:-:S03]  /*34c0*/  IMAD.IADD R27, R10, 0x1, R11 ;  /* 0x000000010a1b7824 */ /* 0x000fc600078e020b */
        /* <DEDUP_REMOVED lines=18> */
.L_x_228:
        /* <DEDUP_REMOVED lines=8> */
[----:B------:R-:W-:Y:S02]  /*3670*/  IMAD.SHL.U32 R22, R19, 0x4, RZ ;  /* 0x0000000413167824 */ /* 0x000fe400078e00ff */
[----:B------:R-:W-:Y:S01]  /*3680*/  IMAD.IADD R18, R3, 0x1, R11 ;  /* 0x0000000103127824 */ /* 0x000fe200078e020b */
[----:B------:R-:W-:Y:S02]  /*3690*/  IADD3 R11, PT, PT, R11, 0x2, RZ ;  /* 0x000000020b0b7810 */ /* 0x000fe40007ffe0ff */
[----:B------:R-:W0:Y:S02]  /*36a0*/  LDC.U8 R20, c[0x3][R20] ;  /* 0x00c0000014147b82 */ /* 0x000e240000000000 */
[----:B------:R-:W0:Y:S04]  /*36b0*/  LDS.U8 R19, [R18+0x28b] ;  /* 0x00028b0012137984 */ /* 0x000e280000000000 */
[----:B------:R-:W1:Y:S02]  /*36c0*/  LDS.U8 R21, [R18+0x28c] ;  /* 0x00028c0012157984 */ /* 0x000e640000000000 */
[----:B------:R-:W1:Y:S01]  /*36d0*/  LDC.U8 R22, c[0x3][R22+0xc20] ;  /* 0x00c3080016167b82 */ /* 0x000e620000000000 */
[----:B0-----:R-:W-:-:S02]  /*36e0*/  IMAD R19, R19, R20, RZ ;  /* 0x0000001413137224 */ /* 0x001fc400078e02ff */
[----:B-1----:R-:W-:-:S05]  /*36f0*/  IMAD R21, R21, R22, RZ ;  /* 0x0000001615157224 */ /* 0x002fca00078e02ff */
[----:B------:R-:W-:-:S07]  /*3700*/  LOP3.LUT R12, R12, R19, R21, 0x96, !PT ;  /* 0x000000130c0c7212 */ /* 0x000fce00078e9615 */
.L_x_229:
        /* <DEDUP_REMOVED lines=9> */
.L_x_227:
[----:B------:R-:W-:Y:S01]  /*37a0*/  LOP3.LUT R12, R12, 0xff, RZ, 0xc0, !PT ;  /* 0x000000ff0c0c7812 */ /* 0x000fe200078ec0ff */
[----:B------:R-:W-:-:S03]  /*37b0*/  IMAD.MOV.U32 R20, RZ, RZ, RZ ;  /* 0x000000ffff147224 */ /* 0x000fc600078e00ff */
[----:B------:R-:W-:-:S13]  /*37c0*/  ISETP.NE.AND P1, PT, R12, 0x1, PT ;  /* 0x000000010c00780c */ /* 0x000fda0003f25270 */
[----:B------:R-:W-:Y:S05]  /*37d0*/  @!P1 BRA `(.L_x_230) ;  /* 0x0000001c00649947 */ /* 0x000fea0003800000 */
[----:B------:R-:W-:-:S05]  /*37e0*/  VIADD R9, R9, 0x1 ;  /* 0x0000000109097836 */ /* 0x000fca0000000000 */
[----:B------:R-:W-:-:S13]  /*37f0*/  ISETP.NE.AND P1, PT, R9, R6, PT ;  /* 0x000000060900720c */ /* 0x000fda0003f25270 */
[----:B------:R-:W-:Y:S05]  /*3800*/  @P1 BRA `(.L_x_231) ;  /* 0xfffffff800481947 */ /* 0x000fea000383ffff */
.L_x_224:
[----:B------:R-:W-:Y:S01]  /*3810*/  ISETP.GE.AND P0, PT, R13, 0x1, PT ;  /* 0x000000010d00780c */ /* 0x000fe20003f06270 */
[----:B------:R-:W-:Y:S01]  /*3820*/  BSSY.RECONVERGENT B0, `(.L_x_232) ;  /* 0x0000190000007945 */ /* 0x000fe20003800200 */
[----:B0-----:R-:W-:Y:S01]  /*3830*/  MOV R8, R16 ;  /* 0x0000001000087202 */ /* 0x001fe20000000f00 */
[----:B------:R-:W-:-:S10]  /*3840*/  IMAD.MOV.U32 R9, RZ, RZ, R17 ;  /* 0x000000ffff097224 */ /* 0x000fd400078e0011 */
[----:B------:R-:W-:Y:S05]  /*3850*/  @!P0 BRA `(.L_x_233) ;  /* 0x0000001800308947 */ /* 0x000fea0003800000 */
[----:B------:R-:W-:Y:S01]  /*3860*/  ISETP.GE.U32.AND P0, PT, R7, 0x7, PT ;  /* 0x000000070700780c */ /* 0x000fe20003f06070 */
[----:B------:R-:W-:Y:S01]  /*3870*/  IMAD.MOV.U32 R8, RZ, RZ, RZ ;  /* 0x000000ffff087224 */ /* 0x000fe200078e00ff */
[----:B------:R-:W-:-:S04]  /*3880*/  LOP3.LUT R33, R13, 0x7, RZ, 0xc0, !PT ;  /* 0x000000070d217812 */ /* 0x000fc800078ec0ff */
[----:B------:R-:W-:-:S07]  /*3890*/  ISETP.NE.AND P1, PT, R33, RZ, PT ;  /* 0x000000ff2100720c */ /* 0x000fce0003f25270 */
[----:B------:R-:W-:Y:S06]  /*38a0*/  @!P0 BRA `(.L_x_234) ;  /* 0x0000000000708947 */ /* 0x000fec0003800000 */
[----:B------:R-:W-:Y:S01]  /*38b0*/  BSSY.RECONVERGENT B2, `(.L_x_234) ;  /* 0x000001b000027945 */ /* 0x000fe20003800200 */
[----:B------:R-:W-:Y:S01]  /*38c0*/  LOP3.LUT R8, R13, 0x7ffffff8, RZ, 0xc0, !PT ;  /* 0x7ffffff80d087812 */ /* 0x000fe200078ec0ff */
[----:B------:R-:W-:-:S07]  /*38d0*/  IMAD.MOV.U32 R7, RZ, RZ, RZ ;  /* 0x000000ffff077224 */ /* 0x000fce00078e00ff */
.L_x_235:
[----:B------:R-:W-:-:S04]  /*38e0*/  IMAD.IADD R12, R3, 0x1, R7 ;  /* 0x00000001030c7824 */ /* 0x000fc800078e0207 */
[C---:B0-----:R-:W-:Y:S01]  /*38f0*/  IMAD R9, R7.reuse, 0x7, R12 ;  /* 0x0000000707097824 */ /* 0x041fe200078e020c */
[----:B------:R-:W0:Y:S01]  /*3900*/  LDS.U8 R10, [R12+0x28b] ;  /* 0x00028b000c0a7984 */ /* 0x000e220000000000 */
[----:B------:R-:W-:-:S04]  /*3910*/  IADD3 R7, PT, PT, R7, 0x8, RZ ;  /* 0x0000000807077810 */ /* 0x000fc80007ffe0ff */
        /* <DEDUP_REMOVED lines=21> */
.L_x_234:
[----:B------:R-:W-:Y:S04]  /*3a70*/  BSSY.RECONVERGENT B2, `(.L_x_236) ;  /* 0x000002c000027945 */ /* 0x000fe80003800200 */
[----:B------:R-:W-:Y:S05]  /*3a80*/  @!P1 BRA `(.L_x_237) ;  /* 0x0000000000a89947 */ /* 0x000fea0003800000 */
[----:B------:R-:W-:Y:S01]  /*3a90*/  ISETP.GE.U32.AND P0, PT, R33, 0x4, PT ;  /* 0x000000042100780c */ /* 0x000fe20003f06070 */
[----:B------:R-:W-:Y:S01]  /*3aa0*/  BSSY.RECONVERGENT B3, `(.L_x_238) ;  /* 0x0000013000037945 */ /* 0x000fe20003800200 */
[----:B------:R-:W-:-:S04]  /*3ab0*/  LOP3.LUT R12, R13, 0x3, RZ, 0xc0, !PT ;  /* 0x000000030d0c7812 */ /* 0x000fc800078ec0ff */
[----:B------:R-:W-:-:S07]  /*3ac0*/  ISETP.NE.AND P1, PT, R12, RZ, PT ;  /* 0x000000ff0c00720c */ /* 0x000fce0003f25270 */
[----:B------:R-:W-:Y:S06]  /*3ad0*/  @!P0 BRA `(.L_x_239) ;  /* 0x00000000003c8947 */ /* 0x000fec0003800000 */
[----:B------:R-:W-:-:S04]  /*3ae0*/  IMAD.IADD R7, R3, 0x1, R8 ;  /* 0x0000000103077824 */ /* 0x000fc800078e0208 */
[C---:B0-----:R-:W-:Y:S01]  /*3af0*/  IMAD R9, R8.reuse, 0x7, R7 ;  /* 0x0000000708097824 */ /* 0x041fe200078e0207 */
[----:B------:R-:W0:Y:S01]  /*3b00*/  LDS.U8 R10, [R7+0x28b] ;  /* 0x00028b00070a7984 */ /* 0x000e220000000000 */
        /* <DEDUP_REMOVED lines=12> */
.L_x_239:
[----:B------:R-:W-:Y:S05]  /*3bd0*/  BSYNC.RECONVERGENT B3 ;  /* 0x0000000000037941 */ /* 0x000fea0003800200 */
.L_x_238:
        /* <DEDUP_REMOVED lines=15> */
.L_x_241:
[----:B------:R-:W-:Y:S05]  /*3cd0*/  BSYNC.RECONVERGENT B3 ;  /* 0x0000000000037941 */ /* 0x000fea0003800200 */
.L_x_240:
[----:B------:R-:W-:-:S05]  /*3ce0*/  @!P1 IADD3 R7, PT, PT, R3, R8, RZ ;  /* 0x0000000803079210 */ /* 0x000fca0007ffe0ff */
[----:B0-----:R-:W0:Y:S01]  /*3cf0*/  @!P1 LDS.U8 R10, [R7+0x28b] ;  /* 0x00028b00070a9984 */ /* 0x001e220000000000 */
[----:B-12---:R-:W-:Y:S01]  /*3d00*/  @!P1 IMAD R9, R8, 0x7, R7 ;  /* 0x0000000708099824 */ /* 0x006fe200078e0207 */
[----:B0-----:R-:W0:Y:S04]  /*3d10*/  @!P1 I2F.F64.U16 R10, R10 ;  /* 0x0000000a000a9312 */ /* 0x001e280000101800 */
[----:B0-----:R2:W-:Y:S02]  /*3d20*/  @!P1 STS.64 [R9+0x2d0], R10 ;  /* 0x0002d00a09009388 */ /* 0x0015e40000000a00 */
.L_x_237:
[----:B------:R-:W-:Y:S05]  /*3d30*/  BSYNC.RECONVERGENT B2 ;  /* 0x0000000000027941 */ /* 0x000fea0003800200 */
.L_x_236:
[----:B------:R-:W-:Y:S02]  /*3d40*/  IMAD.MOV.U32 R18, RZ, RZ, RZ ;  /* 0x000000ffff127224 */ /* 0x000fe400078e00ff */
[----:B------:R-:W-:Y:S02]  /*3d50*/  IMAD.MOV.U32 R8, RZ, RZ, R16 ;  /* 0x000000ffff087224 */ /* 0x000fe400078e0010 */
[----:B012---:R-:W-:-:S07]  /*3d60*/  IMAD.MOV.U32 R9, RZ, RZ, R17 ;  /* 0x000000ffff097224 */ /* 0x007fce00078e0011 */
.L_x_254:
[----:B------:R-:W-:Y:S01]  /*3d70*/  IMAD.IADD R7, R3, 0x1, R18 ;  /* 0x0000000103077824 */ /* 0x000fe200078e0212 */
        /* <DEDUP_REMOVED lines=70> */
[----:B------:R-:W-:Y:S02]  /*41e0*/  @!P1 IMAD.MOV.U32 R20, RZ, RZ, R24 ;  /* 0x000000ffff149224 */ /* 0x000fe400078e0018 */
[----:B------:R-:W-:-:S06]  /*41f0*/  @!P1 IMAD.MOV.U32 R24, RZ, RZ, RZ ;  /* 0x000000ffff189224 */ /* 0x000fcc00078e00ff */
[----:B------:R-:W-:-:S11]  /*4200*/  @!P1 DMUL R22, R20, R24 ;  /* 0x0000001814169228 */ /* 0x000fd60000000000 */
.L_x_247:
[----:B------:R-:W-:Y:S05]  /*4210*/  BSYNC.RECONVERGENT B4 ;  /* 0x0000000000047941 */ /* 0x000fea0003800200 */
.L_x_246:
        /* <DEDUP_REMOVED lines=15> */
[----:B------:R-:W-:Y:S01]  /*4310*/  UMOV UR6, 0x3ae80f1e ;  /* 0x3ae80f1e00067882 */ /* 0x000fe20000000000 */
[----:B------:R-:W-:Y:S01]  /*4320*/  IMAD.MOV.U32 R33, RZ, RZ, 0x3ed0ee25 ;  /* 0x3ed0ee25ff217424 */ /* 0x000fe200078e00ff */
[----:B------:R-:W-:Y:S01]  /*4330*/  LOP3.LUT R21, R20, 0x3ff00000, RZ, 0xfc, !PT ;  /* 0x3ff0000014157812 */ /* 0x000fe200078efcff */
[----:B------:R-:W-:Y:S01]  /*4340*/  IMAD.MOV.U32 R20, RZ, RZ, R22 ;  /* 0x000000ffff147224 */ /* 0x000fe200078e0016 */
[----:B------:R-:W-:Y:S01]  /*4350*/  MOV R22, RZ ;  /* 0x000000ff00167202 */ /* 0x000fe20000000f00 */
        /* <DEDUP_REMOVED lines=56> */
.L_x_248:
[----:B------:R-:W-:Y:S01]  /*46e0*/  MOV R12, 0x0 ;  /* 0x00000000000c7802 */ /* 0x000fe20000000f00 */
[----:B------:R-:W-:Y:S01]  /*46f0*/  IMAD.MOV.U32 R13, RZ, RZ, 0x7ff00000 ;  /* 0x7ff00000ff0d7424 */ /* 0x000fe200078e00ff */
[----:B------:R-:W-:-:S05]  /*4700*/  LOP3.LUT P0, RZ, R21, 0x7fffffff, RZ, 0xc0, !PT ;  /* 0x7fffffff15ff7812 */ /* 0x000fca000780c0ff */
[----:B------:R-:W-:-:S10]  /*4710*/  DFMA R12, R20, R12, +INF ;  /* 0x7ff00000140c742b */ /* 0x000fd4000000000c */
[----:B------:R-:W-:Y:S02]  /*4720*/  FSEL R12, R12, RZ, P0 ;  /* 0x000000ff0c0c7208 */ /* 0x000fe40000000000 */
[----:B------:R-:W-:-:S07]  /*4730*/  FSEL R13, R13, -QNAN , P0 ;  /* 0xfff000000d0d7808 */ /* 0x000fce0000000000 */
.L_x_245:
[----:B------:R-:W-:Y:S05]  /*4740*/  BSYNC.RECONVERGENT B3 ;  /* 0x0000000000037941 */ /* 0x000fea0003800200 */
.L_x_244:
        /* <DEDUP_REMOVED lines=60> */
[----:B------:R-:W-:-:S04]  /*4b10*/  @!P1 SHF.R.S32.HI R7, RZ, 0x1, R7 ;  /* 0x00000001ff079819 */ /* 0x000fc80000011407 */
[----:B------:R-:W-:Y:S01]  /*4b20*/  @!P1 IADD3 R22, PT, PT, R22, -R7, RZ ;  /* 0x8000000716169210 */ /* 0x000fe20007ffe0ff */
[----:B------:R-:W-:-:S03]  /*4b30*/  @!P1 IMAD R11, R7, 0x100000, R27 ;  /* 0x00100000070b9824 */ /* 0x000fc600078e021b */
[----:B------:R-:W-:Y:S01]  /*4b40*/  @!P1 LEA R23, R22, 0x3ff00000, 0x14 ;  /* 0x3ff0000016179811 */ /* 0x000fe200078ea0ff */
[----:B------:R-:W-:-:S06]  /*4b50*/  @!P1 IMAD.MOV.U32 R22, RZ, RZ, RZ ;  /* 0x000000ffff169224 */ /* 0x000fcc00078e00ff */
[----:B------:R-:W-:-:S11]  /*4b60*/  @!P1 DMUL R24, R10, R22 ;  /* 0x000000160a189228 */ /* 0x000fd60000000000 */
.L_x_252:
[----:B------:R-:W-:Y:S05]  /*4b70*/  BSYNC.RECONVERGENT B4 ;  /* 0x0000000000047941 */ /* 0x000fea0003800200 */
.L_x_251:
        /* <DEDUP_REMOVED lines=76> */
.L_x_253:
[----:B------:R-:W-:Y:S01]  /*5040*/  MOV R20, 0x0 ;  /* 0x0000000000147802 */ /* 0x000fe20000000f00 */
[----:B------:R-:W-:Y:S01]  /*5050*/  IMAD.MOV.U32 R21, RZ, RZ, 0x7ff00000 ;  /* 0x7ff00000ff157424 */ /* 0x000fe200078e00ff */
[----:B------:R-:W-:-:S05]  /*5060*/  LOP3.LUT P0, RZ, R11, 0x7fffffff, RZ, 0xc0, !PT ;  /* 0x7fffffff0bff7812 */ /* 0x000fca000780c0ff */
[----:B------:R-:W-:-:S10]  /*5070*/  DFMA R20, R10, R20, +INF ;  /* 0x7ff000000a14742b */ /* 0x000fd40000000014 */
[----:B------:R-:W-:Y:S02]  /*5080*/  FSEL R20, R20, RZ, P0 ;  /* 0x000000ff14147208 */ /* 0x000fe40000000000 */
[----:B------:R-:W-:-:S07]  /*5090*/  FSEL R21, R21, -QNAN , P0 ;  /* 0xfff0000015157808 */ /* 0x000fce0000000000 */
.L_x_250:
[----:B------:R-:W-:Y:S05]  /*50a0*/  BSYNC.RECONVERGENT B3 ;  /* 0x0000000000037941 */ /* 0x000fea0003800200 */
.L_x_249:
[----:B------:R-:W-:-:S08]  /*50b0*/  DADD R12, -R20, R12 ;  /* 0x00000000140c7229 */ /* 0x000fd0000000010c */
[----:B------:R-:W-:-:S11]  /*50c0*/  DADD R8, R8, R12 ;  /* 0x0000000008087229 */ /* 0x000fd6000000000c */
.L_x_243:
[----:B------:R-:W-:Y:S05]  /*50d0*/  BSYNC.RECONVERGENT B2 ;  /* 0x0000000000027941 */ /* 0x000fea0003800200 */
.L_x_242:
[----:B------:R-:W-:Y:S02]  /*50e0*/  VIADD R18, R18, 0x1 ;  /* 0x0000000112127836 */ /* 0x000fe40000000000 */
[----:B------:R-:W-:-:S05]  /*50f0*/  IMAD.U32 R13, RZ, RZ, UR4 ;  /* 0x00000004ff0d7e24 */ /* 0x000fca000f8e00ff */
[----:B------:R-:W-:-:S13]  /*5100*/  ISETP.NE.AND P0, PT, R18, R13, PT ;  /* 0x0000000d1200720c */ /* 0x000fda0003f05270 */
[----:B------:R-:W-:Y:S05]  /*5110*/  @P0 BRA `(.L_x_254) ;  /* 0xffffffec00140947 */ /* 0x000fea000383ffff */
.L_x_233:
[----:B------:R-:W-:Y:S05]  /*5120*/  BSYNC.RECONVERGENT B0 ;  /* 0x0000000000007941 */ /* 0x000fea0003800200 */
.L_x_232:
[----:B------:R-:W-:Y:S01]  /*5130*/  IMAD.MOV.U32 R10, RZ, RZ, 0x652b82fe ;  /* 0x652b82feff0a7424 */ /* 0x000fe200078e00ff */
[----:B------:R-:W-:Y:S01]  /*5140*/  MOV R11, 0x3ff71547 ;  /* 0x3ff71547000b7802 */ /* 0x000fe20000000f00 */
[----:B------:R-:W-:Y:S01]  /*5150*/  UMOV UR6, 0xfefa39ef ;  /* 0xfefa39ef00067882 */ /* 0x000fe20000000000 */
[----:B------:R-:W-:Y:S01]  /*5160*/  UMOV UR7, 0x3fe62e42 ;  /* 0x3fe62e4200077882 */ /* 0x000fe20000000000 */
[----:B------:R-:W-:Y:S01]  /*5170*/  DADD R24, -RZ, -R8 ;  /* 0x00000000ff187229 */ /* 0x000fe20000000908 */
[----:B------:R-:W-:Y:S02]  /*5180*/  BSSY.RECONVERGENT B0, `(.L_x_255) ;  /* 0x0000038000007945 */ /* 0x000fe40003800200 */
[----:B------:R-:W-:-:S07]  /*5190*/  DFMA R10, R8, -R10, 6.75539944105574400000e+15 ;  /* 0x43380000080a742b */ /* 0x000fce000000080a */
[----:B------:R-:W-:Y:S01]  /*51a0*/  FSETP.GEU.AND P0, PT, |R25|, 4.1917929649353027344, PT ;  /* 0x4086232b1900780b */ /* 0x000fe20003f0e200 */
        /* <DEDUP_REMOVED lines=50> */
[----:B------:R-:W-:Y:S02]  /*54d0*/  @!P1 IMAD.MOV.U32 R10, RZ, RZ, R22 ;  /* 0x000000ffff0a9224 */ /* 0x000fe400078e0016 */
[----:B------:R-:W-:-:S06]  /*54e0*/  @!P1 IMAD.MOV.U32 R22, RZ, RZ, RZ ;  /* 0x000000ffff169224 */ /* 0x000fcc00078e00ff */
[----:B------:R-:W-:-:S11]  /*54f0*/  @!P1 DMUL R18, R10, R22 ;  /* 0x000000160a129228 */ /* 0x000fd60000000000 */
.L_x_256:
[----:B------:R-:W-:Y:S05]  /*5500*/  BSYNC.RECONVERGENT B0 ;  /* 0x0000000000007941 */ /* 0x000fea0003800200 */
.L_x_255:
[----:B-1----:R-:W-:Y:S01]  /*5510*/  DADD R18, R20, -R18 ;  /* 0x0000000014127229 */ /* 0x002fe20000000812 */
[----:B------:R-:W-:Y:S01]  /*5520*/  IMAD.MOV.U32 R10, RZ, RZ, 0x1 ;  /* 0x00000001ff0a7424 */ /* 0x000fe200078e00ff */
[----:B------:R0:W-:Y:S01]  /*5530*/  STS.64 [R3+0x6b0], R8 ;  /* 0x0006b00803007388 */ /* 0x0001e20000000a00 */
[----:B------:R-:W-:-:S03]  /*5540*/  MOV R20, 0x1 ;  /* 0x0000000100147802 */ /* 0x000fc60000000f00 */
[----:B------:R0:W-:Y:S04]  /*5550*/  STS [R3+0x6d0], R10 ;  /* 0x0006d00a03007388 */ /* 0x0001e80000000800 */
[----:B------:R0:W-:Y:S02]  /*5560*/  STS.64 [R3+0x6d8], R18 ;  /* 0x0006d81203007388 */ /* 0x0001e40000000a00 */
.L_x_230:
[----:B------:R-:W-:Y:S05]  /*5570*/  BSYNC.RECONVERGENT B1 ;  /* 0x0000000000017941 */ /* 0x000fea0003800200 */
.L_x_223:
        /* <DEDUP_REMOVED lines=9> */
[----:B------:R-:W-:Y:S01]  /*5610*/  BSSY.RELIABLE B0, `(.L_x_259) ;  /* 0x0000413000007945 */ /* 0x000fe20003800100 */
[----:B------:R-:W-:Y:S02]  /*5620*/  IADD3 R12, PT, PT, R13, 0x1, RZ ;  /* 0x000000010d0c7810 */ /* 0x000fe40007ffe0ff */
[----:B------:R-:W-:Y:S01]  /*5630*/  DFMA R8, R16, -R8, 6.75539944105574400000e+15 ;  /* 0x433800001008742b */ /* 0x000fe20000000808 */
[----:B------:R-:W-:Y:S02]  /*5640*/  VIMNMX.U32 R34, PT, PT, R11, 0x78, PT ;  /* 0x000000780b227848 */ /* 0x000fe40003fe0000 */
[----:B------:R-:W-:Y:S01]  /*5650*/  IMAD.IADD R11, R12, 0x1, R13 ;  /* 0x000000010c0b7824 */ /* 0x000fe200078e020d */
[----:B------:R-:W-:-:S02]  /*5660*/  LOP3.LUT R7, R13, 0xf, RZ, 0xc0, !PT ;  /* 0x0000000f0d077812 */ /* 0x000fc400078ec0ff */
[C---:B------:R-:W-:Y:S01]  /*5670*/  LOP3.LUT R10, R13.reuse, 0x7ffffff8, RZ, 0xc0, !PT ;  /* 0x7ffffff80d0a7812 */ /* 0x040fe200078ec0ff */
[----:B------:R-:W-:Y:S01]  /*5680*/  VIADD R34, R34, 0x1 ;  /* 0x0000000122227836 */ /* 0x000fe20000000000 */
[----:B------:R-:W-:Y:S01]  /*5690*/  DADD R8, R8, -6.75539944105574400000e+15 ;  /* 0xc338000008087429 */ /* 0x000fe20000000000 */
[----:B------:R-:W-:Y:S02]  /*56a0*/  LOP3.LUT R12, R13, 0x1, RZ, 0xc0, !PT ;  /* 0x000000010d0c7812 */ /* 0x000fe400078ec0ff */
[----:B------:R-:W-:-:S05]  /*56b0*/  ISETP.GE.AND P0, PT, R30, 0x1, PT ;  /* 0x000000011e00780c */ /* 0x000fca0003f06270 */
        /* <DEDUP_REMOVED lines=36> */
[----:B------:R-:W-:Y:S01]  /*5900*/  LOP3.LUT R9, R13, 0x3, RZ, 0xc0, !PT ;  /* 0x000000030d097812 */ /* 0x000fe200078ec0ff */
[----:B------:R-:W-:-:S07]  /*5910*/  IMAD.MOV.U32 R13, RZ, RZ, 0x1 ;  /* 0x00000001ff0d7424 */ /* 0x000fce00078e00ff */
.L_x_326:
        /* <DEDUP_REMOVED lines=13> */
[----:B------:R-:W-:Y:S05]  /*59f0*/  CALL.REL.NOINC `($_Z24decode_rows_kernel_fixedPdS_S_diii$__internal_accurate_pow) ;  /* 0x000000a000707944 */ /* 0x000fea0003c00000 */
[----:B------:R-:W-:Y:S05]  /*5a00*/  BSYNC.RECONVERGENT B2 ;  /* 0x0000000000027941 */ /* 0x000fea0003800200 */
.L_x_260:
[----:B------:R-:W-:Y:S01]  /*5a10*/  IMAD.SHL.U32 R28, R13, 0x8, RZ ;  /* 0x000000080d1c7824 */ /* 0x000fe200078e00ff */
[----:B------:R-:W-:Y:S01]  /*5a20*/  FSEL R26, R26, RZ, P1 ;  /* 0x000000ff1a1a7208 */ /* 0x000fe20000800000 */
[----:B------:R-:W-:Y:S01]  /*5a30*/  BSSY.RECONVERGENT B2, `(.L_x_261) ;  /* 0x000001b000027945 */ /* 0x000fe20003800200 */
[----:B------:R-:W-:Y:S01]  /*5a40*/  FSEL R27, R30, 1.875, P1 ;  /* 0x3ff000001e1b7808 */ /* 0x000fe20000800000 */
[----:B------:R-:W0:Y:S05]  /*5a50*/  I2F.F64.U32 R24, R28 ;  /* 0x0000001c00187312 */ /* 0x000e2a0000201800 */
[----:B0-----:R-:W-:-:S08]  /*5a60*/  DADD R24, -R24, R26 ;  /* 0x0000000018187229 */ /* 0x001fd0000000011a */
[----:B------:R-:W-:-:S06]  /*5a70*/  DSETP.GEU.AND P1, PT, R24, RZ, PT ;  /* 0x000000ff1800722a */ /* 0x000fcc0003f2e000 */
[----:B------:R-:W-:Y:S01]  /*5a80*/  FSEL R33, R25, RZ, P1 ;  /* 0x000000ff19217208 */ /* 0x000fe20000800000 */
[----:B------:R-:W-:Y:S01]  /*5a90*/  IMAD.MOV.U32 R25, RZ, RZ, 0x3fd80000 ;  /* 0x3fd80000ff197424 */ /* 0x000fe200078e00ff */
[----:B------:R-:W-:Y:S01]  /*5aa0*/  FSEL R32, R24, RZ, P1 ;  /* 0x000000ff18207208 */ /* 0x000fe20000800000 */
[----:B------:R-:W-:Y:S01]  /*5ab0*/  IMAD.MOV.U32 R24, RZ, RZ, 0x0 ;  /* 0x00000000ff187424 */ /* 0x000fe200078e00ff */
[----:B------:R-:W0:Y:S01]  /*5ac0*/  MUFU.RSQ64H R39, R33 ;  /* 0x0000002100277308 */ /* 0x000e220000001c00 */
[----:B------:R-:W-:-:S04]  /*5ad0*/  IADD3 R38, PT, PT, R33, -0x3500000, RZ ;  /* 0xfcb0000021267810 */ /* 0x000fc80007ffe0ff */
[----:B------:R-:W-:Y:S02]  /*5ae0*/  ISETP.GE.U32.AND P1, PT, R38, 0x7ca00000, PT ;  /* 0x7ca000002600780c */ /* 0x000fe40003f26070 */
        /* <DEDUP_REMOVED lines=12> */
[----:B------:R-:W-:Y:S05]  /*5bb0*/  CALL.REL.NOINC `($__internal_3_$__cuda_sm20_dsqrt_rn_f64_mediumpath_v1) ;  /* 0x0000009c00607944 */ /* 0x000fea0003c00000 */
[----:B------:R-:W-:Y:S01]  /*5bc0*/  MOV R36, R24 ;  /* 0x0000001800247202 */ /* 0x000fe20000000f00 */
[----:B------:R-:W-:-:S07]  /*5bd0*/  IMAD.MOV.U32 R37, RZ, RZ, R25 ;  /* 0x000000ffff257224 */ /* 0x000fce00078e0019 */
.L_x_262:
[----:B------:R-:W-:Y:S05]  /*5be0*/  BSYNC.RECONVERGENT B2 ;  /* 0x0000000000027941 */ /* 0x000fea0003800200 */
.L_x_261:
[----:B------:R-:W-:Y:S01]  /*5bf0*/  DADD R36, R22, -R36 ;  /* 0x0000000016247229 */ /* 0x000fe20000000824 */
[----:B------:R-:W-:Y:S01]  /*5c00*/  BSSY.RECONVERGENT B4, `(.L_x_263) ;  /* 0x00003b0000047945 */ /* 0x000fe20003800200 */
[----:B------:R-:W0:Y:S06]  /*5c10*/  LDC R22, c[0x0][0x3a0] ;  /* 0x0000e800ff167b82 */ /* 0x000e2c0000000800 */
[----:B------:R-:W-:-:S06]  /*5c20*/  DMUL R36, R36, 0.5 ;  /* 0x3fe0000024247828 */ /* 0x000fcc0000000000 */
        /* <DEDUP_REMOVED lines=14> */
.L_x_325:
[----:B------:R-:W-:Y:S01]  /*5d10*/  IMAD R21, R36, R36, R36 ;  /* 0x0000002424157224 */ /* 0x000fe200078e0224 */
[----:B------:R-:W-:Y:S04]  /*5d20*/  BSSY.RECONVERGENT B2, `(.L_x_268) ;  /* 0x000036e000027945 */ /* 0x000fe80003800200 */
[----:B-1----:R-:W-:-:S04]  /*5d30*/  SHF.R.U32.HI R22, RZ, 0x1, R21 ;  /* 0x00000001ff167819 */ /* 0x002fc80000011615 */
[----:B------:R-:W-:-:S13]  /*5d40*/  ISETP.GE.U32.AND P1, PT, R13, R22, PT ;  /* 0x000000160d00720c */ /* 0x000fda0003f26070 */
[----:B0-----:R-:W-:Y:S05]  /*5d50*/  @!P1 BRA `(.L_x_269) ;  /* 0x0000003400a89947 */ /* 0x001fea0003800000 */
[----:B------:R-:W0:Y:S01]  /*5d60*/  LDC R22, c[0x0][0x3a0] ;  /* 0x0000e800ff167b82 */ /* 0x000e220000000800 */
[----:B------:R-:W-:Y:S02]  /*5d70*/  IMAD.MOV.U32 R24, RZ, RZ, RZ ;  /* 0x000000ffff187224 */ /* 0x000fe400078e00ff */
[----:B0-----:R-:W-:-:S05]  /*5d80*/  VIADD R22, R22, 0xffffffff ;  /* 0xffffffff16167836 */ /* 0x001fca0000000000 */
[----:B------:R-:W-:-:S13]  /*5d90*/  ISETP.GE.U32.AND P1, PT, R22, 0xf, PT ;  /* 0x0000000f1600780c */ /* 0x000fda0003f26070 */
[----:B------:R-:W-:Y:S05]  /*5da0*/  @!P1 BRA `(.L_x_270) ;  /* 0x00000000002c9947 */ /* 0x000fea0003800000 */
[----:B------:R-:W0:Y:S02]  /*5db0*/  LDCU UR4, c[0x0][0x3a0] ;  /* 0x00007400ff0477ac */ /* 0x000e240008000800 */
[----:B0-----:R-:W-:-:S03]  /*5dc0*/  ULOP3.LUT UR5, UR4, 0x7ffffff0, URZ, 0xc0, !UPT ;  /* 0x7ffffff004057892 */ /* 0x001fc6000f8ec0ff */
[----:B------:R-:W-:-:S09]  /*5dd0*/  UMOV UR4, URZ ;  /* 0x000000ff00047c82 */ /* 0x000fd20008000000 */
.L_x_271:
        /* <DEDUP_REMOVED lines=8> */
.L_x_270:
[----:B------:R-:W-:Y:S01]  /*5e60*/  ISETP.NE.AND P1, PT, R7, RZ, PT ;  /* 0x000000ff0700720c */ /* 0x000fe20003f25270 */
[----:B------:R-:W-:-:S12]  /*5e70*/  BSSY.RECONVERGENT B5, `(.L_x_272) ;  /* 0x0000024000057945 */ /* 0x000fd80003800200 */
[----:B------:R-:W-:Y:S05]  /*5e80*/  @!P1 BRA `(.L_x_273) ;  /* 0x0000000000889947 */ /* 0x000fea0003800000 */
[----:B------:R-:W-:Y:S01]  /*5e90*/  VIADD R21, R7, 0xffffffff ;  /* 0xffffffff07157836 */ /* 0x000fe20000000000 */
[----:B------:R-:W-:Y:S01]  /*5ea0*/  BSSY.RECONVERGENT B6, `(.L_x_274) ;  /* 0x000000e000067945 */ /* 0x000fe20003800200 */
[----:B------:R-:W-:-:S03]  /*5eb0*/  ISETP.NE.AND P2, PT, R8, RZ, PT ;  /* 0x000000ff0800720c */ /* 0x000fc60003f45270 */
[----:B------:R-:W-:-:S13]  /*5ec0*/  ISETP.GE.U32.AND P1, PT, R21, 0x7, PT ;  /* 0x000000071500780c */ /* 0x000fda0003f26070 */
[----:B------:R-:W-:Y:S05]  /*5ed0*/  @!P1 BRA `(.L_x_275) ;  /* 0x0000000000289947 */ /* 0x000fea0003800000 */
[----:B------:R-:W-:Y:S01]  /*5ee0*/  IADD3 R21, PT, PT, R3, R24, RZ ;  /* 0x0000001803157210 */ /* 0x000fe20007ffe0ff */
[----:B------:R-:W-:-:S04]  /*5ef0*/  VIADD R24, R24, 0x8 ;  /* 0x0000000818187836 */ /* 0x000fc80000000000 */
        /* <DEDUP_REMOVED lines=8> */
.L_x_275:
[----:B------:R-:W-:Y:S05]  /*5f80*/  BSYNC.RECONVERGENT B6 ;  /* 0x0000000000067941 */ /* 0x000fea0003800200 */
.L_x_274:
[----:B------:R-:W-:Y:S05]  /*5f90*/  @!P2 BRA `(.L_x_273) ;  /* 0x000000000044a947 */ /* 0x000fea0003800000 */
[----:B0-----:R-:W-:Y:S01]  /*5fa0*/  VIADD R21, R8, 0xffffffff ;  /* 0xffffffff08157836 */ /* 0x001fe20000000000 */
[----:B------:R-:W-:-:S04]  /*5fb0*/  ISETP.NE.AND P2, PT, R9, RZ, PT ;  /* 0x000000ff0900720c */ /* 0x000fc80003f45270 */
[----:B------:R-:W-:-:S13]  /*5fc0*/  ISETP.GE.U32.AND P1, PT, R21, 0x3, PT ;  /* 0x000000031500780c */ /* 0x000fda0003f26070 */
[----:B------:R-:W-:Y:S02]  /*5fd0*/  @P1 IMAD.IADD R21, R3, 0x1, R24 ;  /* 0x0000000103151824 */ /* 0x000fe400078e0218 */
[----:B------:R-:W-:-:S03]  /*5fe0*/  @P1 VIADD R24, R24, 0x4 ;  /* 0x0000000418181836 */ /* 0x000fc60000000000 */
[----:B------:R1:W-:Y:S04]  /*5ff0*/  @P1 STS.U8 [R21+0x2aa], RZ ;  /* 0x0002aaff15001388 */ /* 0x0003e80000000000 */
[----:B------:R1:W-:Y:S04]  /*6000*/  @P1 STS.U8 [R21+0x2ab], RZ ;  /* 0x0002abff15001388 */ /* 0x0003e80000000000 */
[----:B------:R1:W-:Y:S04]  /*6010*/  @P1 STS.U8 [R21+0x2ac], RZ ;  /* 0x0002acff15001388 */ /* 0x0003e80000000000 */
[----:B------:R1:W-:Y:S01]  /*6020*/  @P1 STS.U8 [R21+0x2ad], RZ ;  /* 0x0002adff15001388 */ /* 0x0003e20000000000 */
[----:B------:R-:W-:Y:S05]  /*6030*/  @!P2 BRA `(.L_x_273) ;  /* 0x00000000001ca947 */ /* 0x000fea0003800000 */
[----:B------:R-:W-:Y:S02]  /*6040*/  IADD3 R24, PT, PT, R3, R24, RZ ;  /* 0x0000001803187210 */ /* 0x000fe40007ffe0ff */
[----:B------:R-:W-:-:S03]  /*6050*/  ISETP.NE.AND P1, PT, R9, 0x1, PT ;  /* 0x000000010900780c */ /* 0x000fc60003f25270 */
[----:B------:R2:W-:Y:S10]  /*6060*/  STS.U8 [R24+0x2aa], RZ ;  /* 0x0002aaff18007388 */ /* 0x0005f40000000000 */
[----:B--2---:R-:W-:Y:S05]  /*6070*/  @!P1 BRA `(.L_x_273) ;  /* 0x00000000000c9947 */ /* 0x004fea0003800000 */
[----:B------:R-:W-:Y:S01]  /*6080*/  ISETP.NE.AND P1, PT, R9, 0x2, PT ;  /* 0x000000020900780c */ /* 0x000fe20003f25270 */
[----:B------:R2:W-:-:S12]  /*6090*/  STS.U8 [R24+0x2ab], RZ ;  /* 0x0002abff18007388 */ /* 0x0005d80000000000 */
[----:B------:R2:W-:Y:S02]  /*60a0*/  @P1 STS.U8 [R24+0x2ac], RZ ;  /* 0x0002acff18001388 */ /* 0x0005e40000000000 */
.L_x_273:
[----:B------:R-:W-:Y:S05]  /*60b0*/  BSYNC.RECONVERGENT B5 ;  /* 0x0000000000057941 */ /* 0x000fea0003800200 */
.L_x_272:
[----:B------:R-:W-:Y:S01]  /*60c0*/  ISETP.GE.U32.AND P1, PT, R20, 0xf, PT ;  /* 0x0000000f1400780c */ /* 0x000fe20003f26070 */
[----:B------:R-:W-:Y:S01]  /*60d0*/  BSSY.RECONVERGENT B5, `(.L_x_276) ;  /* 0x0000012000057945 */ /* 0x000fe20003800200 */
[----:B------:R-:W-:Y:S01]  /*60e0*/  LOP3.LUT P2, RZ, R36, 0xf, RZ, 0xc0, !PT ;  /* 0x0000000f24ff7812 */ /* 0x000fe2000784c0ff */
[----:B--2---:R-:W-:-:S10]  /*60f0*/  IMAD.MOV.U32 R24, RZ, RZ, RZ ;  /* 0x000000ffff187224 */ /* 0x004fd400078e00ff */
[----:B------:R-:W-:Y:S05]  /*6100*/  @!P1 BRA `(.L_x_277) ;  /* 0x0000000000389947 */ /* 0x000fea0003800000 */
[----:B------:R-:W-:Y:S02]  /*6110*/  HFMA2 R20, -RZ, RZ, 1.5318393707275390625e-05, 1.5318393707275390625e-05 ;  /* 0x01010101ff147431 */ /* 0x000fe400000001ff */
[----:B------:R-:W-:Y:S01]  /*6120*/  IMAD.MOV.U32 R26, RZ, RZ, 0x101 ;  /* 0x00000101ff1a7424 */ /* 0x000fe200078e00ff */
[----:B------:R-:W-:Y:S01]  /*6130*/  LOP3.LUT R24, R36, 0xfffffff0, RZ, 0xc0, !PT ;  /* 0xfffffff024187812 */ /* 0x000fe200078ec0ff */
[----:B------:R-:W-:Y:S02]  /*6140*/  IMAD.MOV.U32 R23, RZ, RZ, RZ ;  /* 0x000000ffff177224 */ /* 0x000fe400078e00ff */
[----:B------:R-:W-:Y:S02]  /*6150*/  IMAD.MOV.U32 R28, RZ, RZ, 0x1010101 ;  /* 0x01010101ff1c7424 */ /* 0x000fe400078e00ff */
[----:B01----:R-:W-:-:S07]  /*6160*/  IMAD.MOV.U32 R21, RZ, RZ, 0x1010101 ;  /* 0x01010101ff157424 */ /* 0x003fce00078e00ff */
.L_x_278:
        /* <DEDUP_REMOVED lines=8> */
.L_x_277:
[----:B------:R-:W-:Y:S05]  /*61f0*/  BSYNC.RECONVERGENT B5 ;  /* 0x0000000000057941 */ /* 0x000fea0003800200 */
.L_x_276:
        /* <DEDUP_REMOVED lines=8> */
[----:B------:R-:W-:Y:S01]  /*6280*/  MOV R21, 0x1 ;  /* 0x0000000100157802 */ /* 0x000fe20000000f00 */
        /* <DEDUP_REMOVED lines=10> */
.L_x_282:
[----:B------:R-:W-:Y:S05]  /*6330*/  BSYNC.RECONVERGENT B6 ;  /* 0x0000000000067941 */ /* 0x000fea0003800200 */
.L_x_281:
[----:B------:R-:W-:Y:S05]  /*6340*/  @!P2 BRA `(.L_x_280) ;  /* 0x000000000058a947 */ /* 0x000fea0003800000 */
[----:B0-----:R-:W-:Y:S01]  /*6350*/  LOP3.LUT R20, R37, 0xffff, RZ, 0xc0, !PT ;  /* 0x0000ffff25147812 */ /* 0x001fe200078ec0ff */
[----:B------:R-:W-:-:S03]  /*6360*/  IMAD.MOV.U32 R23, RZ, RZ, 0x1 ;  /* 0x00000001ff177424 */ /* 0x000fc600078e00ff */
[C---:B------:R-:W-:Y:S02]  /*6370*/  LOP3.LUT R21, R20.reuse, 0x7, RZ, 0xc0, !PT ;  /* 0x0000000714157812 */ /* 0x040fe400078ec0ff */
[----:B------:R-:W-:-:S03]  /*6380*/  LOP3.LUT R20, R20, 0x3, RZ, 0xc0, !PT ;  /* 0x0000000314147812 */ /* 0x000fc600078ec0ff */
[----:B------:R-:W-:Y:S01]  /*6390*/  VIADD R21, R21, 0xffffffff ;  /* 0xffffffff15157836 */ /* 0x000fe20000000000 */
[----:B------:R-:W-:-:S04]  /*63a0*/  ISETP.NE.AND P2, PT, R20, RZ, PT ;  /* 0x000000ff1400720c */ /* 0x000fc80003f45270 */
[----:B------:R-:W-:-:S13]  /*63b0*/  ISETP.GE.U32.AND P1, PT, R21, 0x3, PT ;  /* 0x000000031500780c */ /* 0x000fda0003f26070 */
[----:B------:R-:W-:Y:S01]  /*63c0*/  @P1 IADD3 R21, PT, PT, R3, R24, RZ ;  /* 0x0000001803151210 */ /* 0x000fe20007ffe0ff */
[----:B------:R-:W-:-:S04]  /*63d0*/  @P1 VIADD R24, R24, 0x4 ;  /* 0x0000000418181836 */ /* 0x000fc80000000000 */
[----:B------:R3:W-:Y:S04]  /*63e0*/  @P1 STS.U8 [R21+0x2aa], R23 ;  /* 0x0002aa1715001388 */ /* 0x0007e80000000000 */
[----:B------:R3:W-:Y:S04]  /*63f0*/  @P1 STS.U8 [R21+0x2ab], R23 ;  /* 0x0002ab1715001388 */ /* 0x0007e80000000000 */
[----:B------:R3:W-:Y:S04]  /*6400*/  @P1 STS.U8 [R21+0x2ac], R23 ;  /* 0x0002ac1715001388 */ /* 0x0007e80000000000 */
[----:B------:R3:W-:Y:S01]  /*6410*/  @P1 STS.U8 [R21+0x2ad], R23 ;  /* 0x0002ad1715001388 */ /* 0x0007e20000000000 */
[----:B------:R-:W-:Y:S05]  /*6420*/  @!P2 BRA `(.L_x_280) ;  /* 0x000000000020a947 */ /* 0x000fea0003800000 */
[----:B---3--:R-:W-:Y:S01]  /*6430*/  IMAD.MOV.U32 R21, RZ, RZ, 0x1 ;  /* 0x00000001ff157424 */ /* 0x008fe200078e00ff */
[----:B------:R-:W-:Y:S01]  /*6440*/  ISETP.NE.AND P1, PT, R20, 0x1, PT ;  /* 0x000000011400780c */ /* 0x000fe20003f25270 */
[----:B------:R-:W-:-:S05]  /*6450*/  IMAD.IADD R24, R3, 0x1, R24 ;  /* 0x0000000103187824 */ /* 0x000fca00078e0218 */
[----:B------:R4:W-:Y:S07]  /*6460*/  STS.U8 [R24+0x2aa], R21 ;  /* 0x0002aa1518007388 */ /* 0x0009ee0000000000 */
[----:B------:R-:W-:Y:S05]  /*6470*/  @!P1 BRA `(.L_x_280) ;  /* 0x00000000000c9947 */ /* 0x000fea0003800000 */
[----:B------:R-:W-:Y:S01]  /*6480*/  ISETP.NE.AND P1, PT, R20, 0x2, PT ;  /* 0x000000021400780c */ /* 0x000fe20003f25270 */
[----:B------:R0:W-:-:S12]  /*6490*/  STS.U8 [R24+0x2ab], R21 ;  /* 0x0002ab1518007388 */ /* 0x0001d80000000000 */
[----:B------:R0:W-:Y:S02]  /*64a0*/  @P1 STS.U8 [R24+0x2ac], R21 ;  /* 0x0002ac1518001388 */ /* 0x0001e40000000000 */
.L_x_280:
[----:B------:R-:W-:Y:S05]  /*64b0*/  BSYNC.RECONVERGENT B5 ;  /* 0x0000000000057941 */ /* 0x000fea0003800200 */
.L_x_279:
[----:B------:R-:W-:Y:S01]  /*64c0*/  ISETP.GE.U32.AND P1, PT, R22, 0x7, PT ;  /* 0x000000071600780c */ /* 0x000fe20003f26070 */
[----:B0-2---:R-:W-:-:S12]  /*64d0*/  IMAD.MOV.U32 R20, RZ, RZ, RZ ;  /* 0x000000ffff147224 */ /* 0x005fd800078e00ff */
[----:B------:R-:W-:Y:S05]  /*64e0*/  @!P1 BRA `(.L_x_283) ;  /* 0x0000000000e49947 */ /* 0x000fea0003800000 */
[----:B------:R-:W-:Y:S01]  /*64f0*/  HFMA2 R20, -RZ, RZ, 0, 0 ;  /* 0x00000000ff147431 */ /* 0x000fe200000001ff */
[----:B------:R-:W-:Y:S06]  /*6500*/  BSSY.RECONVERGENT B5, `(.L_x_284) ;  /* 0x0000036000057945 */ /* 0x000fec0003800200 */
.L_x_285:
[----:B---3--:R-:W-:-:S04]  /*6510*/  IMAD R23, R20, 0x4, R3 ;  /* 0x0000000414177824 */ /* 0x008fc800078e0203 */
[C---:B-1--4-:R-:W-:Y:S01]  /*6520*/  IMAD R21, R20.reuse, -0x3, R23 ;  /* 0xfffffffd14157824 */ /* 0x052fe200078e0217 */
[----:B0-----:R-:W0:Y:S01]  /*6530*/  LDS R22, [R23+0x1f0] ;  /* 0x0001f00017167984 */ /* 0x001e220000000800 */
[----:B------:R-:W-:-:S03]  /*6540*/  IADD3 R20, PT, PT, R20, 0x8, RZ ;  /* 0x0000000814147810 */ /* 0x000fc60007ffe0ff */
[----:B------:R-:W-:Y:S01]  /*6550*/  LDS.U8 R25, [R21+0x2aa] ;  /* 0x0002aa0015197984 */ /* 0x000fe20000000000 */
[----:B------:R-:W-:Y:S01]  /*6560*/  ISETP.NE.AND P2, PT, R20, R10, PT ;  /* 0x0000000a1400720c */ /* 0x000fe20003f45270 */
        /* <DEDUP_REMOVED lines=48> */
.L_x_284:
[----:B------:R-:W-:-:S07]  /*6870*/  IMAD.MOV.U32 R20, RZ, RZ, R10 ;  /* 0x000000ffff147224 */ /* 0x000fce00078e000a */
.L_x_283:
        /* <DEDUP_REMOVED lines=11> */
[----:B------:R-:W-:-:S03]  /*6930*/  VIADD R20, R20, 0x4 ;  /* 0x0000000414147836 */ /* 0x000fc60000000000 */
        /* <DEDUP_REMOVED lines=23> */
.L_x_289:
[----:B------:R-:W-:Y:S05]  /*6ab0*/  BSYNC.RECONVERGENT B6 ;  /* 0x0000000000067941 */ /* 0x000fea0003800200 */
.L_x_288:
[----:B------:R-:W-:Y:S05]  /*6ac0*/  @!P4 BRA `(.L_x_287) ;  /* 0x000000000070c947 */ /* 0x000fea0003800000 */
[----:B------:R-:W-:Y:S01]  /*6ad0*/  ISETP.NE.AND P4, PT, R9, 0x1, PT ;  /* 0x000000010900780c */ /* 0x000fe20003f85270 */
[----:B------:R-:W-:Y:S01]  /*6ae0*/  BSSY.RECONVERGENT B6, `(.L_x_290) ;  /* 0x0000012000067945 */ /* 0x000fe20003800200 */
[----:B------:R-:W-:-:S11]  /*6af0*/  ISETP.NE.AND P3, PT, R12, RZ, PT ;  /* 0x000000ff0c00720c */ /* 0x000fd60003f65270 */
[----:B------:R-:W-:Y:S05]  /*6b00*/  @!P4 BRA `(.L_x_291) ;  /* 0x00000000003cc947 */ /* 0x000fea0003800000 */
[----:B------:R-:W-:-:S04]  /*6b10*/  IMAD R25, R20, 0x4, R3 ;  /* 0x0000000414197824 */ /* 0x000fc800078e0203 */
[C---:B0-----:R-:W-:Y:S01]  /*6b20*/  IMAD R27, R20.reuse, -0x3, R25 ;  /* 0xfffffffd141b7824 */ /* 0x041fe200078e0219 */
[----:B-1----:R-:W0:Y:S01]  /*6b30*/  LDS R22, [R25+0x1f0] ;  /* 0x0001f00019167984 */ /* 0x002e220000000800 */
[----:B------:R-:W-:-:S03]  /*6b40*/  VIADD R20, R20, 0x2 ;  /* 0x0000000214147836 */ /* 0x000fc60000000000 */
        /* <DEDUP_REMOVED lines=11> */
.L_x_291:
[----:B------:R-:W-:Y:S05]  /*6c00*/  BSYNC.RECONVERGENT B6 ;  /* 0x0000000000067941 */ /* 0x000fea0003800200 */
.L_x_290:
[----:B------:R-:W-:-:S04]  /*6c10*/  @P3 IMAD R21, R20, 0x4, R3 ;  /* 0x0000000414153824 */ /* 0x000fc800078e0203 */
[----:B-12---:R-:W-:Y:S01]  /*6c20*/  @P3 IMAD R23, R20, -0x3, R21 ;  /* 0xfffffffd14173824 */ /* 0x006fe200078e0215 */
[----:B------:R-:W1:Y:S05]  /*6c30*/  @P3 LDS R22, [R21+0x1f0] ;  /* 0x0001f00015163984 */ /* 0x000e6a0000000800 */
[----:B------:R-:W-:Y:S01]  /*6c40*/  @P3 LDS.U8 R23, [R23+0x2aa] ;  /* 0x0002aa0017173984 */ /* 0x000fe20000000000 */
[----:B-1----:R-:W-:-:S05]  /*6c50*/  @P3 IMAD.IADD R22, R3, 0x1, R22 ;  /* 0x0000000103163824 */ /* 0x002fca00078e0216 */
[----:B------:R-:W1:Y:S02]  /*6c60*/  @P3 LDS.U8 R20, [R22+0x26c] ;  /* 0x00026c0016143984 */ /* 0x000e640000000000 */
[----:B-1----:R-:W-:-:S05]  /*6c70*/  @P3 LOP3.LUT R25, R23, R20, RZ, 0x3c, !PT ;  /* 0x0000001417193212 */ /* 0x002fca00078e3cff */
[----:B------:R2:W-:Y:S02]  /*6c80*/  @P3 STS.U8 [R22+0x28b], R25 ;  /* 0x00028b1916003388 */ /* 0x0005e40000000000 */
.L_x_287:
[----:B------:R-:W-:Y:S05]  /*6c90*/  BSYNC.RECONVERGENT B5 ;  /* 0x0000000000057941 */ /* 0x000fea0003800200 */
.L_x_286:
[----:B------:R-:W2:Y:S01]  /*6ca0*/  LDS R20, [R3+0x6d4] ;  /* 0x0006d40003147984 */ /* 0x000ea20000000800 */
[----:B------:R-:W-:Y:S02]  /*6cb0*/  IMAD.MOV.U32 R40, RZ, RZ, RZ ;  /* 0x000000ffff287224 */ /* 0x000fe400078e00ff */
[----:B-1-34-:R-:W-:Y:S01]  /*6cc0*/  IMAD.MOV.U32 R21, RZ, RZ, R17 ;  /* 0x000000ffff157224 */ /* 0x01afe200078e0011 */
[----:B--2---:R-:W-:Y:S01]  /*6cd0*/  IADD3 R22, PT, PT, R20, 0x1, RZ ;  /* 0x0000000114167810 */ /* 0x004fe20007ffe0ff */
[----:B------:R-:W-:-:S04]  /*6ce0*/  IMAD.MOV.U32 R20, RZ, RZ, R16 ;  /* 0x000000ffff147224 */ /* 0x000fc800078e0010 */
[----:B------:R1:W-:Y:S03]  /*6cf0*/  STS [R3+0x6d4], R22 ;  /* 0x0006d41603007388 */ /* 0x0003e60000000800 */
.L_x_302:
[----:B------:R-:W-:Y:S01]  /*6d00*/  IMAD.IADD R23, R3, 0x1, R40 ;  /* 0x0000000103177824 */ /* 0x000fe200078e0228 */
[----:B------:R-:W-:Y:S04]  /*6d10*/  BSSY.RECONVERGENT B5, `(.L_x_292) ;  /* 0x0000132000057945 */ /* 0x000fe80003800200 */
[----:B-1----:R-:W1:Y:S02]  /*6d20*/  LDS.U8 R22, [R23+0x2aa] ;  /* 0x0002aa0017167984 */ /* 0x002e640000000000 */
[----:B-1----:R-:W-:-:S13]  /*6d30*/  ISETP.NE.AND P3, PT, R22, 0x1, PT ;  /* 0x000000011600780c */ /* 0x002fda0003f65270 */
[----:B------:R-:W-:Y:S05]  /*6d40*/  @P3 BRA `(.L_x_293) ;  /* 0x0000001000b83947 */ /* 0x000fea0003800000 */
[----:B------:R-:W-:Y:S01]  /*6d50*/  IMAD R26, R40, 0x7, R23 ;  /* 0x00000007281a7824 */ /* 0x000fe200078e0217 */
[----:B------:R-:W-:Y:S05]  /*6d60*/  BSSY.RECONVERGENT B6, `(.L_x_294) ;  /* 0x0000096000067945 */ /* 0x000fea0003800200 */
[----:B0-----:R-:W0:Y:S02]  /*6d70*/  LDS.64 R26, [R26+0xf8] ;  /* 0x0000f8001a1a7984 */ /* 0x001e240000000a00 */
        /* <DEDUP_REMOVED lines=66> */
.L_x_297:
[----:B------:R-:W-:Y:S05]  /*71a0*/  BSYNC.RECONVERGENT B7 ;  /* 0x0000000000077941 */ /* 0x000fea0003800200 */
.L_x_296:
[----:B------:R-:W-:Y:S01]  /*71b0*/  DADD R30, R30, 1 ;  /* 0x3ff000001e1e7429 */ /* 0x000fe20000000000 */
[----:B------:R-:W-:-:S09]  /*71c0*/  IMAD.MOV.U32 R39, RZ, RZ, -0x3ff ;  /* 0xfffffc01ff277424 */ /* 0x000fd200078e00ff */
[----:B------:R-:W-:Y:S01]  /*71d0*/  ISETP.GT.AND P3, PT, R31, 0xfffff, PT ;  /* 0x000fffff1f00780c */ /* 0x000fe20003f64270 */
[--C-:B------:R-:W-:Y:S01]  /*71e0*/  IMAD.MOV.U32 R28, RZ, RZ, R30.reuse ;  /* 0x000000ffff1c7224 */ /* 0x100fe200078e001e */
[----:B------:R-:W-:Y:S01]  /*71f0*/  MOV R29, R31 ;  /* 0x0000001f001d7202 */ /* 0x000fe20000000f00 */
[----:B------:R-:W-:Y:S02]  /*7200*/  IMAD.MOV.U32 R41, RZ, RZ, R31 ;  /* 0x000000ffff297224 */ /* 0x000fe400078e001f */
[----:B------:R-:W-:-:S08]  /*7210*/  IMAD.MOV.U32 R32, RZ, RZ, R30 ;  /* 0x000000ffff207224 */ /* 0x000fd000078e001e */
        /* <DEDUP_REMOVED lines=13> */
[C---:B------:R-:W-:Y:S01]  /*72f0*/  LOP3.LUT R22, R41.reuse, 0xfffff, RZ, 0xc0, !PT ;  /* 0x000fffff29167812 */ /* 0x040fe200078ec0ff */
[----:B------:R-:W-:Y:S01]  /*7300*/  UMOV UR4, 0x3ae80f1e ;  /* 0x3ae80f1e00047882 */ /* 0x000fe20000000000 */
[----:B------:R-:W-:Y:S01]  /*7310*/  UMOV UR5, 0x3eb1380b ;  /* 0x3eb1380b00057882 */ /* 0x000fe20000000000 */
[----:B------:R-:W-:Y:S02]  /*7320*/  LEA.HI R39, R41, R39, RZ, 0xc ;  /* 0x0000002729277211 */ /* 0x000fe400078f60ff */
[----:B------:R-:W-:Y:S01]  /*7330*/  LOP3.LUT R33, R22, 0x3ff00000, RZ, 0xfc, !PT ;  /* 0x3ff0000016217812 */ /* 0x000fe200078efcff */
[----:B------:R-:W-:-:S03]  /*7340*/  IMAD.MOV.U32 R22, RZ, RZ, RZ ;  /* 0x000000ffff167224 */ /* 0x000fc600078e00ff */
[----:B------:R-:W-:-:S13]  /*7350*/  ISETP.GE.U32.AND P3, PT, R33, 0x3ff6a09f, PT ;  /* 0x3ff6a09f2100780c */ /* 0x000fda0003f66070 */
[----:B------:R-:W-:Y:S02]  /*7360*/  @P3 IADD3 R23, PT, PT, R33, -0x100000, RZ ;  /* 0xfff0000021173810 */ /* 0x000fe40007ffe0ff */
[----:B------:R-:W-:-:S03]  /*7370*/  @P3 IADD3 R39, PT, PT, R39, 0x1, RZ ;  /* 0x0000000127273810 */ /* 0x000fc60007ffe0ff */
        /* <DEDUP_REMOVED lines=13> */
[----:B------:R-:W-:Y:S01]  /*7450*/  DMUL R30, R30, R22 ;  /* 0x000000161e1e7228 */ /* 0x000fe20000000000 */
[----:B------:R-:W-:Y:S02]  /*7460*/  IMAD.MOV.U32 R22, RZ, RZ, -0x748574fc ;  /* 0x8b7a8b04ff167424 */ /* 0x000fe400078e00ff */
        /* <DEDUP_REMOVED lines=19> */
[----:B------:R-:W-:Y:S01]  /*75a0*/  IMAD.MOV.U32 R23, RZ, RZ, 0x43300000 ;  /* 0x43300000ff177424 */ /* 0x000fe200078e00ff */
[----:B------:R-:W-:-:S04]  /*75b0*/  UMOV UR5, 0x3fb55555 ;  /* 0x3fb5555500057882 */ /* 0x000fc80000000000 */
[----:B------:R-:W-:Y:S01]  /*75c0*/  DFMA R42, R32, R42, UR4 ;  /* 0x00000004202a7e2b */ /* 0x000fe2000800002a */
[----:B------:R-:W-:Y:S01]  /*75d0*/  UMOV UR4, 0x80000000 ;  /* 0x8000000000047882 */ /* 0x000fe20000000000 */
[----:B------:R-:W-:Y:S02]  /*75e0*/  UMOV UR5, 0x43300000 ;  /* 0x4330000000057882 */ /* 0x000fe40000000000 */
[----:B------:R-:W-:Y:S01]  /*75f0*/  DADD R22, R22, -UR4 ;  /* 0x8000000416167e29 */ /* 0x000fe20008000000 */
[----:B------:R-:W-:Y:S01]  /*7600*/  UMOV UR4, 0xfefa39ef ;  /* 0xfefa39ef00047882 */ /* 0x000fe20000000000 */
[----:B------:R-:W-:Y:S02]  /*7610*/  UMOV UR5, 0x3fe62e42 ;  /* 0x3fe62e4200057882 */ /* 0x000fe40000000000 */
[----:B------:R-:W-:-:S04]  /*7620*/  DMUL R42, R32, R42 ;  /* 0x0000002a202a7228 */ /* 0x000fc80000000000 */
[----:B------:R-:W-:Y:S01]  /*7630*/  DFMA R32, R22, UR4, R28 ;  /* 0x0000000416207c2b */ /* 0x000fe2000800001c */
[----:B------:R-:W-:Y:S01]  /*7640*/  UMOV UR4, 0x3b39803f ;  /* 0x3b39803f00047882 */ /* 0x000fe20000000000 */
[----:B------:R-:W-:Y:S02]  /*7650*/  UMOV UR5, 0x3c7abc9e ;  /* 0x3c7abc9e00057882 */ /* 0x000fe40000000000 */
[----:B------:R-:W-:-:S04]  /*7660*/  DFMA R30, R28, R42, R30 ;  /* 0x0000002a1c1e722b */ /* 0x000fc8000000001e */
[----:B------:R-:W-:-:S08]  /*7670*/  DFMA R24, R22, -R24, R32 ;  /* 0x800000181618722b */ /* 0x000fd00000000020 */
[----:B------:R-:W-:-:S08]  /*7680*/  DADD R24, -R28, R24 ;  /* 0x000000001c187229 */ /* 0x000fd00000000118 */
[----:B------:R-:W-:-:S08]  /*7690*/  DADD R24, R30, -R24 ;  /* 0x000000001e187229 */ /* 0x000fd00000000818 */
[----:B------:R-:W-:-:S08]  /*76a0*/  DFMA R22, R22, UR4, R24 ;  /* 0x0000000416167c2b */ /* 0x000fd00008000018 */
[----:B------:R-:W-:-:S11]  /*76b0*/  DADD R22, R32, R22 ;  /* 0x0000000020167229 */ /* 0x000fd60000000016 */
.L_x_295:
[----:B------:R-:W-:Y:S05]  /*76c0*/  BSYNC.RECONVERGENT B6 ;  /* 0x0000000000067941 */ /* 0x000fea0003800200 */
.L_x_294:
        /* <DEDUP_REMOVED lines=65> */
.L_x_301:
[----:B------:R-:W-:Y:S05]  /*7ae0*/  BSYNC.RECONVERGENT B7 ;  /* 0x0000000000077941 */ /* 0x000fea0003800200 */
.L_x_300:
[----:B------:R-:W-:Y:S01]  /*7af0*/  DADD R42, R42, 1 ;  /* 0x3ff000002a2a7429 */ /* 0x000fe20000000000 */
[----:B------:R-:W-:-:S09]  /*7b00*/  IMAD.MOV.U32 R39, RZ, RZ, -0x3ff ;  /* 0xfffffc01ff277424 */ /* 0x000fd200078e00ff */
[----:B------:R-:W-:Y:S01]  /*7b10*/  ISETP.GT.AND P3, PT, R43, 0xfffff, PT ;  /* 0x000fffff2b00780c */ /* 0x000fe20003f64270 */
[----:B------:R-:W-:Y:S01]  /*7b20*/  IMAD.MOV.U32 R26, RZ, RZ, R42 ;  /* 0x000000ffff1a7224 */ /* 0x000fe200078e002a */
[----:B------:R-:W-:Y:S01]  /*7b30*/  MOV R41, R43 ;  /* 0x0000002b00297202 */ /* 0x000fe20000000f00 */
[----:B------:R-:W-:Y:S01]  /*7b40*/  IMAD.MOV.U32 R27, RZ, RZ, R43 ;  /* 0x000000ffff1b7224 */ /* 0x000fe200078e002b */
[----:B------:R-:W-:-:S09]  /*7b50*/  MOV R30, R42 ;  /* 0x0000002a001e7202 */ /* 0x000fd20000000f00 */
[----:B------:R-:W-:Y:S01]  /*7b60*/  @!P3 DMUL R26, R26, 1.80143985094819840000e+16 ;  /* 0x435000001a1ab828 */ /* 0x000fe20000000000 */
[----:B------:R-:W-:-:S09]  /*7b70*/  @!P3 IMAD.MOV.U32 R39, RZ, RZ, -0x435 ;  /* 0xfffffbcbff27b424 */ /* 0x000fd200078e00ff */
[----:B------:R-:W-:Y:S02]  /*7b80*/  @!P3 IMAD.MOV.U32 R41, RZ, RZ, R27 ;  /* 0x000000ffff29b224 */ /* 0x000fe400078e001b */
[----:B------:R-:W-:Y:S02]  /*7b90*/  @!P3 IMAD.MOV.U32 R30, RZ, RZ, R26 ;  /* 0x000000ffff1eb224 */ /* 0x000fe400078e001a */
[----:B------:R-:W-:-:S05]  /*7ba0*/  VIADD R28, R41, 0xffffffff ;  /* 0xffffffff291c7836 */ /* 0x000fca0000000000 */
[----:B------:R-:W-:-:S13]  /*7bb0*/  ISETP.GE.U32.AND P4, PT, R28, 0x7fefffff, PT ;  /* 0x7fefffff1c00780c */ /* 0x000fda0003f86070 */
[----:B------:R-:W-:Y:S01]  /*7bc0*/  @P4 IMAD.MOV.U32 R28, RZ, RZ, 0x0 ;  /* 0x00000000ff1c4424 */ /* 0x000fe200078e00ff */
[----:B------:R-:W-:Y:S01]  /*7bd0*/  @P4 LOP3.LUT P5, RZ, R27, 0x7fffffff, RZ, 0xc0, !PT ;  /* 0x7fffffff1bff4812 */ /* 0x000fe200078ac0ff */
[----:B------:R-:W-:-:S06]  /*7be0*/  @P4 IMAD.MOV.U32 R29, RZ, RZ, 0x7ff00000 ;  /* 0x7ff00000ff1d4424 */ /* 0x000fcc00078e00ff */
        /* <DEDUP_REMOVED lines=11> */
[----:B------:R-:W-:Y:S02]  /*7ca0*/  @P3 VIADD R27, R31, 0xfff00000 ;  /* 0xfff000001f1b3836 */ /* 0x000fe40000000000 */
[----:B------:R-:W-:-:S03]  /*7cb0*/  @P3 VIADD R39, R39, 0x1 ;  /* 0x0000000127273836 */ /* 0x000fc60000000000 */
[----:B------:R-:W-:-:S06]  /*7cc0*/  @P3 MOV R31, R27 ;  /* 0x0000001b001f3202 */ /* 0x000fcc0000000f00 */
        /* <DEDUP_REMOVED lines=51> */
.L_x_299:
[----:B------:R-:W-:Y:S05]  /*8000*/  BSYNC.RECONVERGENT B6 ;  /* 0x0000000000067941 */ /* 0x000fea0003800200 */
.L_x_298:
[----:B------:R-:W-:-:S08]  /*8010*/  DADD R22, -R28, R22 ;  /* 0x000000001c167229 */ /* 0x000fd00000000116 */
[----:B------:R-:W-:-:S11]  /*8020*/  DADD R20, R20, R22 ;  /* 0x0000000014147229 */ /* 0x000fd60000000016 */
.L_x_293:
[----:B------:R-:W-:Y:S05]  /*8030*/  BSYNC.RECONVERGENT B5 ;  /* 0x0000000000057941 */ /* 0x000fea0003800200 */
.L_x_292:
[----:B------:R-:W1:Y:S01]  /*8040*/  LDCU UR4, c[0x0][0x3a0] ;  /* 0x00007400ff0477ac */ /* 0x000e620008000800 */
[----:B------:R-:W-:Y:S02]  /*8050*/  VIADD R40, R40, 0x1 ;  /* 0x0000000128287836 */ /* 0x000fe40000000000 */
[----:B-1----:R-:W-:-:S05]  /*8060*/  IMAD.U32 R33, RZ, RZ, UR4 ;  /* 0x00000004ff217e24 */ /* 0x002fca000f8e00ff */
[----:B------:R-:W-:-:S13]  /*8070*/  ISETP.NE.AND P3, PT, R40, R33, PT ;  /* 0x000000212800720c */ /* 0x000fda0003f65270 */
[----:B------:R-:W-:Y:S05]  /*8080*/  @P3 BRA `(.L_x_302) ;  /* 0xffffffec001c3947 */ /* 0x000fea000383ffff */
[----:B0-----:R-:W-:Y:S01]  /*8090*/  IMAD.MOV.U32 R24, RZ, RZ, 0x652b82fe ;  /* 0x652b82feff187424 */ /* 0x001fe200078e00ff */
[----:B------:R-:W-:Y:S01]  /*80a0*/  UMOV UR4, 0xfefa39ef ;  /* 0xfefa39ef00047882 */ /* 0x000fe20000000000 */
[----:B------:R-:W-:Y:S01]  /*80b0*/  IMAD.MOV.U32 R25, RZ, RZ, 0x3ff71547 ;  /* 0x3ff71547ff197424 */ /* 0x000fe200078e00ff */
[----:B------:R-:W-:Y:S01]  /*80c0*/  UMOV UR5, 0x3fe62e42 ;  /* 0x3fe62e4200057882 */ /* 0x000fe20000000000 */
[----:B------:R0:W1:Y:S01]  /*80d0*/  LDS.64 R26, [R3+0x6d8] ;  /* 0x0006d800031a7984 */ /* 0x0000620000000a00 */
[----:B------:R-:W-:Y:S03]  /*80e0*/  BSSY.RECONVERGENT B5, `(.L_x_303) ;  /* 0x0000038000057945 */ /* 0x000fe60003800200 */
[----:B------:R-:W-:-:S08]  /*80f0*/  DFMA R24, R20, -R24, 6.75539944105574400000e+15 ;  /* 0x433800001418742b */ /* 0x000fd00000000818 */
[----:B------:R-:W-:-:S08]  /*8100*/  DADD R22, R24, -6.75539944105574400000e+15 ;  /* 0xc338000018167429 */ /* 0x000fd00000000000 */
[----:B------:R-:W-:Y:S01]  /*8110*/  DFMA R30, R22, -UR4, -R20 ;  /* 0x80000004161e7c2b */ /* 0x000fe20008000814 */
        /* <DEDUP_REMOVED lines=37> */
[----:B------:R-:W-:Y:S02]  /*8370*/  IMAD R23, R24, 0x100000, R29 ;  /* 0x0010000018177824 */ /* 0x000fe400078e021d */
[----:B------:R-:W-:-:S07]  /*8380*/  IMAD.MOV.U32 R22, RZ, RZ, R28 ;  /* 0x000000ffff167224 */ /* 0x000fce00078e001c */
[----:B01----:R-:W-:Y:S05]  /*8390*/  @!P3 BRA `(.L_x_304) ;  /* 0x000000000030b947 */ /* 0x003fea0003800000 */
        /* <DEDUP_REMOVED lines=12> */
.L_x_304:
[----:B------:R-:W-:Y:S05]  /*8460*/  BSYNC.RECONVERGENT B5 ;  /* 0x0000000000057941 */ /* 0x000fea0003800200 */
.L_x_303:
[----:B------:R-:W-:-:S07]  /*8470*/  DADD R26, R26, -R22 ;  /* 0x000000001a1a7229 */ /* 0x000fce0000000816 */
[----:B------:R0:W-:Y:S01]  /*8480*/  STS.64 [R3+0x6d8], R26 ;  /* 0x0006d81a03007388 */ /* 0x0001e20000000a00 */
[----:B------:R-:W-:Y:S05]  /*8490*/  @!P0 BRA `(.L_x_305) ;  /* 0x0000000400d08947 */ /* 0x000fea0003800000 */
[----:B------:R-:W-:-:S07]  /*84a0*/  IMAD.MOV.U32 R22, RZ, RZ, RZ ;  /* 0x000000ffff167224 */ /* 0x000fce00078e00ff */
.L_x_315:
[----:B------:R-:W1:Y:S01]  /*84b0*/  LDCU UR4, c[0x0][0x3a0] ;  /* 0x00007400ff0477ac */ /* 0x000e620008000800 */
[----:B------:R-:W-:Y:S02]  /*84c0*/  PRMT R28, RZ, 0x7610, R28 ;  /* 0x00007610ff1c7816 */ /* 0x000fe4000000001c */
[----:B------:R-:W-:Y:S01]  /*84d0*/  MOV R24, RZ ;  /* 0x000000ff00187202 */ /* 0x000fe20000000f00 */
[----:B-1----:R-:W-:-:S04]  /*84e0*/  IMAD.U32 R33, RZ, RZ, UR4 ;  /* 0x00000004ff217e24 */ /* 0x002fc8000f8e00ff */
[----:B------:R-:W-:Y:S01]  /*84f0*/  IMAD R23, R22, R33, RZ ;  /* 0x0000002116177224 */ /* 0x000fe200078e02ff */
[----:B------:R-:W-:Y:S06]  /*8500*/  @!P1 BRA `(.L_x_306) ;  /* 0x0000000000b09947 */ /* 0x000fec0003800000 */
[----:B------:R-:W-:Y:S01]  /*8510*/  BSSY.RECONVERGENT B5, `(.L_x_307) ;  /* 0x000002a000057945 */ /* 0x000fe20003800200 */
[----:B------:R-:W-:Y:S01]  /*8520*/  PRMT R28, RZ, 0x7610, R28 ;  /* 0x00007610ff1c7816 */ /* 0x000fe2000000001c */
[----:B------:R-:W-:-:S07]  /*8530*/  IMAD.MOV.U32 R24, RZ, RZ, RZ ;  /* 0x000000ffff187224 */ /* 0x000fce00078e00ff */
.L_x_308:
[--C-:B------:R-:W-:Y:S01]  /*8540*/  IMAD.IADD R25, R23, 0x1, R24.reuse ;  /* 0x0000000117197824 */ /* 0x100fe200078e0218 */
[----:B------:R-:W-:Y:S01]  /*8550*/  UMOV UR4, 0xc1c ;  /* 0x00000c1c00047882 */ /* 0x000fe20000000000 */
[----:B------:R-:W-:Y:S01]  /*8560*/  IMAD.IADD R41, R3, 0x1, R24 ;  /* 0x0000000103297824 */ /* 0x000fe200078e0218 */
[----:B------:R-:W-:Y:S02]  /*8570*/  IADD3 R24, PT, PT, R24, 0x8, RZ ;  /* 0x0000000818187810 */ /* 0x000fe40007ffe0ff */
[----:B------:R-:W-:Y:S02]  /*8580*/  LEA R42, R25, UR4, 0x2 ;  /* 0x00000004192a7c11 */ /* 0x000fe4000f8e10ff */
[----:B------:R-:W-:Y:S01]  /*8590*/  LDS.U8 R32, [R41+0x28b] ;  /* 0x00028b0029207984 */ /* 0x000fe20000000000 */
[----:B------:R-:W-:Y:S01]  /*85a0*/  ISETP.NE.AND P3, PT, R24, R10, PT ;  /* 0x0000000a1800720c */ /* 0x000fe20003f65270 */
[----:B------:R-:W1:Y:S02]  /*85b0*/  LDC.U8 R39, c[0x3][R42] ;  /* 0x00c000002a277b82 */ /* 0x000e640000000000 */
[----:B------:R-:W2:Y:S04]  /*85c0*/  LDS R29, [R41+0x28c] ;  /* 0x00028c00291d7984 */ /* 0x000ea80000000800 */
[----:B0-----:R0:W3:Y:S02]  /*85d0*/  LDS R27, [R41+0x290] ;  /* 0x00029000291b7984 */ /* 0x0010e40000000800 */
[----:B------:R-:W4:Y:S08]  /*85e0*/  LDC.U8 R40, c[0x3][R42+0x4] ;  /* 0x00c001002a287b82 */ /* 0x000f300000000000 */
[----:B------:R-:W5:Y:S08]  /*85f0*/  LDC.U8 R31, c[0x3][R42+0x8] ;  /* 0x00c002002a1f7b82 */ /* 0x000f700000000000 */
[----:B------:R-:W3:Y:S08]  /*8600*/  LDC.U8 R26, c[0x3][R42+0x10] ;  /* 0x00c004002a1a7b82 */ /* 0x000ef00000000000 */
[----:B------:R-:W3:Y:S08]  /*8610*/  LDC.U8 R30, c[0x3][R42+0xc] ;  /* 0x00c003002a1e7b82 */ /* 0x000ef00000000000 */
[----:B------:R-:W3:Y:S01]  /*8620*/  LDC.U8 R25, c[0x3][R42+0x14] ;  /* 0x00c005002a197b82 */ /* 0x000ee20000000000 */
[----:B--2---:R-:W-:-:S02]  /*8630*/  LOP3.LUT R45, R29, 0xff, RZ, 0xc0, !PT ;  /* 0x000000ff1d2d7812 */ /* 0x004fc400078ec0ff */
[----:B0-----:R-:W-:Y:S01]  /*8640*/  PRMT R41, R29, 0x7772, RZ ;  /* 0x000077721d297816 */ /* 0x001fe200000000ff */
[----:B-1----:R-:W-:-:S04]  /*8650*/  IMAD R43, R32, R39, RZ ;  /* 0x00000027202b7224 */ /* 0x002fc800078e02ff */
[----:B------:R-:W0:Y:S01]  /*8660*/  LDC.U8 R32, c[0x3][R42+0x18] ;  /* 0x00c006002a207b82 */ /* 0x000e220000000000 */
[----:B----4-:R-:W-:-:S07]  /*8670*/  IMAD R40, R40, R45, RZ ;  /* 0x0000002d28287224 */ /* 0x010fce00078e02ff */
[----:B------:R-:W1:Y:S01]  /*8680*/  LDC.U8 R39, c[0x3][R42+0x1c] ;  /* 0x00c007002a277b82 */ /* 0x000e620000000000 */
[----:B------:R-:W-:Y:S02]  /*8690*/  LOP3.LUT R28, R40, R43, R28, 0x96, !PT ;  /* 0x0000002b281c7212 */ /* 0x000fe400078e961c */
[C---:B------:R-:W-:Y:S02]  /*86a0*/  PRMT R40, R29.reuse, 0x7771, RZ ;  /* 0x000077711d287816 */ /* 0x040fe400000000ff */
[----:B------:R-:W-:-:S03]  /*86b0*/  PRMT R29, R29, 0x7773, RZ ;  /* 0x000077731d1d7816 */ /* 0x000fc600000000ff */
[----:B-----5:R-:W-:Y:S01]  /*86c0*/  IMAD R31, R31, R40, RZ ;  /* 0x000000281f1f7224 */ /* 0x020fe200078e02ff */
[C---:B---3--:R-:W-:Y:S01]  /*86d0*/  LOP3.LUT R40, R27.reuse, 0xff, RZ, 0xc0, !PT ;  /* 0x000000ff1b287812 */ /* 0x048fe200078ec0ff */
[----:B------:R-:W-:Y:S01]  /*86e0*/  IMAD R26, R26, R29, RZ ;  /* 0x0000001d1a1a7224 */ /* 0x000fe200078e02ff */
[----:B------:R-:W-:Y:S01]  /*86f0*/  PRMT R29, R27, 0x7771, RZ ;  /* 0x000077711b1d7816 */ /* 0x000fe200000000ff */
[----:B------:R-:W-:-:S05]  /*8700*/  IMAD R30, R30, R41, RZ ;  /* 0x000000291e1e7224 */ /* 0x000fca00078e02ff */
[----:B------:R-:W-:Y:S01]  /*8710*/  LOP3.LUT R31, R30, R31, R28, 0x96, !PT ;  /* 0x0000001f1e1f7212 */ /* 0x000fe200078e961c */
[----:B------:R-:W-:Y:S01]  /*8720*/  IMAD R25, R25, R40, RZ ;  /* 0x0000002819197224 */ /* 0x000fe200078e02ff */
[----:B------:R-:W-:Y:S01]  /*8730*/  PRMT R40, R27, 0x7772, RZ ;  /* 0x000077721b287816 */ /* 0x000fe200000000ff */
[----:B------:R-:W-:-:S03]  /*8740*/  IMAD.MOV.U32 R27, RZ, RZ, R29 ;  /* 0x000000ffff1b7224 */ /* 0x000fc600078e001d */
[----:B------:R-:W-:Y:S01]  /*8750*/  LOP3.LUT R25, R25, R26, R31, 0x96, !PT ;  /* 0x0000001a19197212 */ /* 0x000fe200078e961f */
[----:B0-----:R-:W-:Y:S02]  /*8760*/  IMAD R32, R32, R27, RZ ;  /* 0x0000001b20207224 */ /* 0x001fe400078e02ff */
[----:B-1----:R-:W-:-:S05]  /*8770*/  IMAD R39, R39, R40, RZ ;  /* 0x0000002827277224 */ /* 0x002fca00078e02ff */
[----:B------:R-:W-:-:S04]  /*8780*/  LOP3.LUT R25, R39, R32, R25, 0x96, !PT ;  /* 0x0000002027197212 */ /* 0x000fc800078e9619 */
[----:B------:R-:W-:Y:S01]  /*8790*/  PRMT R28, R25, 0x7610, R28 ;  /* 0x00007610191c7816 */ /* 0x000fe2000000001c */
[----:B------:R-:W-:Y:S06]  /*87a0*/  @P3 BRA `(.L_x_308) ;  /* 0xfffffffc00643947 */ /* 0x000fec000383ffff */
[----:B------:R-:W-:Y:S05]  /*87b0*/  BSYNC.RECONVERGENT B5 ;  /* 0x0000000000057941 */ /* 0x000fea0003800200 */
.L_x_307:
[----:B------:R-:W-:-:S07]  /*87c0*/  IMAD.MOV.U32 R24, RZ, RZ, R10 ;  /* 0x000000ffff187224 */ /* 0x000fce00078e000a */
.L_x_306:
        /* <DEDUP_REMOVED lines=10> */
[----:B0-----:R-:W-:Y:S01]  /*8870*/  LEA R27, R25, UR4, 0x2 ;  /* 0x00000004191b7c11 */ /* 0x001fe2000f8e10ff */
        /* <DEDUP_REMOVED lines=17> */
.L_x_312:
[----:B------:R-:W-:Y:S05]  /*8990*/  BSYNC.RECONVERGENT B6 ;  /* 0x0000000000067941 */ /* 0x000fea0003800200 */
.L_x_311:
[----:B------:R-:W-:Y:S05]  /*89a0*/  @!P4 BRA `(.L_x_310) ;  /* 0x000000000070c947 */ /* 0x000fea0003800000 */
[----:B------:R-:W-:Y:S01]  /*89b0*/  ISETP.NE.AND P3, PT, R9, 0x1, PT ;  /* 0x000000010900780c */ /* 0x000fe20003f65270 */
[----:B------:R-:W-:Y:S01]  /*89c0*/  BSSY.RECONVERGENT B6, `(.L_x_313) ;  /* 0x0000012000067945 */ /* 0x000fe20003800200 */
[----:B------:R-:W-:-:S13]  /*89d0*/  ISETP.NE.AND P4, PT, R12, RZ, PT ;  /* 0x000000ff0c00720c */ /* 0x000fda0003f85270 */
[----:B------:R-:W-:Y:S01]  /*89e0*/  @P4 IMAD.MOV.U32 R32, RZ, RZ, 0xc1c ;  /* 0x00000c1cff204424 */ /* 0x000fe200078e00ff */
[----:B------:R-:W-:Y:S06]  /*89f0*/  @!P3 BRA `(.L_x_314) ;  /* 0x000000000038b947 */ /* 0x000fec0003800000 */
[C---:B------:R-:W-:Y:S01]  /*8a00*/  IMAD.IADD R25, R23.reuse, 0x1, R24 ;  /* 0x0000000117197824 */ /* 0x040fe200078e0218 */
[----:B0-----:R-:W-:Y:S01]  /*8a10*/  IADD3 R26, PT, PT, R23, R24, RZ ;  /* 0x00000018171a7210 */ /* 0x001fe20007ffe0ff */
        /* <DEDUP_REMOVED lines=12> */
.L_x_314:
[----:B------:R-:W-:Y:S05]  /*8ae0*/  BSYNC.RECONVERGENT B6 ;  /* 0x0000000000067941 */ /* 0x000fea0003800200 */
.L_x_313:
[----:B------:R-:W-:-:S05]  /*8af0*/  @P4 IMAD.IADD R23, R23, 0x1, R24 ;  /* 0x0000000117174824 */ /* 0x000fca00078e0218 */
[----:B------:R-:W-:Y:S01]  /*8b00*/  @P4 LEA R25, R23, R32, 0x2 ;  /* 0x0000002017194211 */ /* 0x000fe200078e10ff */
[----:B------:R-:W-:-:S03]  /*8b10*/  @P4 IMAD.IADD R23, R3, 0x1, R24 ;  /* 0x0000000103174824 */ /* 0x000fc600078e0218 */
[----:B0-----:R-:W0:Y:S03]  /*8b20*/  @P4 LDC.U8 R26, c[0x3][R25] ;  /* 0x00c00000191a4b82 */ /* 0x001e260000000000 */
[----:B------:R-:W0:Y:S02]  /*8b30*/  @P4 LDS.U8 R23, [R23+0x28b] ;  /* 0x00028b0017174984 */ /* 0x000e240000000000 */
[----:B0-----:R-:W-:-:S05]  /*8b40*/  @P4 IMAD R27, R23, R26, RZ ;  /* 0x0000001a171b4224 */ /* 0x001fca00078e02ff */
[----:B------:R-:W-:-:S04]  /*8b50*/  @P4 LOP3.LUT R27, R27, R28, RZ, 0x3c, !PT ;  /* 0x0000001c1b1b4212 */ /* 0x000fc800078e3cff */
[----:B------:R-:W-:-:S07]  /*8b60*/  @P4 PRMT R28, R27, 0x7610, R28 ;  /* 0x000076101b1c4816 */ /* 0x000fce000000001c */
.L_x_310:
[----:B------:R-:W-:Y:S05]  /*8b70*/  BSYNC.RECONVERGENT B5 ;  /* 0x0000000000057941 */ /* 0x000fea0003800200 */
.L_x_309:
[----:B------:R-:W-:-:S04]  /*8b80*/  LOP3.LUT R28, R28, 0xff, RZ, 0xc0, !PT ;  /* 0x000000ff1c1c7812 */ /* 0x000fc800078ec0ff */
[----:B------:R-:W-:-:S13]  /*8b90*/  ISETP.NE.AND P3, PT, R28, 0x1, PT ;  /* 0x000000011c00780c */ /* 0x000fda0003f65270 */
[----:B------:R-:W-:Y:S05]  /*8ba0*/  @!P3 BRA `(.L_x_269) ;  /* 0x000000080014b947 */ /* 0x000fea0003800000 */
[----:B------:R-:W-:-:S05]  /*8bb0*/  VIADD R22, R22, 0x1 ;  /* 0x0000000116167836 */ /* 0x000fca0000000000 */
[----:B------:R-:W-:-:S13]  /*8bc0*/  ISETP.NE.AND P3, PT, R22, R6, PT ;  /* 0x000000061600720c */ /* 0x000fda0003f65270 */
[----:B------:R-:W-:Y:S05]  /*8bd0*/  @P3 BRA `(.L_x_315) ;  /* 0xfffffff800343947 */ /* 0x000fea000383ffff */
.L_x_305:
[----:B------:R-:W1:Y:S01]  /*8be0*/  LDCU UR4, c[0x0][0x3a0] ;  /* 0x00007400ff0477ac */ /* 0x000e620008000800 */
[----:B------:R-:W-:Y:S01]  /*8bf0*/  IMAD.MOV.U32 R28, RZ, RZ, RZ ;  /* 0x000000ffff1c7224 */ /* 0x000fe200078e00ff */
[----:B-1----:R-:W-:-:S04]  /*8c00*/  UIADD3 UR4, UPT, UPT, UR4, -0x1, URZ ;  /* 0xffffffff04047890 */ /* 0x002fc8000fffe0ff */
[----:B------:R-:W-:-:S09]  /*8c10*/  UISETP.GE.U32.AND UP0, UPT, UR4, 0x7, UPT ;  /* 0x000000070400788c */ /* 0x000fd2000bf06070 */
[----:B------:R-:W-:Y:S05]  /*8c20*/  BRA.U !UP0, `(.L_x_316) ;  /* 0x0000000108e07547 */ /* 0x000fea000b800000 */
[----:B------:R-:W-:Y:S01]  /*8c30*/  BSSY.RECONVERGENT B5, `(.L_x_317) ;  /* 0x0000036000057945 */ /* 0x000fe20003800200 */
[----:B------:R-:W-:-:S07]  /*8c40*/  IMAD.MOV.U32 R28, RZ, RZ, RZ ;  /* 0x000000ffff1c7224 */ /* 0x000fce00078e00ff */
.L_x_318:
[----:B------:R-:W-:Y:S01]  /*8c50*/  IADD3 R29, PT, PT, R3, R28, RZ ;  /* 0x0000001c031d7210 */ /* 0x000fe20007ffe0ff */
        /* <DEDUP_REMOVED lines=52> */
.L_x_317:
[----:B------:R-:W-:-:S07]  /*8fa0*/  MOV R28, R10 ;  /* 0x0000000a001c7202 */ /* 0x000fce0000000f00 */
.L_x_316:
[----:B------:R-:W-:Y:S01]  /*8fb0*/  ISETP.NE.AND P1, PT, R8, RZ, PT ;  /* 0x000000ff0800720c */ /* 0x000fe20003f25270 */
[----:B------:R-:W-:-:S12]  /*8fc0*/  BSSY.RECONVERGENT B5, `(.L_x_319) ;  /* 0x000003d000057945 */ /* 0x000fd80003800200 */
[----:B------:R-:W-:Y:S05]  /*8fd0*/  @!P1 BRA `(.L_x_320) ;  /* 0x0000000000ec9947 */ /* 0x000fea0003800000 */
[----:B-1----:R-:W-:Y:S01]  /*8fe0*/  VIADD R22, R8, 0xffffffff ;  /* 0xffffffff08167836 */ /* 0x002fe20000000000 */
[----:B------:R-:W-:Y:S01]  /*8ff0*/  BSSY.RECONVERGENT B6, `(.L_x_321) ;  /* 0x000001e000067945 */ /* 0x000fe20003800200 */
[----:B------:R-:W-:-:S03]  /*9000*/  ISETP.NE.AND P2, PT, R9, RZ, PT ;  /* 0x000000ff0900720c */ /* 0x000fc60003f45270 */
        /* <DEDUP_REMOVED lines=28> */
.L_x_322:
[----:B------:R-:W-:Y:S05]  /*91d0*/  BSYNC.RECONVERGENT B6 ;  /* 0x0000000000067941 */ /* 0x000fea0003800200 */
.L_x_321:
[----:B------:R-:W-:Y:S05]  /*91e0*/  @!P2 BRA `(.L_x_320) ;  /* 0x000000000068a947 */ /* 0x000fea0003800000 */
[----:B------:R-:W-:Y:S01]  /*91f0*/  ISETP.NE.AND P1, PT, R9, 0x1, PT ;  /* 0x000000010900780c */ /* 0x000fe20003f25270 */
[----:B------:R-:W-:Y:S01]  /*9200*/  BSSY.RECONVERGENT B6, `(.L_x_323) ;  /* 0x0000011000067945 */ /* 0x000fe20003800200 */
[----:B------:R-:W-:-:S11]  /*9210*/  ISETP.NE.AND P2, PT, R12, RZ, PT ;  /* 0x000000ff0c00720c */ /* 0x000fd60003f45270 */
[----:B------:R-:W-:Y:S05]  /*9220*/  @!P1 BRA `(.L_x_324) ;  /* 0x0000000000389947 */ /* 0x000fea0003800000 */
[--C-:B------:R-:W-:Y:S01]  /*9230*/  IMAD.IADD R30, R3, 0x1, R28.reuse ;  /* 0x00000001031e7824 */ /* 0x100fe200078e021c */
[----:B-1----:R-:W1:Y:S04]  /*9240*/  LDS R22, [R3+0x6d0] ;  /* 0x0006d00003167984 */ /* 0x002e680000000800 */
[----:B------:R-:W2:Y:S01]  /*9250*/  LDS.U8 R24, [R30+0x28b] ;  /* 0x00028b001e187984 */ /* 0x000ea20000000000 */
[----:B-1----:R-:W-:Y:S01]  /*9260*/  IMAD R22, R22, R33, R28 ;  /* 0x0000002116167224 */ /* 0x002fe200078e021c */
[----:B--2---:R-:W1:Y:S03]  /*9270*/  I2F.F64.U16 R24, R24 ;  /* 0x0000001800187312 */ /* 0x004e660000101800 */
[----:B0-----:R-:W-:-:S05]  /*9280*/  IMAD R27, R22, 0x8, R3 ;  /* 0x00000008161b7824 */ /* 0x001fca00078e0203 */
[----:B-1----:R-:W-:Y:S04]  /*9290*/  STS.64 [R27+0x2d0], R24 ;  /* 0x0002d0181b007388 */ /* 0x002fe80000000a00 */
[----:B------:R-:W0:Y:S04]  /*92a0*/  LDS.U8 R22, [R30+0x28c] ;  /* 0x00028c001e167984 */ /* 0x000e280000000000 */
[----:B------:R-:W1:Y:S01]  /*92b0*/  LDS R26, [R3+0x6d0] ;  /* 0x0006d000031a7984 */ /* 0x000e620000000800 */
[----:B0-----:R-:W0:Y:S01]  /*92c0*/  I2F.F64.U16 R22, R22 ;  /* 0x0000001600167312 */ /* 0x001e220000101800 */
[----:B-1----:R-:W-:-:S02]  /*92d0*/  IMAD R26, R26, R33, R28 ;  /* 0x000000211a1a7224 */ /* 0x002fc400078e021c */
[----:B------:R-:W-:-:S03]  /*92e0*/  VIADD R28, R28, 0x2 ;  /* 0x000000021c1c7836 */ /* 0x000fc60000000000 */
[----:B------:R-:W-:-:S05]  /*92f0*/  LEA R29, R26, R3, 0x3 ;  /* 0x000000031a1d7211 */ /* 0x000fca00078e18ff */
[----:B0-----:R2:W-:Y:S02]  /*9300*/  STS.64 [R29+0x2d8], R22 ;  /* 0x0002d8161d007388 */ /* 0x0015e40000000a00 */
.L_x_324:
[----:B------:R-:W-:Y:S05]  /*9310*/  BSYNC.RECONVERGENT B6 ;  /* 0x0000000000067941 */ /* 0x000fea0003800200 */
.L_x_323:
[--C-:B------:R-:W-:Y:S01]  /*9320*/  @P2 IMAD.IADD R24, R3, 0x1, R28.reuse ;  /* 0x0000000103182824 */ /* 0x100fe200078e021c */
[----:B------:R-:W0:Y:S04]  /*9330*/  @P2 LDS R25, [R3+0x6d0] ;  /* 0x0006d00003192984 */ /* 0x000e280000000800 */
[----:B-12---:R-:W1:Y:S01]  /*9340*/  @P2 LDS.U8 R22, [R24+0x28b] ;  /* 0x00028b0018162984 */ /* 0x006e620000000000 */
[----:B0-----:R-:W-:Y:S01]  /*9350*/  @P2 IMAD R26, R25, R33, R28 ;  /* 0x00000021191a2224 */ /* 0x001fe200078e021c */
[----:B-1----:R-:W0:Y:S03]  /*9360*/  @P2 I2F.F64.U16 R22, R22 ;  /* 0x0000001600162312 */ /* 0x002e260000101800 */
[----:B------:R-:W-:-:S05]  /*9370*/  @P2 IMAD R25, R26, 0x8, R3 ;  /* 0x000000081a192824 */ /* 0x000fca00078e0203 */
[----:B0-----:R2:W-:Y:S02]  /*9380*/  @P2 STS.64 [R25+0x2d0], R22 ;  /* 0x0002d01619002388 */ /* 0x0015e40000000a00 */
.L_x_320:
[----:B------:R-:W-:Y:S05]  /*9390*/  BSYNC.RECONVERGENT B5 ;  /* 0x0000000000057941 */ /* 0x000fea0003800200 */
.L_x_319:
[----:B-12---:R-:W1:Y:S02]  /*93a0*/  LDS R22, [R3+0x6d0] ;  /* 0x0006d00003167984 */ /* 0x006e640000000800 */
[----:B-1----:R-:W-:-:S05]  /*93b0*/  IMAD R23, R22, 0x8, R3 ;  /* 0x0000000816177824 */ /* 0x002fca00078e0203 */
[----:B------:R-:W-:Y:S04]  /*93c0*/  STS.64 [R23+0x6b0], R20 ;  /* 0x0006b01417007388 */ /* 0x000fe80000000a00 */
[----:B------:R-:W1:Y:S02]  /*93d0*/  LDS R22, [R3+0x6d0] ;  /* 0x0006d00003167984 */ /* 0x000e640000000800 */
[----:B-1----:R-:W-:-:S05]  /*93e0*/  IADD3 R22, PT, PT, R22, 0x1, RZ ;  /* 0x0000000116167810 */ /* 0x002fca0007ffe0ff */
[----:B------:R1:W-:Y:S02]  /*93f0*/  STS [R3+0x6d0], R22 ;  /* 0x0006d01603007388 */ /* 0x0003e40000000800 */
.L_x_269:
[----:B------:R-:W-:Y:S05]  /*9400*/  BSYNC.RECONVERGENT B2 ;  /* 0x0000000000027941 */ /* 0x000fea0003800200 */
.L_x_268:
[----:B------:R-:W-:-:S13]  /*9410*/  ISETP.NE.AND P1, PT, R36, R35, PT ;  /* 0x000000232400720c */ /* 0x000fda0003f25270 */
[----:B------:R-:W-:Y:S05]  /*9420*/  @!P1 BRA `(.L_x_267) ;  /* 0x0000000000209947 */ /* 0x000fea0003800000 */
[----:B------:R-:W2:Y:S01]  /*9430*/  LDS R20, [R3+0x6d0] ;  /* 0x0006d00003147984 */ /* 0x000ea20000000800 */
[----:B------:R-:W-:Y:S02]  /*9440*/  VIADD R21, R36, 0x1 ;  /* 0x0000000124157836 */ /* 0x000fe40000000000 */
[----:B------:R-:W-:Y:S02]  /*9450*/  VIADD R37, R37, 0x1 ;  /* 0x0000000125257836 */ /* 0x000fe40000000000 */
[----:B------:R-:W-:Y:S01]  /*9460*/  VIADD R38, R38, 0x1 ;  /* 0x0000000126267836 */ /* 0x000fe20000000000 */
[----:B--2---:R-:W-:Y:S01]  /*9470*/  ISETP.GT.AND P1, PT, R20, 0x3, PT ;  /* 0x000000031400780c */ /* 0x004fe20003f24270 */
[----:B------:R-:W-:Y:S01]  /*9480*/  IMAD.MOV.U32 R20, RZ, RZ, R36 ;  /* 0x000000ffff147224 */ /* 0x000fe200078e0024 */
[----:B------:R-:W-:-:S11]  /*9490*/  MOV R36, R21 ;  /* 0x0000001500247202 */ /* 0x000fd60000000f00 */
[----:B------:R-:W-:Y:S05]  /*94a0*/  @!P1 BRA `(.L_x_325) ;  /* 0xffffffc800189947 */ /* 0x000fea000383ffff */
.L_x_267:
[----:B------:R-:W-:Y:S05]  /*94b0*/  BSYNC.RECONVERGENT B3 ;  /* 0x0000000000037941 */ /* 0x000fea0003800200 */
.L_x_266:
[----:B------:R-:W-:Y:S05]  /*94c0*/  BRA `(.L_x_264) ;  /* 0x00000000008c7947 */ /* 0x000fea0003800000 */
.L_x_265:
[----:B------:R-:W-:Y:S01]  /*94d0*/  IMAD.MOV.U32 R22, RZ, RZ, 0x652b82fe ;  /* 0x652b82feff167424 */ /* 0x000fe200078e00ff */
[----:B------:R-:W0:Y:S01]  /*94e0*/  LDS.64 R30, [R3+0x6d8] ;  /* 0x0006d800031e7984 */ /* 0x000e220000000a00 */
[----:B------:R-:W-:Y:S01]  /*94f0*/  IMAD.MOV.U32 R23, RZ, RZ, 0x3ff71547 ;  /* 0x3ff71547ff177424 */ /* 0x000fe200078e00ff */
[----:B------:R-:W-:Y:S01]  /*9500*/  MOV R24, R18 ;  /* 0x0000001200187202 */ /* 0x000fe20000000f00 */
[----:B------:R-:W-:Y:S02]  /*9510*/  DADD R28, -RZ, -R16 ;  /* 0x00000000ff1c7229 */ /* 0x000fe40000000910 */
[C---:B------:R-:W-:Y:S02]  /*9520*/  DADD R32, -R16.reuse, +INF ;  /* 0x7ff0000010207429 */ /* 0x040fe40000000100 */
[C---:B------:R-:W-:Y:S02]  /*9530*/  DFMA R22, R16.reuse, -R22, 6.75539944105574400000e+15 ;  /* 0x433800001016742b */ /* 0x040fe40000000816 */
[----:B------:R-:W-:-:S04]  /*9540*/  DSETP.GT.AND P2, PT, R16, RZ, PT ;  /* 0x000000ff1000722a */ /* 0x000fc80003f44000 */
[----:B------:R-:W-:-:S04]  /*9550*/  FSETP.GEU.AND P1, PT, |R29|, 4.2275390625, PT ;  /* 0x408748001d00780b */ /* 0x000fc80003f2e200 */
[----:B------:R-:W-:-:S04]  /*9560*/  LEA.HI R23, R22, R22, RZ, 0x1 ;  /* 0x0000001616177211 */ /* 0x000fc800078f08ff */
[----:B------:R-:W-:-:S05]  /*9570*/  SHF.R.S32.HI R23, RZ, 0x1, R23 ;  /* 0x00000001ff177819 */ /* 0x000fca0000011417 */
[----:B------:R-:W-:Y:S02]  /*9580*/  IMAD.IADD R26, R22, 0x1, -R23 ;  /* 0x00000001161a7824 */ /* 0x000fe400078e0a17 */
[----:B------:R-:W-:Y:S01]  /*9590*/  IMAD R25, R23, 0x100000, R19 ;  /* 0x0010000017197824 */ /* 0x000fe200078e0213 */
[----:B------:R-:W-:Y:S02]  /*95a0*/  FSEL R23, R33, RZ, !P2 ;  /* 0x000000ff21177208 */ /* 0x000fe40005000000 */
[----:B------:R-:W-:Y:S01]  /*95b0*/  LEA R27, R26, 0x3ff00000, 0x14 ;  /* 0x3ff000001a1b7811 */ /* 0x000fe200078ea0ff */
[----:B------:R-:W-:Y:S01]  /*95c0*/  IMAD.MOV.U32 R26, RZ, RZ, RZ ;  /* 0x000000ffff1a7224 */ /* 0x000fe200078e00ff */
[----:B------:R-:W-:Y:S02]  /*95d0*/  FSEL R33, R32, RZ, !P2 ;  /* 0x000000ff20217208 */ /* 0x000fe40005000000 */
[----:B------:R-:W-:-:S03]  /*95e0*/  FSETP.GEU.AND P2, PT, |R29|, 4.1917929649353027344, PT ;  /* 0x4086232b1d00780b */ /* 0x000fc60003f4e200 */
[----:B------:R-:W-:Y:S01]  /*95f0*/  DMUL R24, R24, R26 ;  /* 0x0000001a18187228 */ /* 0x000fe20000000000 */
[----:B------:R-:W-:-:S09]  /*9600*/  IMAD R27, R22, 0x100000, R19 ;  /* 0x00100000161b7824 */ /* 0x000fd200078e0213 */
[----:B------:R-:W-:Y:S02]  /*9610*/  FSEL R22, R23, R25, P1 ;  /* 0x0000001917167208 */ /* 0x000fe40000800000 */
[----:B------:R-:W-:Y:S01]  /*9620*/  FSEL R25, R33, R24, P1 ;  /* 0x0000001821197208 */ /* 0x000fe20000800000 */
[----:B------:R-:W-:Y:S01]  /*9630*/  VIADD R24, R21, 0x1 ;  /* 0x0000000115187836 */ /* 0x000fe20000000000 */
[----:B------:R-:W-:Y:S02]  /*9640*/  FSEL R23, R27, R22, !P2 ;  /* 0x000000161b177208 */ /* 0x000fe40005000000 */
[----:B------:R-:W-:Y:S01]  /*9650*/  FSEL R22, R18, R25, !P2 ;  /* 0x0000001912167208 */ /* 0x000fe20005000000 */
[----:B------:R-:W-:Y:S01]  /*9660*/  IMAD.MOV.U32 R25, RZ, RZ, 0x1 ;  /* 0x00000001ff197424 */ /* 0x000fe200078e00ff */
[----:B------:R-:W-:Y:S01]  /*9670*/  LEA R21, R20, R3, 0x3 ;  /* 0x0000000314157211 */ /* 0x000fe200078e18ff */
[----:B------:R-:W-:Y:S03]  /*9680*/  STS [R3+0x6d4], R24 ;  /* 0x0006d41803007388 */ /* 0x000fe60000000800 */
[----:B0-----:R-:W-:Y:S01]  /*9690*/  DADD R22, R30, -R22 ;  /* 0x000000001e167229 */ /* 0x001fe20000000816 */
[----:B------:R-:W-:Y:S06]  /*96a0*/  STS.U8 [R3+0x2aa], R25 ;  /* 0x0002aa1903007388 */ /* 0x000fec0000000000 */
[----:B------:R-:W-:Y:S04]  /*96b0*/  STS.64 [R3+0x6d8], R22 ;  /* 0x0006d81603007388 */ /* 0x000fe80000000a00 */
[----:B------:R-:W-:Y:S04]  /*96c0*/  STS.64 [R21+0x6b0], R16 ;  /* 0x0006b01015007388 */ /* 0x000fe80000000a00 */
[----:B------:R-:W0:Y:S02]  /*96d0*/  LDS R20, [R3+0x6d0] ;  /* 0x0006d00003147984 */ /* 0x000e240000000800 */
[----:B0-----:R-:W-:-:S05]  /*96e0*/  VIADD R20, R20, 0x1 ;  /* 0x0000000114147836 */ /* 0x001fca0000000000 */
[----:B------:R0:W-:Y:S02]  /*96f0*/  STS [R3+0x6d0], R20 ;  /* 0x0006d01403007388 */ /* 0x0001e40000000800 */
.L_x_264:
[----:B------:R-:W-:Y:S05]  /*9700*/  BSYNC.RECONVERGENT B4 ;  /* 0x0000000000047941 */ /* 0x000fea0003800200 */
.L_x_263:
[----:B------:R-:W-:-:S05]  /*9710*/  VIADD R13, R13, 0x1 ;  /* 0x000000010d0d7836 */ /* 0x000fca0000000000 */
[----:B------:R-:W-:-:S13]  /*9720*/  ISETP.NE.AND P1, PT, R13, R34, PT ;  /* 0x000000220d00720c */ /* 0x000fda0003f25270 */
[----:B------:R-:W-:Y:S05]  /*9730*/  @P1 BRA `(.L_x_326) ;  /* 0xffffffc000781947 */ /* 0x000fea000383ffff */
[----:B------:R-:W-:Y:S05]  /*9740*/  BSYNC.RELIABLE B0 ;  /* 0x0000000000007941 */ /* 0x000fea0003800100 */
.L_x_259:
[----:B0-----:R2:W3:Y:S02]  /*9750*/  LDS R20, [R3+0x6d0] ;  /* 0x0006d00003147984 */ /* 0x0014e40000000800 */
.L_x_258:
[----:B------:R-:W-:Y:S05]  /*9760*/  BSYNC.RECONVERGENT B1 ;  /* 0x0000000000017941 */ /* 0x000fea0003800200 */
.L_x_257:
[----:B------:R-:W-:Y:S05]  /*9770*/  WARPSYNC.ALL ;  /* 0x0000000000007948 */ /* 0x000fea0003800000 */
[----:B------:R-:W4:Y:S01]  /*9780*/  LDCU UR4, c[0x0][0x3a0] ;  /* 0x00007400ff0477ac */ /* 0x000f220008000800 */
[----:B---3--:R-:W-:Y:S01]  /*9790*/  ISETP.NE.AND P0, PT, R20, RZ, PT ;  /* 0x000000ff1400720c */ /* 0x008fe20003f05270 */
[----:B------:R-:W-:Y:S01]  /*97a0*/  BSSY.RECONVERGENT B0, `(.L_x_327) ;  /* 0x0000535000007945 */ /* 0x000fe20003800200 */
[C---:B------:R-:W-:Y:S02]  /*97b0*/  VIADD R6, R1.reuse, 0x4d8 ;  /* 0x000004d801067836 */ /* 0x040fe40000000000 */
[----:B------:R-:W-:Y:S01]  /*97c0*/  VIADD R7, R1, 0x5d0 ;  /* 0x000005d001077836 */ /* 0x000fe20000000000 */
[----:B----4-:R-:W-:-:S08]  /*97d0*/  UIADD3 UR4, UPT, UPT, UR4, -0x1, URZ ;  /* 0xffffffff04047890 */ /* 0x010fd0000fffe0ff */
[----:B------:R-:W-:Y:S05]  /*97e0*/  @!P0 BRA `(.L_x_328) ;  /* 0x0000004800ac8947 */ /* 0x000fea0003800000 */
[----:B0-----:R-:W0:Y:S01]  /*97f0*/  LDC R10, c[0x0][0x3a0] ;  /* 0x0000e800ff0a7b82 */ /* 0x001e220000000800 */
[----:B------:R-:W-:Y:S02]  /*9800*/  IADD3 R8, PT, PT, R1, 0xf8, RZ ;  /* 0x000000f801087810 */ /* 0x000fe40007ffe0ff */
[----:B0-----:R-:W-:-:S13]  /*9810*/  ISETP.GE.AND P0, PT, R10, 0x1, PT ;  /* 0x000000010a00780c */ /* 0x001fda0003f06270 */
[----:B------:R-:W-:Y:S05]  /*9820*/  @!P0 BRA `(.L_x_329) ;  /* 0x0000001400ec8947 */ /* 0x000fea0003800000 */
[----:B------:R-:W-:Y:S01]  /*9830*/  UISETP.NE.AND UP0, UPT, UR4, URZ, UPT ;  /* 0x000000ff0400728c */ /* 0x000fe2000bf05270 */
[----:B------:R-:W-:-:S08]  /*9840*/  IMAD.MOV.U32 R9, RZ, RZ, RZ ;  /* 0x000000ffff097224 */ /* 0x000fd000078e00ff */
[----:B------:R-:W-:Y:S05]  /*9850*/  BRA.U !UP0, `(.L_x_330) ;  /* 0x0000000d08dc7547 */ /* 0x000fea000b800000 */
[----:B------:R-:W-:Y:S01]  /*9860*/  LOP3.LUT R9, R10, 0x7ffffffe, RZ, 0xc0, !PT ;  /* 0x7ffffffe0a097812 */ /* 0x000fe200078ec0ff */
[----:B------:R-:W-:-:S07]  /*9870*/  IMAD.MOV.U32 R10, RZ, RZ, RZ ;  /* 0x000000ffff0a7224 */ /* 0x000fce00078e00ff */
.L_x_339:
[----:B------:R-:W-:-:S05]  /*9880*/  IMAD R11, R10, 0x8, R14 ;  /* 0x000000080a0b7824 */ /* 0x000fca00078e020e */
[----:B0-----:R-:W3:Y:S01]  /*9890*/  LDL.64 R12, [R11] ;  /* 0x000000000b0c7983 */ /* 0x001ee20000100a00 */
[----:B------:R-:W-:Y:S01]  /*98a0*/  IMAD.MOV.U32 R16, RZ, RZ, 0x652b82fe ;  /* 0x652b82feff107424 */ /* 0x000fe200078e00ff */
[----:B------:R-:W-:Y:S01]  /*98b0*/  MOV R17, 0x3ff71547 ;  /* 0x3ff7154700117802 */ /* 0x000fe20000000f00 */
[----:B------:R-:W-:Y:S01]  /*98c0*/  UMOV UR6, 0xfefa39ef ;  /* 0xfefa39ef00067882 */ /* 0x000fe20000000000 */
[----:B------:R-:W-:Y:S01]  /*98d0*/  UMOV UR7, 0x3fe62e42 ;  /* 0x3fe62e4200077882 */ /* 0x000fe20000000000 */
[----:B------:R-:W-:Y:S03]  /*98e0*/  BSSY.RECONVERGENT B1, `(.L_x_331) ;  /* 0x0000037000017945 */ /* 0x000fe60003800200 */
[----:B---3--:R-:W-:Y:S01]  /*98f0*/  DFMA R16, R12, R16, 6.75539944105574400000e+15 ;  /* 0x433800000c10742b */ /* 0x008fe20000000010 */
[----:B------:R-:W-:-:S07]  /*9900*/  FSETP.GEU.AND P0, PT, |R13|, 4.1917929649353027344, PT ;  /* 0x4086232b0d00780b */ /* 0x000fce0003f0e200 */
[----:B------:R-:W-:-:S08]  /*9910*/  DADD R18, R16, -6.75539944105574400000e+15 ;  /* 0xc338000010127429 */ /* 0x000fd00000000000 */
[----:B-1----:R-:W-:Y:S01]  /*9920*/  DFMA R22, R18, -UR6, R12 ;  /* 0x8000000612167c2b */ /* 0x002fe2000800000c */
        /* <DEDUP_REMOVED lines=44> */
[----:B------:R-:W-:-:S04]  /*9bf0*/  @!P1 SHF.R.S32.HI R17, RZ, 0x1, R17 ;  /* 0x00000001ff119819 */ /* 0x000fc80000011411 */
[----:B------:R-:W-:Y:S01]  /*9c00*/  @!P1 IADD3 R16, PT, PT, R16, -R17, RZ ;  /* 0x8000001110109210 */ /* 0x000fe20007ffe0ff */
[----:B------:R-:W-:-:S03]  /*9c10*/  @!P1 IMAD R13, R17, 0x100000, R23 ;  /* 0x00100000110d9824 */ /* 0x000fc600078e0217 */
[----:B------:R-:W-:Y:S01]  /*9c20*/  @!P1 LEA R17, R16, 0x3ff00000, 0x14 ;  /* 0x3ff0000010119811 */ /* 0x000fe200078ea0ff */
[----:B------:R-:W-:-:S06]  /*9c30*/  @!P1 IMAD.MOV.U32 R16, RZ, RZ, RZ ;  /* 0x000000ffff109224 */ /* 0x000fcc00078e00ff */
[----:B------:R-:W-:-:S11]  /*9c40*/  @!P1 DMUL R18, R12, R16 ;  /* 0x000000100c129228 */ /* 0x000fd60000000000 */
.L_x_332:
[----:B------:R-:W-:Y:S05]  /*9c50*/  BSYNC.RECONVERGENT B1 ;  /* 0x0000000000017941 */ /* 0x000fea0003800200 */
.L_x_331:
        /* <DEDUP_REMOVED lines=16> */
[----:B--2---:R-:W-:Y:S05]  /*9d60*/  CALL.REL.NOINC `($__internal_2_$__cuda_sm20_dblrcp_rn_slowpath_v3) ;  /* 0x0000005800547944 */ /* 0x004fea0003c00000 */
[----:B------:R-:W-:Y:S02]  /*9d70*/  IMAD.MOV.U32 R16, RZ, RZ, R18 ;  /* 0x000000ffff107224 */ /* 0x000fe400078e0012 */
[----:B------:R-:W-:-:S07]  /*9d80*/  IMAD.MOV.U32 R17, RZ, RZ, R19 ;  /* 0x000000ffff117224 */ /* 0x000fce00078e0013 */
.L_x_334:
[----:B------:R-:W-:Y:S05]  /*9d90*/  BSYNC.RECONVERGENT B1 ;  /* 0x0000000000017941 */ /* 0x000fea0003800200 */
.L_x_333:
[C---:B------:R-:W-:Y:S01]  /*9da0*/  DADD R12, -R16.reuse, 1 ;  /* 0x3ff00000100c7429 */ /* 0x040fe20000000100 */
[----:B------:R-:W-:Y:S01]  /*9db0*/  UMOV UR6, 0xe826d695 ;  /* 0xe826d69500067882 */ /* 0x000fe20000000000 */
[----:B------:R-:W-:Y:S01]  /*9dc0*/  UMOV UR7, 0x3e112e0b ;  /* 0x3e112e0b00077882 */ /* 0x000fe20000000000 */
[----:B------:R-:W-:Y:S01]  /*9dd0*/  MOV R18, R17 ;  /* 0x0000001100127202 */ /* 0x000fe20000000f00 */
[----:B------:R-:W-:Y:S01]  /*9de0*/  DSETP.MAX.AND P0, P1, R16, UR6, PT ;  /* 0x0000000610007e2a */ /* 0x000fe2000b90f000 */
[----:B------:R-:W-:Y:S01]  /*9df0*/  UMOV UR5, UR7 ;  /* 0x0000000700057c82 */ /* 0x000fe20008000000 */
[----:B------:R-:W-:Y:S02]  /*9e00*/  UMOV UR8, UR7 ;  /* 0x0000000700087c82 */ /* 0x000fe40008000000 */
[----:B------:R-:W-:Y:S01]  /*9e10*/  DSETP.MAX.AND P2, P3, R12, UR6, PT ;  /* 0x000000060c007e2a */ /* 0x000fe2000bb4f000 */
[----:B------:R-:W-:Y:S01]  /*9e20*/  IMAD.U32 R22, RZ, RZ, UR8 ;  /* 0x00000008ff167e24 */ /* 0x000fe2000f8e00ff */
[----:B------:R-:W-:Y:S01]  /*9e30*/  FSEL R19, R18, UR5, P0 ;  /* 0x0000000512137c08 */ /* 0x000fe20008000000 */
[----:B------:R-:W-:Y:S01]  /*9e40*/  IMAD.MOV.U32 R21, RZ, RZ, R13 ;  /* 0x000000ffff157224 */ /* 0x000fe200078e000d */
[----:B------:R-:W-:Y:S01]  /*9e50*/  UMOV UR7, 0x3fefffff ;  /* 0x3fefffff00077882 */ /* 0x000fe20000000000 */
[----:B------:R-:W-:Y:S01]  /*9e60*/  IMAD.U32 R18, RZ, RZ, UR5 ;  /* 0x00000005ff127e24 */ /* 0x000fe2000f8e00ff */
[----:B------:R-:W-:Y:S01]  /*9e70*/  UMOV UR5, UR6 ;  /* 0x0000000600057c82 */ /* 0x000fe20008000000 */
[----:B------:R-:W-:Y:S01]  /*9e80*/  SEL R12, R12, UR6, P2 ;  /* 0x000000060c0c7c07 */ /* 0x000fe20009000000 */
[----:B------:R-:W-:Y:S01]  /*9e90*/  UMOV UR6, 0xff768fa1 ;  /* 0xff768fa100067882 */ /* 0x000fe20000000000 */
[----:B------:R-:W-:Y:S01]  /*9ea0*/  FSEL R21, R21, UR8, P2 ;  /* 0x0000000815157c08 */ /* 0x000fe20009000000 */
[----:B------:R-:W-:Y:S01]  /*9eb0*/  UMOV UR8, UR7 ;  /* 0x0000000700087c82 */ /* 0x000fe20008000000 */
[----:B------:R-:W-:-:S02]  /*9ec0*/  @P1 LOP3.LUT R19, R18, 0x80000, RZ, 0xfc, !PT ;  /* 0x0008000012131812 */ /* 0x000fc400078efcff */
[----:B------:R-:W-:Y:S01]  /*9ed0*/  SEL R16, R16, UR5, P0 ;  /* 0x0000000510107c07 */ /* 0x000fe20008000000 */
[----:B------:R-:W-:Y:S01]  /*9ee0*/  UMOV UR5, UR7 ;  /* 0x0000000700057c82 */ /* 0x000fe20008000000 */
[----:B------:R-:W-:Y:S01]  /*9ef0*/  @P3 LOP3.LUT R21, R22, 0x80000, RZ, 0xfc, !PT ;  /* 0x0008000016153812 */ /* 0x000fe200078efcff */
[----:B------:R-:W-:Y:S02]  /*9f00*/  IMAD.MOV.U32 R17, RZ, RZ, R19 ;  /* 0x000000ffff117224 */ /* 0x000fe400078e0013 */
[----:B------:R-:W-:Y:S01]  /*9f10*/  IMAD.U32 R22, RZ, RZ, UR8 ;  /* 0x00000008ff167e24 */ /* 0x000fe2000f8e00ff */
[----:B------:R-:W-:Y:S01]  /*9f20*/  MOV R13, R21 ;  /* 0x00000015000d7202 */ /* 0x000fe20000000f00 */
[----:B------:R-:W-:Y:S02]  /*9f30*/  IMAD.MOV.U32 R18, RZ, RZ, R17 ;  /* 0x000000ffff127224 */ /* 0x000fe400078e0011 */
[----:B------:R-:W-:Y:S01]  /*9f40*/  DSETP.MIN.AND P0, P1, R16, UR6, PT ;  /* 0x0000000610007e2a */ /* 0x000fe2000b900000 */
[----:B------:R-:W-:-:S02]  /*9f50*/  IMAD.U32 R21, RZ, RZ, UR5 ;  /* 0x00000005ff157e24 */ /* 0x000fc4000f8e00ff */
[----:B------:R-:W-:Y:S01]  /*9f60*/  DSETP.MIN.AND P2, P3, R12, UR6, PT ;  /* 0x000000060c007e2a */ /* 0x000fe2000bb40000 */
[----:B------:R-:W-:Y:S02]  /*9f70*/  IMAD.MOV.U32 R19, RZ, RZ, R13 ;  /* 0x000000ffff137224 */ /* 0x000fe400078e000d */
[----:B------:R-:W-:Y:S01]  /*9f80*/  FSEL R25, R18, UR5, P0 ;  /* 0x0000000512197c08 */ /* 0x000fe20008000000 */
[----:B------:R-:W-:Y:S02]  /*9f90*/  UMOV UR5, UR6 ;  /* 0x0000000600057c82 */ /* 0x000fe40008000000 */
[----:B------:R-:W-:Y:S02]  /*9fa0*/  FSEL R27, R19, UR8, P2 ;  /* 0x00000008131b7c08 */ /* 0x000fe40009000000 */
[----:B------:R-:W-:Y:S02]  /*9fb0*/  SEL R26, R12, UR6, P2 ;  /* 0x000000060c1a7c07 */ /* 0x000fe40009000000 */
[----:B------:R-:W-:-:S02]  /*9fc0*/  SEL R24, R16, UR5, P0 ;  /* 0x0000000510187c07 */ /* 0x000fc40008000000 */
[----:B------:R-:W-:Y:S02]  /*9fd0*/  @P1 LOP3.LUT R25, R21, 0x80000, RZ, 0xfc, !PT ;  /* 0x0008000015191812 */ /* 0x000fe400078efcff */
[----:B------:R-:W-:Y:S02]  /*9fe0*/  @P3 LOP3.LUT R27, R22, 0x80000, RZ, 0xfc, !PT ;  /* 0x00080000161b3812 */ /* 0x000fe400078efcff */
[----:B------:R-:W-:-:S05]  /*9ff0*/  LEA R12, R10, R1, 0x3 ;  /* 0x000000010a0c7211 */ /* 0x000fca00078e18ff */
[----:B------:R0:W-:Y:S04]  /*a000*/  STL.64 [R12+0xf8], R24 ;  /* 0x0000f8180c007387 */ /* 0x0001e80000100a00 */
[----:B------:R1:W-:Y:S04]  /*a010*/  STL.64 [R12], R26 ;  /* 0x0000001a0c007387 */ /* 0x0003e80000100a00 */
[----:B------:R-:W3:Y:S01]  /*a020*/  LDL.64 R16, [R11+0x8] ;  /* 0x000008000b107983 */ /* 0x000ee20000100a00 */
[----:B------:R-:W-:Y:S01]  /*a030*/  IMAD.MOV.U32 R18, RZ, RZ, 0x652b82fe ;  /* 0x652b82feff127424 */ /* 0x000fe200078e00ff */
        /* <DEDUP_REMOVED lines=44> */
[----:B-1----:R-:W-:Y:S06]  /*a300*/  @!P0 BRA `(.L_x_336) ;  /* 0x0000000000348947 */ /* 0x002fec0003800000 */
[----:B------:R-:W-:Y:S01]  /*a310*/  FSETP.GEU.AND P1, PT, |R17|, 4.2275390625, PT ;  /* 0x408748001100780b */ /* 0x000fe20003f2e200 */
[C---:B------:R-:W-:Y:S02]  /*a320*/  DADD R22, R16.reuse, +INF ;  /* 0x7ff0000010167429 */ /* 0x040fe40000000000 */
[----:B------:R-:W-:-:S08]  /*a330*/  DSETP.GEU.AND P0, PT, R16, RZ, PT ;  /* 0x000000ff1000722a */ /* 0x000fd00003f0e000 */
[----:B------:R-:W-:Y:S02]  /*a340*/  FSEL R22, R22, RZ, P0 ;  /* 0x000000ff16167208 */ /* 0x000fe40000000000 */
[----:B------:R-:W-:Y:S02]  /*a350*/  @!P1 LEA.HI R11, R18, R18, RZ, 0x1 ;  /* 0x00000012120b9211 */ /* 0x000fe400078f08ff */
[----:B------:R-:W-:Y:S02]  /*a360*/  @!P1 MOV R16, R24 ;  /* 0x0000001800109202 */ /* 0x000fe40000000f00 */
[----:B------:R-:W-:Y:S02]  /*a370*/  @!P1 SHF.R.S32.HI R11, RZ, 0x1, R11 ;  /* 0x00000001ff0b9819 */ /* 0x000fe4000001140b */
[----:B------:R-:W-:-:S03]  /*a380*/  FSEL R23, R23, RZ, P0 ;  /* 0x000000ff17177208 */ /* 0x000fc60000000000 */
[----:B------:R-:W-:Y:S02]  /*a390*/  @!P1 IMAD.IADD R18, R18, 0x1, -R11 ;  /* 0x0000000112129824 */ /* 0x000fe400078e0a0b */
[----:B------:R-:W-:-:S03]  /*a3a0*/  @!P1 IMAD R17, R11, 0x100000, R25 ;  /* 0x001000000b119824 */ /* 0x000fc600078e0219 */
[----:B------:R-:W-:Y:S01]  /*a3b0*/  @!P1 LEA R19, R18, 0x3ff00000, 0x14 ;  /* 0x3ff0000012139811 */ /* 0x000fe200078ea0ff */
[----:B------:R-:W-:-:S06]  /*a3c0*/  @!P1 IMAD.MOV.U32 R18, RZ, RZ, RZ ;  /* 0x000000ffff129224 */ /* 0x000fcc00078e00ff */
[----:B------:R-:W-:-:S11]  /*a3d0*/  @!P1 DMUL R22, R16, R18 ;  /* 0x0000001210169228 */ /* 0x000fd60000000000 */
.L_x_336:
[----:B------:R-:W-:Y:S05]  /*a3e0*/  BSYNC.RECONVERGENT B1 ;  /* 0x0000000000017941 */ /* 0x000fea0003800200 */
.L_x_335:
        /* <DEDUP_REMOVED lines=13> */
[----:B------:R-:W-:Y:S02]  /*a4c0*/  MOV R22, 0xa4f0 ;  /* 0x0000a4f000167802 */ /* 0x000fe40000000f00 */
[----:B------:R-:W-:-:S07]  /*a4d0*/  IADD3 R24, PT, PT, R11, -0x100000, RZ ;  /* 0xfff000000b187810 */ /* 0x000fce0007ffe0ff */
[----:B--2---:R-:W-:Y:S05]  /*a4e0*/  CALL.REL.NOINC `($__internal_2_$__cuda_sm20_dblrcp_rn_slowpath_v3) ;  /* 0x0000005000747944 */ /* 0x004fea0003c00000 */
.L_x_338:
[----:B------:R-:W-:Y:S05]  /*a4f0*/  BSYNC.RECONVERGENT B1 ;  /* 0x0000000000017941 */ /* 0x000fea0003800200 */
.L_x_337:
        /* <DEDUP_REMOVED lines=9> */
[----:B------:R-:W-:Y:S01]  /*a590*/  MOV R22, UR8 ;  /* 0x0000000800167c02 */ /* 0x000fe20008000f00 */
[----:B------:R-:W-:Y:S01]  /*a5a0*/  IMAD.MOV.U32 R13, RZ, RZ, R17 ;  /* 0x000000ffff0d7224 */ /* 0x000fe200078e0011 */
[----:B------:R-:W-:Y:S01]  /*a5b0*/  FSEL R11, R11, UR5, P0 ;  /* 0x000000050b0b7c08 */ /* 0x000fe20008000000 */
[----:B------:R-:W-:Y:S01]  /*a5c0*/  UMOV UR5, UR6 ;  /* 0x0000000600057c82 */ /* 0x000fe20008000000 */
[----:B------:R-:W-:Y:S01]  /*a5d0*/  UMOV UR7, 0x3fefffff ;  /* 0x3fefffff00077882 */ /* 0x000fe20000000000 */
[----:B------:R-:W-:Y:S01]  /*a5e0*/  SEL R16, R16, UR6, P2 ;  /* 0x0000000610107c07 */ /* 0x000fe20009000000 */
[----:B------:R-:W-:Y:S01]  /*a5f0*/  UMOV UR6, 0xff768fa1 ;  /* 0xff768fa100067882 */ /* 0x000fe20000000000 */
[----:B------:R-:W-:Y:S01]  /*a600*/  FSEL R13, R13, UR8, P2 ;  /* 0x000000080d0d7c08 */ /* 0x000fe20009000000 */
[----:B------:R-:W-:Y:S01]  /*a610*/  UMOV UR8, UR7 ;  /* 0x0000000700087c82 */ /* 0x000fe20008000000 */
[----:B------:R-:W-:Y:S01]  /*a620*/  @P1 LOP3.LUT R11, R21, 0x80000, RZ, 0xfc, !PT ;  /* 0x00080000150b1812 */ /* 0x000fe200078efcff */
[----:B------:R-:W-:Y:S01]  /*a630*/  VIADD R10, R10, 0x2 ;  /* 0x000000020a0a7836 */ /* 0x000fe20000000000 */
[----:B------:R-:W-:Y:S01]  /*a640*/  SEL R18, R18, UR5, P0 ;  /* 0x0000000512127c07 */ /* 0x000fe20008000000 */
[----:B------:R-:W-:Y:S01]  /*a650*/  UMOV UR5, UR7 ;  /* 0x0000000700057c82 */ /* 0x000fe20008000000 */
[----:B------:R-:W-:Y:S01]  /*a660*/  @P3 LOP3.LUT R13, R22, 0x80000, RZ, 0xfc, !PT ;  /* 0x00080000160d3812 */ /* 0x000fe200078efcff */
[----:B------:R-:W-:Y:S01]  /*a670*/  IMAD.MOV.U32 R19, RZ, RZ, R11 ;  /* 0x000000ffff137224 */ /* 0x000fe200078e000b */
[----:B------:R-:W-:Y:S01]  /*a680*/  MOV R22, UR8 ;  /* 0x0000000800167c02 */ /* 0x000fe20008000f00 */
[----:B------:R-:W-:-:S02]  /*a690*/  IMAD.U32 R21, RZ, RZ, UR5 ;  /* 0x00000005ff157e24 */ /* 0x000fc4000f8e00ff */
[----:B------:R-:W-:Y:S02]  /*a6a0*/  IMAD.MOV.U32 R17, RZ, RZ, R13 ;  /* 0x000000ffff117224 */ /* 0x000fe400078e000d */
[----:B------:R-:W-:Y:S01]  /*a6b0*/  DSETP.MIN.AND P0, P1, R18, UR6, PT ;  /* 0x0000000612007e2a */ /* 0x000fe2000b900000 */
[----:B------:R-:W-:Y:S02]  /*a6c0*/  IMAD.MOV.U32 R11, RZ, RZ, R19 ;  /* 0x000000ffff0b7224 */ /* 0x000fe400078e0013 */
[----:B------:R-:W-:Y:S01]  /*a6d0*/  IMAD.MOV.U32 R13, RZ, RZ, R17 ;  /* 0x000000ffff0d7224 */ /* 0x000fe200078e0011 */
[----:B------:R-:W-:Y:S01]  /*a6e0*/  DSETP.MIN.AND P2, P3, R16, UR6, PT ;  /* 0x0000000610007e2a */ /* 0x000fe2000bb40000 */
[----:B------:R-:W-:Y:S01]  /*a6f0*/  IMAD.MOV.U32 R19, RZ, RZ, R16 ;  /* 0x000000ffff137224 */ /* 0x000fe200078e0010 */
[----:B------:R-:W-:Y:S01]  /*a700*/  FSEL R11, R11, UR5, P0 ;  /* 0x000000050b0b7c08 */ /* 0x000fe20008000000 */
[----:B------:R-:W-:Y:S02]  /*a710*/  UMOV UR5, UR6 ;  /* 0x0000000600057c82 */ /* 0x000fe40008000000 */
[----:B------:R-:W-:-:S02]  /*a720*/  SEL R16, R18, UR5, P0 ;  /* 0x0000000512107c07 */ /* 0x000fc40008000000 */
[----:B------:R-:W-:Y:S02]  /*a730*/  FSEL R13, R13, UR8, P2 ;  /* 0x000000080d0d7c08 */ /* 0x000fe40009000000 */
[----:B------:R-:W-:Y:S02]  /*a740*/  SEL R18, R19, UR6, P2 ;  /* 0x0000000613127c07 */ /* 0x000fe40009000000 */
[----:B------:R-:W-:Y:S02]  /*a750*/  @P1 LOP3.LUT R11, R21, 0x80000, RZ, 0xfc, !PT ;  /* 0x00080000150b1812 */ /* 0x000fe400078efcff */
[----:B------:R-:W-:Y:S02]  /*a760*/  ISETP.NE.AND P0, PT, R10, R9, PT ;  /* 0x000000090a00720c */ /* 0x000fe40003f05270 */
[----:B------:R-:W-:Y:S02]  /*a770*/  @P3 LOP3.LUT R13, R22, 0x80000, RZ, 0xfc, !PT ;  /* 0x00080000160d3812 */ /* 0x000fe400078efcff */
[----:B------:R-:W-:-:S03]  /*a780*/  MOV R17, R11 ;  /* 0x0000000b00117202 */ /* 0x000fc60000000f00 */
[----:B------:R-:W-:Y:S02]  /*a790*/  IMAD.MOV.U32 R19, RZ, RZ, R13 ;  /* 0x000000ffff137224 */ /* 0x000fe400078e000d */
[----:B------:R0:W-:Y:S04]  /*a7a0*/  STL.64 [R12+0x100], R16 ;  /* 0x000100100c007387 */ /* 0x0001e80000100a00 */
[----:B------:R0:W-:Y:S01]  /*a7b0*/  STL.64 [R12+0x8], R18 ;  /* 0x000008120c007387 */ /* 0x0001e20000100a00 */
[----:B------:R-:W-:Y:S05]  /*a7c0*/  @P0 BRA `(.L_x_339) ;  /* 0xfffffff0002c0947 */ /* 0x000fea000383ffff */
.L_x_330:
[----:B------:R-:W3:Y:S02]  /*a7d0*/  LDCU UR5, c[0x0][0x3a0] ;  /* 0x00007400ff0577ac */ /* 0x000ee40008000800 */
[----:B---3--:R-:W-:-:S04]  /*a7e0*/  ULOP3.LUT UR5, UR5, 0x1, URZ, 0xc0, !UPT ;  /* 0x0000000105057892 */ /* 0x008fc8000f8ec0ff */
[----:B------:R-:W-:-:S09]  /*a7f0*/  UISETP.NE.U32.AND UP0, UPT, UR5, 0x1, UPT ;  /* 0x000000010500788c */ /* 0x000fd2000bf05070 */
[----:B------:R-:W-:Y:S05]  /*a800*/  BRA.U UP0, `(.L_x_329) ;  /* 0x0000000500f47547 */ /* 0x000fea000b800000 */
[----:B------:R-:W-:-:S05]  /*a810*/  IMAD.SHL.U32 R9, R9, 0x8, RZ ;  /* 0x0000000809097824 */ /* 0x000fca00078e00ff */
[----:B------:R-:W-:-:S06]  /*a820*/  IADD3 R10, PT, PT, R14, R9, RZ ;  /* 0x000000090e0a7210 */ /* 0x000fcc0007ffe0ff */
[----:B------:R-:W3:Y:S01]  /*a830*/  LDL.64 R10, [R10] ;  /* 0x000000000a0a7983 */ /* 0x000ee20000100a00 */
[----:B0-----:R-:W-:Y:S01]  /*a840*/  IMAD.MOV.U32 R12, RZ, RZ, 0x652b82fe ;  /* 0x652b82feff0c7424 */ /* 0x001fe200078e00ff */
        /* <DEDUP_REMOVED lines=53> */
[----:B------:R-:W-:Y:S01]  /*aba0*/  @!P1 LEA R11, R13, R19, 0x14 ;  /* 0x000000130d0b9211 */ /* 0x000fe200078ea0ff */
[----:B------:R-:W-:-:S05]  /*abb0*/  @!P1 IMAD.IADD R12, R12, 0x1, -R13 ;  /* 0x000000010c0c9824 */ /* 0x000fca00078e0a0d */
[----:B------:R-:W-:Y:S01]  /*abc0*/  @!P1 LEA R13, R12, 0x3ff00000, 0x14 ;  /* 0x3ff000000c0d9811 */ /* 0x000fe200078ea0ff */
[----:B------:R-:W-:-:S06]  /*abd0*/  @!P1 IMAD.MOV.U32 R12, RZ, RZ, RZ ;  /* 0x000000ffff0c9224 */ /* 0x000fcc00078e00ff */
[----:B------:R-:W-:-:S11]  /*abe0*/  @!P1 DMUL R16, R10, R12 ;  /* 0x0000000c0a109228 */ /* 0x000fd60000000000 */
.L_x_341:
[----:B------:R-:W-:Y:S05]  /*abf0*/  BSYNC.RECONVERGENT B1 ;  /* 0x0000000000017941 */ /* 0x000fea0003800200 */
.L_x_340:
        /* <DEDUP_REMOVED lines=12> */
[----:B------:R-:W-:Y:S02]  /*acc0*/  MOV R17, R19 ;  /* 0x0000001300117202 */ /* 0x000fe40000000f00 */
[----:B-1----:R-:W-:Y:S01]  /*acd0*/  MOV R22, 0xad00 ;  /* 0x0000ad0000167802 */ /* 0x002fe20000000f00 */
[----:B------:R-:W-:-:S07]  /*ace0*/  VIADD R24, R10, 0xfff00000 ;  /* 0xfff000000a187836 */ /* 0x000fce0000000000 */
[----:B--2---:R-:W-:Y:S05]  /*acf0*/  CALL.REL.NOINC `($__internal_2_$__cuda_sm20_dblrcp_rn_slowpath_v3) ;  /* 0x0000004800707944 */ /* 0x004fea0003c00000 */
[----:B------:R-:W-:Y:S02]  /*ad00*/  IMAD.MOV.U32 R12, RZ, RZ, R18 ;  /* 0x000000ffff0c7224 */ /* 0x000fe400078e0012 */
[----:B------:R-:W-:-:S07]  /*ad10*/  IMAD.MOV.U32 R13, RZ, RZ, R19 ;  /* 0x000000ffff0d7224 */ /* 0x000fce00078e0013 */
.L_x_343:
[----:B------:R-:W-:Y:S05]  /*ad20*/  BSYNC.RECONVERGENT B1 ;  /* 0x0000000000017941 */ /* 0x000fea0003800200 */
.L_x_342:
[C---:B------:R-:W-:Y:S01]  /*ad30*/  DADD R10, -R12.reuse, 1 ;  /* 0x3ff000000c0a7429 */ /* 0x040fe20000000100 */
[----:B------:R-:W-:Y:S01]  /*ad40*/  UMOV UR6, 0xe826d695 ;  /* 0xe826d69500067882 */ /* 0x000fe20000000000 */
[----:B------:R-:W-:Y:S01]  /*ad50*/  UMOV UR7, 0x3e112e0b ;  /* 0x3e112e0b00077882 */ /* 0x000fe20000000000 */
[----:B------:R-:W-:Y:S01]  /*ad60*/  MOV R16, R13 ;  /* 0x0000000d00107202 */ /* 0x000fe20000000f00 */
[----:B------:R-:W-:Y:S01]  /*ad70*/  DSETP.MAX.AND P0, P1, R12, UR6, PT ;  /* 0x000000060c007e2a */ /* 0x000fe2000b90f000 */
[----:B------:R-:W-:Y:S01]  /*ad80*/  UMOV UR8, UR7 ;  /* 0x0000000700087c82 */ /* 0x000fe20008000000 */
[----:B------:R-:W-:Y:S01]  /*ad90*/  UMOV UR5, UR7 ;  /* 0x0000000700057c82 */ /* 0x000fe20008000000 */
[----:B------:R-:W-:Y:S01]  /*ada0*/  IMAD.IADD R9, R1, 0x1, R9 ;  /* 0x0000000101097824 */ /* 0x000fe200078e0209 */
[----:B------:R-:W-:Y:S01]  /*adb0*/  DSETP.MAX.AND P2, P3, R10, UR6, PT ;  /* 0x000000060a007e2a */ /* 0x000fe2000bb4f000 */
[----:B------:R-:W-:Y:S01]  /*adc0*/  UMOV UR7, 0x3fefffff ;  /* 0x3fefffff00077882 */ /* 0x000fe20000000000 */
[----:B------:R-:W-:Y:S01]  /*add0*/  IMAD.MOV.U32 R18, RZ, RZ, R11 ;  /* 0x000000ffff127224 */ /* 0x000fe200078e000b */
[----:B------:R-:W-:Y:S01]  /*ade0*/  FSEL R17, R16, UR5, P0 ;  /* 0x0000000510117c08 */ /* 0x000fe20008000000 */
[----:B------:R-:W-:Y:S01]  /*adf0*/  IMAD.U32 R16, RZ, RZ, UR5 ;  /* 0x00000005ff107e24 */ /* 0x000fe2000f8e00ff */
[----:B------:R-:W-:Y:S01]  /*ae00*/  MOV R13, R10 ;  /* 0x0000000a000d7202 */ /* 0x000fe20000000f00 */
[----:B------:R-:W-:Y:S01]  /*ae10*/  UMOV UR5, UR6 ;  /* 0x0000000600057c82 */ /* 0x000fe20008000000 */
[----:B------:R-:W-:Y:S01]  /*ae20*/  FSEL R19, R18, UR8, P2 ;  /* 0x0000000812137c08 */ /* 0x000fe20009000000 */
[----:B------:R-:W-:Y:S01]  /*ae30*/  IMAD.U32 R18, RZ, RZ, UR8 ;  /* 0x00000008ff127e24 */ /* 0x000fe2000f8e00ff */
[----:B------:R-:W-:Y:S01]  /*ae40*/  SEL R10, R12, UR5, P0 ;  /* 0x000000050c0a7c07 */ /* 0x000fe20008000000 */
[----:B------:R-:W-:Y:S01]  /*ae50*/  UMOV UR5, UR7 ;  /* 0x0000000700057c82 */ /* 0x000fe20008000000 */
[----:B------:R-:W-:Y:S01]  /*ae60*/  @P1 LOP3.LUT R17, R16, 0x80000, RZ, 0xfc, !PT ;  /* 0x0008000010111812 */ /* 0x000fe200078efcff */
[----:B------:R-:W-:Y:S01]  /*ae70*/  UMOV UR8, UR7 ;  /* 0x0000000700087c82 */ /* 0x000fe20008000000 */
[----:B------:R-:W-:Y:S01]  /*ae80*/  SEL R12, R13, UR6, P2 ;  /* 0x000000060d0c7c07 */ /* 0x000fe20009000000 */
[----:B------:R-:W-:Y:S01]  /*ae90*/  UMOV UR6, 0xff768fa1 ;  /* 0xff768fa100067882 */ /* 0x000fe20000000000 */
[----:B------:R-:W-:Y:S01]  /*aea0*/  @P3 LOP3.LUT R19, R18, 0x80000, RZ, 0xfc, !PT ;  /* 0x0008000012133812 */ /* 0x000fe200078efcff */
[----:B------:R-:W-:Y:S01]  /*aeb0*/  IMAD.MOV.U32 R11, RZ, RZ, R17 ;  /* 0x000000ffff0b7224 */ /* 0x000fe200078e0011 */
[----:B-1----:R-:W-:Y:S01]  /*aec0*/  MOV R22, UR8 ;  /* 0x0000000800167c02 */ /* 0x002fe20008000f00 */
[----:B------:R-:W-:-:S02]  /*aed0*/  IMAD.U32 R21, RZ, RZ, UR5 ;  /* 0x00000005ff157e24 */ /* 0x000fc4000f8e00ff */
[----:B------:R-:W-:Y:S02]  /*aee0*/  IMAD.MOV.U32 R13, RZ, RZ, R19 ;  /* 0x000000ffff0d7224 */ /* 0x000fe400078e0013 */
[----:B------:R-:W-:Y:S01]  /*aef0*/  DSETP.MIN.AND P0, P1, R10, UR6, PT ;  /* 0x000000060a007e2a */ /* 0x000fe2000b900000 */
[----:B------:R-:W-:Y:S02]  /*af00*/  IMAD.MOV.U32 R16, RZ, RZ, R11 ;  /* 0x000000ffff107224 */ /* 0x000fe400078e000b */
[----:B------:R-:W-:Y:S01]  /*af10*/  IMAD.MOV.U32 R18, RZ, RZ, R13 ;  /* 0x000000ffff127224 */ /* 0x000fe200078e000d */
[----:B------:R-:W-:Y:S02]  /*af20*/  DSETP.MIN.AND P2, P3, R12, UR6, PT ;  /* 0x000000060c007e2a */ /* 0x000fe4000bb40000 */
[----:B------:R-:W-:Y:S01]  /*af30*/  FSEL R17, R16, UR5, P0 ;  /* 0x0000000510117c08 */ /* 0x000fe20008000000 */
[----:B------:R-:W-:Y:S02]  /*af40*/  UMOV UR5, UR6 ;  /* 0x0000000600057c82 */ /* 0x000fe40008000000 */
[----:B------:R-:W-:-:S02]  /*af50*/  SEL R10, R10, UR5, P0 ;  /* 0x000000050a0a7c07 */ /* 0x000fc40008000000 */
[----:B------:R-:W-:Y:S02]  /*af60*/  FSEL R19, R18, UR8, P2 ;  /* 0x0000000812137c08 */ /* 0x000fe40009000000 */
[----:B------:R-:W-:Y:S02]  /*af70*/  SEL R12, R12, UR6, P2 ;  /* 0x000000060c0c7c07 */ /* 0x000fe40009000000 */
[----:B------:R-:W-:-:S03]  /*af80*/  @P1 LOP3.LUT R17, R21, 0x80000, RZ, 0xfc, !PT ;  /* 0x0008000015111812 */ /* 0x000fc600078efcff */
[----:B------:R-:W-:Y:S02]  /*af90*/  @P3 LOP3.LUT R19, R22, 0x80000, RZ, 0xfc, !PT ;  /* 0x0008000016133812 */ /* 0x000fe400078efcff */
[----:B------:R-:W-:-:S03]  /*afa0*/  MOV R11, R17 ;  /* 0x00000011000b7202 */ /* 0x000fc60000000f00 */
[----:B------:R-:W-:Y:S02]  /*afb0*/  IMAD.MOV.U32 R13, RZ, RZ, R19 ;  /* 0x000000ffff0d7224 */ /* 0x000fe400078e0013 */
[----:B------:R3:W-:Y:S04]  /*afc0*/  STL.64 [R9+0xf8], R10 ;  /* 0x0000f80a09007387 */ /* 0x0007e80000100a00 */
[----:B------:R3:W-:Y:S02]  /*afd0*/  STL.64 [R9], R12 ;  /* 0x0000000c09007387 */ /* 0x0007e40000100a00 */
.L_x_329:
[----:B------:R4:W-:Y:S01]  /*afe0*/  STL.64 [R2], RZ ;  /* 0x000000ff02007387 */ /* 0x0009e20000100a00 */
[----:B------:R-:W-:Y:S01]  /*aff0*/  ISETP.GE.AND P0, PT, R20, 0x1, PT ;  /* 0x000000011400780c */ /* 0x000fe20003f06270 */
[----:B------:R-:W-:Y:S01]  /*b000*/  BSSY.RECONVERGENT B1, `(.L_x_344) ;  /* 0x0000139000017945 */ /* 0x000fe20003800200 */
[----:B---3--:R-:W-:Y:S01]  /*b010*/  VIADD R9, R2, 0x40 ;  /* 0x0000004002097836 */ /* 0x008fe20000000000 */
[----:B------:R4:W-:Y:S01]  /*b020*/  STL.64 [R2+0x8], RZ ;  /* 0x000008ff02007387 */ /* 0x0009e20000100a00 */
[----:B------:R-:W-:-:S03]  /*b030*/  VIADD R10, R4, 0x40 ;  /* 0x00000040040a7836 */ /* 0x000fc60000000000 */
        /* <DEDUP_REMOVED lines=62> */
[----:B-1----:R-:W1:Y:S01]  /*b420*/  LDC R22, c[0x0][0x3a0] ;  /* 0x0000e800ff167b82 */ /* 0x002e620000000800 */
[----:B--2---:R-:W-:Y:S01]  /*b430*/  MOV R3, 0x400 ;  /* 0x0000040000037802 */ /* 0x004fe20000000f00 */
[----:B------:R-:W-:Y:S01]  /*b440*/  IMAD.MOV.U32 R17, RZ, RZ, RZ ;  /* 0x000000ffff117224 */ /* 0x000fe200078e00ff */
[----:B------:R-:W2:Y:S01]  /*b450*/  S2R R13, SR_TID.X ;  /* 0x00000000000d7919 */ /* 0x000ea20000002100 */
[C---:B-1----:R-:W-:Y:S02]  /*b460*/  LOP3.LUT R11, R22.reuse, 0x7, RZ, 0xc0, !PT ;  /* 0x00000007160b7812 */ /* 0x042fe400078ec0ff */
[----:B------:R-:W-:Y:S02]  /*b470*/  LOP3.LUT R18, R22, 0x3, RZ, 0xc0, !PT ;  /* 0x0000000316127812 */ /* 0x000fe400078ec0ff */
[----:B0-----:R-:W-:Y:S01]  /*b480*/  LEA R3, R12, R3, 0x18 ;  /* 0x000000030c037211 */ /* 0x001fe200078ec0ff */
[----:B------:R-:W-:Y:S01]  /*b490*/  VIADD R12, R2, 0x20 ;  /* 0x00000020020c7836 */ /* 0x000fe20000000000 */
[----:B--2---:R-:W-:-:S02]  /*b4a0*/  LOP3.LUT R16, R13, 0x7, RZ, 0xc0, !PT ;  /* 0x000000070d107812 */ /* 0x004fc400078ec0ff */
[----:B------:R-:W-:-:S03]  /*b4b0*/  IADD3 R13, PT, PT, R11, -0x1, RZ ;  /* 0xffffffff0b0d7810 */ /* 0x000fc60007ffe0ff */
[----:B------:R-:W-:Y:S01]  /*b4c0*/  IMAD R3, R16, 0x6e0, R3 ;  /* 0x000006e010037824 */ /* 0x000fe200078e0203 */
[----:B------:R-:W-:Y:S02]  /*b4d0*/  LOP3.LUT R16, R22, 0x7ffffff8, RZ, 0xc0, !PT ;  /* 0x7ffffff816107812 */ /* 0x000fe400078ec0ff */
[----:B------:R-:W-:Y:S01]  /*b4e0*/  ISETP.GE.U32.AND P0, PT, R13, 0x3, PT ;  /* 0x000000030d00780c */ /* 0x000fe20003f06070 */
[----:B------:R-:W-:Y:S01]  /*b4f0*/  VIADD R13, R4, 0x20 ;  /* 0x00000020040d7836 */ /* 0x000fe20000000000 */
[----:B------:R-:W-:Y:S01]  /*b500*/  SHF.L.U32 R22, R22, 0x3, RZ ;  /* 0x0000000316167819 */ /* 0x000fe200000006ff */
[----:B------:R-:W-:Y:S02]  /*b510*/  IMAD.MOV R19, RZ, RZ, -R16 ;  /* 0x000000ffff137224 */ /* 0x000fe400078e0a10 */
[----:B------:R-:W-:-:S08]  /*b520*/  VIADD R21, R3, 0x308 ;  /* 0x0000030803157836 */ /* 0x000fd00000000000 */
.L_x_353:
[----:B-12---:R-:W-:Y:S02]  /*b530*/  IMAD R30, R17, 0x8, R3 ;  /* 0x00000008111e7824 */ /* 0x006fe400078e0203 */
[----:B0-----:R-:W-:Y:S02]  /*b540*/  HFMA2 R28, -RZ, RZ, 1323, -4.565715789794921875e-05 ;  /* 0x652b82feff1c7431 */ /* 0x001fe400000001ff */
        /* <DEDUP_REMOVED lines=24> */
[----:B------:R-:W-:-:S03]  /*b6d0*/  UMOV UR7, 0x3f2a01a0 ;  /* 0x3f2a01a000077882 */ /* 0x000fc60000000000 */
[----:B------:R-:W-:-:S03]  /*b6e0*/  MOV R23, R25 ;  /* 0x0000001900177202 */ /* 0x000fc60000000f00 */
[----:B------:R-:W-:Y:S01]  /*b6f0*/  DFMA R26, R32, R26, UR6 ;  /* 0x00000006201a7e2b */ /* 0x000fe2000800001a */
[----:B------:R-:W-:Y:S01]  /*b700*/  UMOV UR6, 0x1852b7af ;  /* 0x1852b7af00067882 */ /* 0x000fe20000000000 */
[----:B------:R-:W-:Y:S01]  /*b710*/  UMOV UR7, 0x3f56c16c ;  /* 0x3f56c16c00077882 */ /* 0x000fe20000000000 */
[----:B------:R-:W-:-:S05]  /*b720*/  FSETP.GEU.AND P1, PT, |R23|, 4.1917929649353027344, PT ;  /* 0x4086232b1700780b */ /* 0x000fca0003f2e200 */
        /* <DEDUP_REMOVED lines=31> */
.L_x_347:
[----:B------:R-:W-:Y:S05]  /*b920*/  BSYNC.RECONVERGENT B2 ;  /* 0x0000000000027941 */ /* 0x000fea0003800200 */
.L_x_346:
        /* <DEDUP_REMOVED lines=10> */
.L_x_350:
        /* <DEDUP_REMOVED lines=63> */
[----:B------:R-:W-:Y:S02]  /*bdc0*/  ISETP.NE.AND P1, PT, R32, RZ, PT ;  /* 0x000000ff2000720c */ /* 0x000fe40003f25270 */
[----:B------:R-:W-:Y:S01]  /*bdd0*/  IADD3 R31, PT, PT, R31, 0x40, RZ ;  /* 0x000000401f1f7810 */ /* 0x000fe20007ffe0ff */
[----:B0-----:R-:W-:Y:S01]  /*bde0*/  VIADD R23, R23, 0x40 ;  /* 0x0000004017177836 */ /* 0x001fe20000000000 */
[----:B--2---:R-:W-:-:S07]  /*bdf0*/  @!P2 DADD R26, R26, R24 ;  /* 0x000000001a1aa229 */ /* 0x004fce0000000018 */
[----:B------:R0:W-:Y:S02]  /*be00*/  @!P2 STL.64 [R30+0x18], R26 ;  /* 0x0000181a1e00a387 */ /* 0x0001e40000100a00 */
[----:B0-----:R-:W-:Y:S01]  /*be10*/  VIADD R30, R30, 0x40 ;  /* 0x000000401e1e7836 */ /* 0x001fe20000000000 */
[----:B------:R-:W-:Y:S06]  /*be20*/  @P1 BRA `(.L_x_350) ;  /* 0xfffffff800e81947 */ /* 0x000fec000383ffff */
[----:B------:R-:W-:-:S07]  /*be30*/  IMAD.MOV.U32 R23, RZ, RZ, R16 ;  /* 0x000000ffff177224 */ /* 0x000fce00078e0010 */
.L_x_349:
[----:B------:R-:W-:-:S13]  /*be40*/  ISETP.NE.AND P1, PT, R11, RZ, PT ;  /* 0x000000ff0b00720c */ /* 0x000fda0003f25270 */
[----:B------:R-:W-:Y:S05]  /*be50*/  @!P1 BRA `(.L_x_348) ;  /* 0x0000000400409947 */ /* 0x000fea0003800000 */
[----:B------:R-:W-:Y:S01]  /*be60*/  ISETP.NE.AND P3, PT, R18, RZ, PT ;  /* 0x000000ff1200720c */ /* 0x000fe20003f65270 */
[----:B------:R-:W-:-:S12]  /*be70*/  @!P0 BRA `(.L_x_351) ;  /* 0x0000000000988947 */ /* 0x000fd80003800000 */
[----:B------:R-:W0:Y:S01]  /*be80*/  LDCU UR5, c[0x0][0x3a0] ;  /* 0x00007400ff0577ac */ /* 0x000e220008000800 */
[----:B------:R-:W-:Y:S02]  /*be90*/  IMAD R35, R23, 0x8, R2 ;  /* 0x0000000817237824 */ /* 0x000fe400078e0202 */
[----:B0-----:R-:W-:-:S05]  /*bea0*/  IMAD R34, R17, UR5, R23 ;  /* 0x0000000511227c24 */ /* 0x001fca000f8e0217 */
[----:B------:R-:W-:-:S05]  /*beb0*/  LEA R34, R34, R3, 0x3 ;  /* 0x0000000322227211 */ /* 0x000fca00078e18ff */
        /* <DEDUP_REMOVED lines=34> */
.L_x_351:
[----:B------:R-:W-:Y:S05]  /*c0e0*/  @!P3 BRA `(.L_x_348) ;  /* 0x00000000009cb947 */ /* 0x000fea0003800000 */
[----:B------:R-:W0:Y:S01]  /*c0f0*/  LDCU UR6, c[0x0][0x3a0] ;  /* 0x00007400ff0677ac */ /* 0x000e220008000800 */
[----:B------:R-:W-:Y:S01]  /*c100*/  ISETP.NE.AND P1, PT, R18, 0x1, PT ;  /* 0x000000011200780c */ /* 0x000fe20003f25270 */
[----:B0-----:R-:W-:-:S12]  /*c110*/  ULOP3.LUT UP0, URZ, UR6, 0x1, URZ, 0xc0, !UPT ;  /* 0x0000000106ff7892 */ /* 0x001fd8000f80c0ff */
[----:B------:R-:W-:Y:S05]  /*c120*/  @!P1 BRA `(.L_x_352) ;  /* 0x0000000000589947 */ /* 0x000fea0003800000 */
[----:B------:R-:W0:Y:S01]  /*c130*/  LDCU UR5, c[0x0][0x3a0] ;  /* 0x00007400ff0577ac */ /* 0x000e220008000800 */
[----:B--2---:R-:W-:Y:S02]  /*c140*/  IMAD R37, R23, 0x8, R2 ;  /* 0x0000000817257824 */ /* 0x004fe400078e0202 */
        /* <DEDUP_REMOVED lines=20> */
.L_x_352:
[----:B------:R-:W-:Y:S05]  /*c290*/  BRA.U !UP0, `(.L_x_348) ;  /* 0x0000000108307547 */ /* 0x000fea000b800000 */
[----:B-12---:R-:W-:-:S05]  /*c2a0*/  IMAD R26, R17, UR6, R23 ;  /* 0x00000006111a7c24 */ /* 0x006fca000f8e0217 */
[----:B------:R-:W-:-:S05]  /*c2b0*/  LEA R30, R26, R3, 0x3 ;  /* 0x000000031a1e7211 */ /* 0x000fca00078e18ff */
[----:B------:R-:W0:Y:S02]  /*c2c0*/  LDS.64 R26, [R30+0x2d0] ;  /* 0x0002d0001e1a7984 */ /* 0x000e240000000a00 */
[----:B0-----:R-:W-:-:S14]  /*c2d0*/  DSETP.NEU.AND P1, PT, R26, 1, PT ;  /* 0x3ff000001a00742a */ /* 0x001fdc0003f2d000 */
[----:B------:R-:W-:-:S05]  /*c2e0*/  @P1 IMAD R31, R23, 0x8, R2 ;  /* 0x00000008171f1824 */ /* 0x000fca00078e0202 */
[----:B------:R-:W2:Y:S01]  /*c2f0*/  @P1 LDL.64 R26, [R31] ;  /* 0x000000001f1a1983 */ /* 0x000ea20000100a00 */
[----:B------:R-:W-:Y:S01]  /*c300*/  @!P1 IMAD R23, R23, 0x8, R4 ;  /* 0x0000000817179824 */ /* 0x000fe200078e0204 */
[----:B--2---:R-:W-:-:S07]  /*c310*/  @P1 DADD R26, R26, R24 ;  /* 0x000000001a1a1229 */ /* 0x004fce0000000018 */
[----:B------:R0:W-:Y:S04]  /*c320*/  @P1 STL.64 [R31], R26 ;  /* 0x0000001a1f001387 */ /* 0x0001e80000100a00 */
[----:B------:R-:W2:Y:S02]  /*c330*/  @!P1 LDL.64 R28, [R23] ;  /* 0x00000000171c9983 */ /* 0x000ea40000100a00 */
[----:B--2---:R-:W-:-:S07]  /*c340*/  @!P1 DADD R28, R28, R24 ;  /* 0x000000001c1c9229 */ /* 0x004fce0000000018 */
[----:B------:R0:W-:Y:S04]  /*c350*/  @!P1 STL.64 [R23], R28 ;  /* 0x0000001c17009387 */ /* 0x0001e80000100a00 */
.L_x_348:
[----:B------:R-:W-:-:S05]  /*c360*/  VIADD R17, R17, 0x1 ;  /* 0x0000000111117836 */ /* 0x000fca0000000000 */
[----:B------:R-:W-:-:S13]  /*c370*/  ISETP.NE.AND P1, PT, R17, R20, PT ;  /* 0x000000141100720c */ /* 0x000fda0003f25270 */
[----:B------:R-:W-:Y:S05]  /*c380*/  @P1 BRA `(.L_x_353) ;  /* 0xfffffff000681947 */ /* 0x000fea000383ffff */
.L_x_345:
[----:B------:R-:W-:Y:S05]  /*c390*/  BSYNC.RECONVERGENT B1 ;  /* 0x0000000000017941 */ /* 0x000fea0003800200 */
.L_x_344:
[----:B0-----:R-:W0:Y:S01]  /*c3a0*/  LDS.64 R12, [R3+0x6d8] ;  /* 0x0006d800030c7984 */ /* 0x001e220000000a00 */
[----:B------:R-:W3:Y:S01]  /*c3b0*/  LDC R11, c[0x0][0x3a0] ;  /* 0x0000e800ff0b7b82 */ /* 0x000ee20000000800 */
[----:B------:R-:W-:Y:S01]  /*c3c0*/  UMOV UR7, 0x3e112e0b ;  /* 0x3e112e0b00077882 */ /* 0x000fe20000000000 */
[----:B------:R-:W-:Y:S01]  /*c3d0*/  UMOV UR6, 0xe826d695 ;  /* 0xe826d69500067882 */ /* 0x000fe20000000000 */
[----:B------:R-:W-:Y:S02]  /*c3e0*/  UMOV UR5, UR7 ;  /* 0x0000000700057c82 */ /* 0x000fe40008000000 */
[----:B------:R-:W-:Y:S01]  /*c3f0*/  IMAD.U32 R17, RZ, RZ, UR5 ;  /* 0x00000005ff117e24 */ /* 0x000fe2000f8e00ff */
[----:B---3--:R-:W-:Y:S01]  /*c400*/  ISETP.GE.AND P0, PT, R11, 0x1, PT ;  /* 0x000000010b00780c */ /* 0x008fe20003f06270 */
[----:B0-----:R-:W-:Y:S01]  /*c410*/  DSETP.MAX.AND P1, P2, R12, UR6, PT ;  /* 0x000000060c007e2a */ /* 0x001fe2000ba2f000 */
[----:B------:R-:W-:-:S11]  /*c420*/  MOV R16, R12 ;  /* 0x0000000c00107202 */ /* 0x000fd60000000f00 */
[----:B------:R-:W-:Y:S05]  /*c430*/  @!P0 EXIT ;  /* 0x000000000000894d */ /* 0x000fea0003800000 */
[----:B------:R-:W-:Y:S01]  /*c440*/  UISETP.GE.U32.AND UP0, UPT, UR4, 0xf, UPT ;  /* 0x0000000f0400788c */ /* 0x000fe2000bf06070 */
[----:B------:R-:W-:Y:S01]  /*c450*/  LOP3.LUT R19, R11, 0xf, RZ, 0xc0, !PT ;  /* 0x0000000f0b137812 */ /* 0x000fe200078ec0ff */
[----:B-12---:R-:W-:Y:S01]  /*c460*/  IMAD.MOV.U32 R3, RZ, RZ, RZ ;  /* 0x000000ffff037224 */ /* 0x006fe200078e00ff */
[----:B------:R-:W-:Y:S02]  /*c470*/  FSEL R13, R13, UR5, P1 ;  /* 0x000000050d0d7c08 */ /* 0x000fe40008800000 */
[----:B------:R-:W-:Y:S02]  /*c480*/  SEL R12, R16, UR6, P1 ;  /* 0x00000006100c7c07 */ /* 0x000fe40008800000 */
[----:B------:R-:W-:Y:S02]  /*c490*/  ISETP.NE.AND P1, PT, R19, RZ, PT ;  /* 0x000000ff1300720c */ /* 0x000fe40003f25270 */
[----:B------:R-:W-:Y:S01]  /*c4a0*/  @P2 LOP3.LUT R13, R17, 0x80000, RZ, 0xfc, !PT ;  /* 0x00080000110d2812 */ /* 0x000fe200078efcff */
[----:B------:R-:W-:Y:S10]  /*c4b0*/  BRA.U !UP0, `(.L_x_354) ;  /* 0x00000009082c7547 */ /* 0x000ff4000b800000 */
[----:B------:R-:W-:Y:S01]  /*c4c0*/  LOP3.LUT R3, R11, 0x7ffffff0, RZ, 0xc0, !PT ;  /* 0x7ffffff00b037812 */ /* 0x000fe200078ec0ff */
[C---:B------:R-:W-:Y:S01]  /*c4d0*/  VIADD R17, R1.reuse, 0x40 ;  /* 0x0000004001117836 */ /* 0x040fe20000000000 */
[----:B------:R-:W-:-:S03]  /*c4e0*/  IADD3 R16, PT, PT, R1, 0x138, RZ ;  /* 0x0000013801107810 */ /* 0x000fc60007ffe0ff */
[----:B------:R-:W-:-:S07]  /*c4f0*/  IMAD.MOV R18, RZ, RZ, -R3 ;  /* 0x000000ffff127224 */ /* 0x000fce00078e0a03 */
.L_x_355:
        /* <DEDUP_REMOVED lines=128> */
[----:B------:R-:W-:Y:S01]  /*cd00*/  VIADD R17, R17, 0x80 ;  /* 0x0000008011117836 */ /* 0x000fe20000000000 */
[----:B0-----:R-:W-:Y:S01]  /*cd10*/  IADD3 R9, PT, PT, R9, 0x80, RZ ;  /* 0x0000008009097810 */ /* 0x001fe20007ffe0ff */
[----:B-1----:R-:W-:Y:S01]  /*cd20*/  VIADD R16, R16, 0x80 ;  /* 0x0000008010107836 */ /* 0x002fe20000000000 */
[----:B--2---:R-:W-:-:S07]  /*cd30*/  DFMA R26, R12, R26, R28 ;  /* 0x0000001a0c1a722b */ /* 0x004fce000000001c */
[----:B------:R0:W-:Y:S02]  /*cd40*/  STL.64 [R10+0x38], R26 ;  /* 0x0000381a0a007387 */ /* 0x0001e40000100a00 */
[----:B0-----:R-:W-:Y:S01]  /*cd50*/  VIADD R10, R10, 0x80 ;  /* 0x000000800a0a7836 */ /* 0x001fe20000000000 */
[----:B------:R-:W-:Y:S06]  /*cd60*/  @P0 BRA `(.L_x_355) ;  /* 0xfffffff400e40947 */ /* 0x000fec000383ffff */
.L_x_354:
        /* <DEDUP_REMOVED lines=73> */
.L_x_357:
[----:B------:R-:W-:Y:S05]  /*d200*/  @!P1 BRA `(.L_x_356) ;  /* 0x0000000000f49947 */ /* 0x000fea0003800000 */
[----:B------:R-:W-:Y:S02]  /*d210*/  ISETP.GE.U32.AND P0, PT, R28, 0x4, PT ;  /* 0x000000041c00780c */ /* 0x000fe40003f06070 */
[----:B0-----:R-:W-:-:S04]  /*d220*/  LOP3.LUT R9, R11, 0x3, RZ, 0xc0, !PT ;  /* 0x000000030b097812 */ /* 0x001fc800078ec0ff */
        /* <DEDUP_REMOVED lines=38> */
.L_x_358:
[----:B------:R-:W-:Y:S05]  /*d490*/  @!P1 BRA `(.L_x_356) ;  /* 0x0000000000509947 */ /* 0x000fea0003800000 */
[C---:B0-----:R-:W-:Y:S02]  /*d4a0*/  IMAD R21, R3.reuse, 0x8, R8 ;  /* 0x0000000803157824 */ /* 0x041fe400078e0208 */
[C---:B------:R-:W-:Y:S02]  /*d4b0*/  IMAD R23, R3.reuse, 0x8, R4 ;  /* 0x0000000803177824 */ /* 0x040fe400078e0204 */
[C---:B------:R-:W-:Y:S02]  /*d4c0*/  IMAD R20, R3.reuse, 0x8, R1 ;  /* 0x0000000803147824 */ /* 0x040fe400078e0201 */
[----:B------:R-:W-:Y:S02]  /*d4d0*/  IMAD.MOV R10, RZ, RZ, -R9 ;  /* 0x000000ffff0a7224 */ /* 0x000fe400078e0a09 */
[----:B------:R-:W-:-:S07]  /*d4e0*/  IMAD R3, R3, 0x8, R2 ;  /* 0x0000000803037824 */ /* 0x000fce00078e0202 */
.L_x_359:
[----:B------:R-:W2:Y:S04]  /*d4f0*/  LDL.64 R8, [R20] ;  /* 0x0000000014087983 */ /* 0x000ea80000100a00 */
[----:B------:R-:W2:Y:S01]  /*d500*/  LDL.64 R16, [R3] ;  /* 0x0000000003107983 */ /* 0x000ea20000100a00 */
[----:B------:R-:W-:Y:S01]  /*d510*/  IADD3 R10, PT, PT, R10, 0x1, RZ ;  /* 0x000000010a0a7810 */ /* 0x000fe20007ffe0ff */
[----:B--2---:R-:W-:-:S07]  /*d520*/  DFMA R8, R12, R8, R16 ;  /* 0x000000080c08722b */ /* 0x004fce0000000010 */
[----:B------:R0:W-:Y:S04]  /*d530*/  STL.64 [R3], R8 ;  /* 0x0000000803007387 */ /* 0x0001e80000100a00 */
[----:B------:R1:W2:Y:S04]  /*d540*/  LDL.64 R16, [R21] ;  /* 0x0000000015107983 */ /* 0x0002a80000100a00 */
[----:B------:R-:W2:Y:S01]  /*d550*/  LDL.64 R18, [R23] ;  /* 0x0000000017127983 */ /* 0x000ea20000100a00 */
[----:B------:R-:W-:Y:S01]  /*d560*/  ISETP.NE.AND P0, PT, R10, RZ, PT ;  /* 0x000000ff0a00720c */ /* 0x000fe20003f05270 */
[----:B------:R-:W-:-:S02]  /*d570*/  VIADD R20, R20, 0x8 ;  /* 0x0000000814147836 */ /* 0x000fc40000000000 */
[----:B0-----:R-:W-:Y:S02]  /*d580*/  VIADD R3, R3, 0x8 ;  /* 0x0000000803037836 */ /* 0x001fe40000000000 */
[----:B-1----:R-:W-:Y:S01]  /*d590*/  VIADD R21, R21, 0x8 ;  /* 0x0000000815157836 */ /* 0x002fe20000000000 */
[----:B--2---:R-:W-:-:S07]  /*d5a0*/  DFMA R16, R12, R16, R18 ;  /* 0x000000100c10722b */ /* 0x004fce0000000012 */
[----:B------:R0:W-:Y:S02]  /*d5b0*/  STL.64 [R23], R16 ;  /* 0x0000001017007387 */ /* 0x0001e40000100a00 */
[----:B0-----:R-:W-:Y:S01]  /*d5c0*/  IADD3 R23, PT, PT, R23, 0x8, RZ ;  /* 0x0000000817177810 */ /* 0x001fe20007ffe0ff */
[----:B------:R-:W-:Y:S06]  /*d5d0*/  @P0 BRA `(.L_x_359) ;  /* 0xfffffffc00c40947 */ /* 0x000fec000383ffff */
.L_x_356:
[----:B------:R-:W-:Y:S02]  /*d5e0*/  IMAD.MOV R11, RZ, RZ, -R11 ;  /* 0x000000ffff0b7224 */ /* 0x000fe400078e0a0b */
[----:B------:R-:W-:Y:S02]  /*d5f0*/  IMAD.MOV.U32 R3, RZ, RZ, R6 ;  /* 0x000000ffff037224 */ /* 0x000fe400078e0006 */
[----:B------:R-:W-:-:S07]  /*d600*/  IMAD.MOV.U32 R8, RZ, RZ, R7 ;  /* 0x000000ffff087224 */ /* 0x000fce00078e0007 */
.L_x_367:
[----:B0-----:R-:W2:Y:S01]  /*d610*/  LDL.64 R16, [R2] ;  /* 0x0000000002107983 */ /* 0x001ea20000100a00 */
[----:B------:R-:W-:Y:S01]  /*d620*/  MOV R12, 0xfeebc2a0 ;  /* 0xfeebc2a0000c7802 */ /* 0x000fe20000000f00 */
[----:B------:R-:W-:Y:S01]  /*d630*/  IMAD.MOV.U32 R13, RZ, RZ, 0x39b4484b ;  /* 0x39b4484bff0d7424 */ /* 0x000fe200078e00ff */
[----:B------:R-:W-:Y:S03]  /*d640*/  BSSY.RECONVERGENT B1, `(.L_x_360) ;  /* 0x000005b000017945 */ /* 0x000fe60003800200 */
[----:B------:R-:W-:Y:S02]  /*d650*/  IMAD.MOV.U32 R10, RZ, RZ, R13 ;  /* 0x000000ffff0a7224 */ /* 0x000fe400078e000d */
[----:B--2---:R-:W-:Y:S01]  /*d660*/  DSETP.MAX.AND P0, P1, R16, R12, PT ;  /* 0x0000000c1000722a */ /* 0x004fe2000390f000 */
[----:B------:R-:W-:-:S05]  /*d670*/  IMAD.MOV.U32 R9, RZ, RZ, R17 ;  /* 0x000000ffff097224 */ /* 0x000fca00078e0011 */
[----:B------:R-:W-:Y:S02]  /*d680*/  FSEL R25, R9, R10, P0 ;  /* 0x0000000a09197208 */ /* 0x000fe40000000000 */
[----:B------:R-:W-:-:S04]  /*d690*/  MOV R9, R12 ;  /* 0x0000000c00097202 */ /* 0x000fc80000000f00 */
[----:B------:R-:W-:Y:S02]  /*d6a0*/  SEL R24, R16, R9, P0 ;  /* 0x0000000910187207 */ /* 0x000fe40000000000 */
[----:B------:R-:W-:Y:S01]  /*d6b0*/  @P1 LOP3.LUT R25, R10, 0x80000, RZ, 0xfc, !PT ;  /* 0x000800000a191812 */ /* 0x000fe200078efcff */
[----:B------:R-:W-:Y:S02]  /*d6c0*/  IMAD.MOV.U32 R10, RZ, RZ, -0x3ff ;  /* 0xfffffc01ff0a7424 */ /* 0x000fe400078e00ff */
[----:B------:R-:W-:Y:S01]  /*d6d0*/  IMAD.MOV.U32 R16, RZ, RZ, R24 ;  /* 0x000000ffff107224 */ /* 0x000fe200078e0018 */
[----:B------:R-:W-:Y:S01]  /*d6e0*/  ISETP.GT.AND P0, PT, R25, 0xfffff, PT ;  /* 0x000fffff1900780c */ /* 0x000fe20003f04270 */
[----:B------:R-:W-:-:S12]  /*d6f0*/  IMAD.MOV.U32 R17, RZ, RZ, R25 ;  /* 0x000000ffff117224 */ /* 0x000fd800078e0019 */
[----:B------:R-:W-:Y:S01]  /*d700*/  @!P0 DMUL R16, R16, 1.80143985094819840000e+16 ;  /* 0x4350000010108828 */ /* 0x000fe20000000000 */
[----:B------:R-:W-:-:S09]  /*d710*/  @!P0 IMAD.MOV.U32 R10, RZ, RZ, -0x435 ;  /* 0xfffffbcbff0a8424 */ /* 0x000fd200078e00ff */
[----:B------:R-:W-:Y:S01]  /*d720*/  @!P0 IMAD.MOV.U32 R25, RZ, RZ, R17 ;  /* 0x000000ffff198224 */ /* 0x000fe200078e0011 */
[----:B------:R-:W-:-:S04]  /*d730*/  @!P0 MOV R24, R16 ;  /* 0x0000001000188202 */ /* 0x000fc80000000f00 */
[----:B------:R-:W-:-:S04]  /*d740*/  IADD3 R9, PT, PT, R25, -0x1, RZ ;  /* 0xffffffff19097810 */ /* 0x000fc80007ffe0ff */
        /* <DEDUP_REMOVED lines=68> */
.L_x_361:
[----:B------:R-:W-:Y:S01]  /*db90*/  IMAD.MOV.U32 R18, RZ, RZ, 0x0 ;  /* 0x00000000ff127424 */ /* 0x000fe200078e00ff */
[----:B------:R-:W-:Y:S01]  /*dba0*/  LOP3.LUT P0, RZ, R17, 0x7fffffff, RZ, 0xc0, !PT ;  /* 0x7fffffff11ff7812 */ /* 0x000fe2000780c0ff */
[----:B------:R-:W-:-:S06]  /*dbb0*/  IMAD.MOV.U32 R19, RZ, RZ, 0x7ff00000 ;  /* 0x7ff00000ff137424 */ /* 0x000fcc00078e00ff */
[----:B------:R-:W-:-:S10]  /*dbc0*/  DFMA R18, R16, R18, +INF ;  /* 0x7ff000001012742b */ /* 0x000fd40000000012 */
[----:B------:R-:W-:Y:S02]  /*dbd0*/  FSEL R16, R18, RZ, P0 ;  /* 0x000000ff12107208 */ /* 0x000fe40000000000 */
[----:B------:R-:W-:-:S07]  /*dbe0*/  FSEL R17, R19, -QNAN , P0 ;  /* 0xfff0000013117808 */ /* 0x000fce0000000000 */
.L_x_362:
[----:B------:R-:W-:Y:S05]  /*dbf0*/  BSYNC.RECONVERGENT B1 ;  /* 0x0000000000017941 */ /* 0x000fea0003800200 */
.L_x_360:
[----:B------:R-:W2:Y:S01]  /*dc00*/  LDL.64 R18, [R4] ;  /* 0x0000000004127983 */ /* 0x000ea20000100a00 */
[----:B------:R-:W-:Y:S01]  /*dc10*/  IMAD.MOV.U32 R21, RZ, RZ, R13 ;  /* 0x000000ffff157224 */ /* 0x000fe200078e000d */
[----:B------:R-:W-:Y:S01]  /*dc20*/  BSSY.RECONVERGENT B1, `(.L_x_363) ;  /* 0x0000058000017945 */ /* 0x000fe20003800200 */
[----:B--2---:R-:W-:Y:S01]  /*dc30*/  DSETP.MAX.AND P0, P1, R18, R12, PT ;  /* 0x0000000c1200722a */ /* 0x004fe2000390f000 */
[----:B------:R-:W-:-:S05]  /*dc40*/  MOV R10, R19 ;  /* 0x00000013000a7202 */ /* 0x000fca0000000f00 */
[----:B------:R-:W-:Y:S02]  /*dc50*/  FSEL R25, R10, R21, P0 ;  /* 0x000000150a197208 */ /* 0x000fe40000000000 */
[----:B------:R-:W-:-:S05]  /*dc60*/  SEL R24, R18, R12, P0 ;  /* 0x0000000c12187207 */ /* 0x000fca0000000000 */
[----:B------:R-:W-:Y:S01]  /*dc70*/  IMAD.MOV.U32 R12, RZ, RZ, R24 ;  /* 0x000000ffff0c7224 */ /* 0x000fe200078e0018 */
[----:B------:R-:W-:-:S04]  /*dc80*/  @P1 LOP3.LUT R25, R21, 0x80000, RZ, 0xfc, !PT ;  /* 0x0008000015191812 */ /* 0x000fc800078efcff */
[----:B------:R-:W-:Y:S01]  /*dc90*/  ISETP.GT.AND P0, PT, R25, 0xfffff, PT ;  /* 0x000fffff1900780c */ /* 0x000fe20003f04270 */
[----:B------:R-:W-:-:S12]  /*dca0*/  IMAD.MOV.U32 R13, RZ, RZ, R25 ;  /* 0x000000ffff0d7224 */ /* 0x000fd800078e0019 */
        /* <DEDUP_REMOVED lines=73> */
.L_x_364:
[----:B------:R-:W-:Y:S01]  /*e140*/  MOV R18, 0x0 ;  /* 0x0000000000127802 */ /* 0x000fe20000000f00 */
[----:B------:R-:W-:Y:S01]  /*e150*/  IMAD.MOV.U32 R19, RZ, RZ, 0x7ff00000 ;  /* 0x7ff00000ff137424 */ /* 0x000fe200078e00ff */
[----:B------:R-:W-:-:S05]  /*e160*/  LOP3.LUT P0, RZ, R13, 0x7fffffff, RZ, 0xc0, !PT ;  /* 0x7fffffff0dff7812 */ /* 0x000fca000780c0ff */
[----:B------:R-:W-:-:S10]  /*e170*/  DFMA R18, R12, R18, +INF ;  /* 0x7ff000000c12742b */ /* 0x000fd40000000012 */
[----:B------:R-:W-:Y:S02]  /*e180*/  FSEL R12, R18, RZ, P0 ;  /* 0x000000ff120c7208 */ /* 0x000fe40000000000 */
[----:B------:R-:W-:-:S07]  /*e190*/  FSEL R13, R19, -QNAN , P0 ;  /* 0xfff00000130d7808 */ /* 0x000fce0000000000 */
.L_x_365:
[----:B------:R-:W-:Y:S05]  /*e1a0*/  BSYNC.RECONVERGENT B1 ;  /* 0x0000000000017941 */ /* 0x000fea0003800200 */
.L_x_363:
[----:B------:R-:W-:-:S07]  /*e1b0*/  DADD R12, -R12, R16 ;  /* 0x000000000c0c7229 */ /* 0x000fce0000000110 */
[----:B------:R0:W-:Y:S04]  /*e1c0*/  STL.64 [R3], R12 ;  /* 0x0000000c03007387 */ /* 0x0001e80000100a00 */
[----:B------:R-:W2:Y:S01]  /*e1d0*/  LDL.64 R16, [R9] ;  /* 0x0000000009107983 */ /* 0x000ea20000100a00 */
[----:B------:R-:W-:Y:S01]  /*e1e0*/  VIADD R11, R11, 0x1 ;  /* 0x000000010b0b7836 */ /* 0x000fe20000000000 */
[----:B------:R-:W-:-:S04]  /*e1f0*/  IADD3 R14, P1, PT, R14, 0x8, RZ ;  /* 0x000000080e0e7810 */ /* 0x000fc80007f3e0ff */
[----:B------:R-:W-:Y:S01]  /*e200*/  ISETP.NE.AND P0, PT, R11, RZ, PT ;  /* 0x000000ff0b00720c */ /* 0x000fe20003f05270 */
[----:B------:R-:W-:Y:S01]  /*e210*/  IMAD.X R15, RZ, RZ, R15, P1 ;  /* 0x000000ffff0f7224 */ /* 0x000fe200008e060f */
[----:B--2---:R-:W-:-:S07]  /*e220*/  DADD R16, R12, -R16 ;  /* 0x000000000c107229 */ /* 0x004fce0000000810 */
[----:B------:R0:W-:Y:S04]  /*e230*/  STL.64 [R8], R16 ;  /* 0x0000001008007387 */ /* 0x0001e80000100a00 */
[----:B------:R-:W-:Y:S05]  /*e240*/  @!P0 BRA `(.L_x_366) ;  /* 0x0000000800288947 */ /* 0x000fea0003800000 */
[----:B0-----:R-:W-:Y:S01]  /*e250*/  IADD3 R8, PT, PT, R8, 0x8, RZ ;  /* 0x0000000808087810 */ /* 0x001fe20007ffe0ff */
[----:B------:R-:W-:Y:S02]  /*e260*/  VIADD R3, R3, 0x8 ;  /* 0x0000000803037836 */ /* 0x000fe40000000000 */
[----:B----4-:R-:W-:Y:S02]  /*e270*/  VIADD R4, R4, 0x8 ;  /* 0x0000000804047836 */ /* 0x010fe40000000000 */
[----:B------:R-:W-:Y:S01]  /*e280*/  VIADD R2, R2, 0x8 ;  /* 0x0000000802027836 */ /* 0x000fe20000000000 */
[----:B------:R-:W-:Y:S06]  /*e290*/  BRA `(.L_x_367) ;  /* 0xfffffff000dc7947 */ /* 0x000fec000383ffff */
.L_x_328:
[----:B------:R-:W3:Y:S02]  /*e2a0*/  LDC R2, c[0x0][0x3a0] ;  /* 0x0000e800ff027b82 */ /* 0x000ee40000000800 */
[----:B---3--:R-:W-:-:S13]  /*e2b0*/  ISETP.GE.AND P0, PT, R2, 0x1, PT ;  /* 0x000000010200780c */ /* 0x008fda0003f06270 */
[----:B------:R-:W-:Y:S05]  /*e2c0*/  @!P0 EXIT ;  /* 0x000000000000894d */ /* 0x000fea0003800000 */
[----:B------:R-:W-:Y:S01]  /*e2d0*/  UISETP.GE.U32.AND UP0, UPT, UR4, 0xf, UPT ;  /* 0x0000000f0400788c */ /* 0x000fe2000bf06070 */
[----:B------:R-:W-:Y:S02]  /*e2e0*/  LOP3.LUT R21, R2, 0xf, RZ, 0xc0, !PT ;  /* 0x0000000f02157812 */ /* 0x000fe400078ec0ff */
[----:B012---:R-:W-:Y:S02]  /*e2f0*/  MOV R3, RZ ;  /* 0x000000ff00037202 */ /* 0x007fe40000000f00 */
[----:B------:R-:W-:-:S04]  /*e300*/  ISETP.NE.AND P1, PT, R21, RZ, PT ;  /* 0x000000ff1500720c */ /* 0x000fc80003f25270 */
[----:B------:R-:W-:Y:S09]  /*e310*/  BRA.U !UP0, `(.L_x_368) ;  /* 0x0000000108ec7547 */ /* 0x000ff2000b800000 */
[----:B------:R-:W-:Y:S01]  /*e320*/  LOP3.LUT R3, R2, 0x7ffffff0, RZ, 0xc0, !PT ;  /* 0x7ffffff002037812 */ /* 0x000fe200078ec0ff */
[----:B------:R-:W-:Y:S02]  /*e330*/  VIADD R20, R14, 0x40 ;  /* 0x000000400e147836 */ /* 0x000fe40000000000 */
[----:B------:R-:W-:Y:S01]  /*e340*/  VIADD R19, R1, 0x518 ;  /* 0x0000051801137836 */ /* 0x000fe20000000000 */
[----:B------:R-:W-:Y:S01]  /*e350*/  IADD3 R4, PT, PT, -R3, RZ, RZ ;  /* 0x000000ff03047210 */ /* 0x000fe20007ffe1ff */
[----:B------:R-:W-:-:S07]  /*e360*/  VIADD R18, R1, 0x610 ;  /* 0x0000061001127836 */ /* 0x000fce0000000000 */
.L_x_369:
        /* <DEDUP_REMOVED lines=48> */
[----:B0-----:R-:W-:-:S02]  /*e670*/  VIADD R20, R20, 0x80 ;  /* 0x0000008014147836 */ /* 0x001fc40000000000 */
[----:B--2---:R0:W-:Y:S04]  /*e680*/  STL.64 [R19+0x38], R16 ;  /* 0x0000381013007387 */ /* 0x0041e80000100a00 */
[----:B------:R1:W-:Y:S01]  /*e690*/  STL.64 [R18+0x38], RZ ;  /* 0x000038ff12007387 */ /* 0x0003e20000100a00 */
[----:B0-----:R-:W-:Y:S01]  /*e6a0*/  VIADD R19, R19, 0x80 ;  /* 0x0000008013137836 */ /* 0x001fe20000000000 */
[----:B-1----:R-:W-:Y:S01]  /*e6b0*/  IADD3 R18, PT, PT, R18, 0x80, RZ ;  /* 0x0000008012127810 */ /* 0x002fe20007ffe0ff */
[----:B------:R-:W-:Y:S06]  /*e6c0*/  @P0 BRA `(.L_x_369) ;  /* 0xfffffffc00280947 */ /* 0x000fec000383ffff */
.L_x_368:
[----:B------:R-:W-:Y:S05]  /*e6d0*/  @!P1 BRA `(.L_x_366) ;  /* 0x0000000400049947 */ /* 0x000fea0003800000 */
[----:B------:R-:W-:Y:S02]  /*e6e0*/  ISETP.GE.U32.AND P0, PT, R21, 0x8, PT ;  /* 0x000000081500780c */ /* 0x000fe40003f06070 */
[----:B------:R-:W-:-:S04]  /*e6f0*/  LOP3.LUT R18, R2, 0x7, RZ, 0xc0, !PT ;  /* 0x0000000702127812 */ /* 0x000fc800078ec0ff */
[----:B------:R-:W-:-:S07]  /*e700*/  ISETP.NE.AND P1, PT, R18, RZ, PT ;  /* 0x000000ff1200720c */ /* 0x000fce0003f25270 */
[----:B------:R-:W-:Y:S06]  /*e710*/  @!P0 BRA `(.L_x_370) ;  /* 0x00000000006c8947 */ /* 0x000fec0003800000 */
[----:B------:R-:W-:-:S05]  /*e720*/  IMAD R4, R3, 0x8, R14 ;  /* 0x0000000803047824 */ /* 0x000fca00078e020e */
        /* <DEDUP_REMOVED lines=26> */
.L_x_370:
        /* <DEDUP_REMOVED lines=20> */
.L_x_371:
[----:B------:R-:W-:Y:S05]  /*ea10*/  @!P1 BRA `(.L_x_366) ;  /* 0x0000000000349947 */ /* 0x000fea0003800000 */
[C---:B------:R-:W-:Y:S02]  /*ea20*/  IMAD R14, R3.reuse, 0x8, R14 ;  /* 0x00000008030e7824 */ /* 0x040fe400078e020e */
[C---:B01----:R-:W-:Y:S02]  /*ea30*/  IMAD R8, R3.reuse, 0x8, R7 ;  /* 0x0000000803087824 */ /* 0x043fe400078e0207 */
[----:B------:R-:W-:Y:S02]  /*ea40*/  IMAD R9, R3, 0x8, R6 ;  /* 0x0000000803097824 */ /* 0x000fe400078e0206 */
[----:B------:R-:W-:-:S07]  /*ea50*/  IMAD.MOV R4, RZ, RZ, -R2 ;  /* 0x000000ffff047224 */ /* 0x000fce00078e0a02 */
.L_x_372:
[----:B------:R0:W2:Y:S01]  /*ea60*/  LDL.64 R2, [R14] ;  /* 0x000000000e027983 */ /* 0x0000a20000100a00 */
[----:B------:R-:W-:-:S04]  /*ea70*/  IADD3 R4, PT, PT, R4, 0x1, RZ ;  /* 0x0000000104047810 */ /* 0x000fc80007ffe0ff */
[----:B------:R-:W-:Y:S01]  /*ea80*/  ISETP.NE.AND P0, PT, R4, RZ, PT ;  /* 0x000000ff0400720c */ /* 0x000fe20003f05270 */
[----:B0-----:R-:W-:Y:S01]  /*ea90*/  VIADD R14, R14, 0x8 ;  /* 0x000000080e0e7836 */ /* 0x001fe20000000000 */
[----:B--2---:R0:W-:Y:S04]  /*eaa0*/  STL.64 [R9], R2 ;  /* 0x0000000209007387 */ /* 0x0041e80000100a00 */
[----:B------:R1:W-:Y:S01]  /*eab0*/  STL.64 [R8], RZ ;  /* 0x000000ff08007387 */ /* 0x0003e20000100a00 */
[----:B0-----:R-:W-:Y:S02]  /*eac0*/  VIADD R9, R9, 0x8 ;  /* 0x0000000809097836 */ /* 0x001fe40000000000 */
[----:B-1----:R-:W-:-:S04]  /*ead0*/  VIADD R8, R8, 0x8 ;  /* 0x0000000808087836 */ /* 0x002fc80000000000 */
[----:B------:R-:W-:Y:S05]  /*eae0*/  @P0 BRA `(.L_x_372) ;  /* 0xfffffffc00dc0947 */ /* 0x000fea000383ffff */
.L_x_366:
[----:B------:R-:W-:Y:S05]  /*eaf0*/  BSYNC.RECONVERGENT B0 ;  /* 0x0000000000007941 */ /* 0x000fea0003800200 */
.L_x_327:
[----:B----4-:R-:W2:Y:S02]  /*eb00*/  LDC R2, c[0x0][0x3a0] ;  /* 0x0000e800ff027b82 */ /* 0x010ea40000000800 */
[----:B--2---:R-:W-:-:S13]  /*eb10*/  ISETP.GE.AND P0, PT, R2, 0x1, PT ;  /* 0x000000010200780c */ /* 0x004fda0003f06270 */
[----:B------:R-:W-:Y:S05]  /*eb20*/  @!P0 EXIT ;  /* 0x000000000000894d */ /* 0x000fea0003800000 */
[----:B------:R-:W-:Y:S01]  /*eb30*/  UISETP.GE.U32.AND UP0, UPT, UR4, 0xf, UPT ;  /* 0x0000000f0400788c */ /* 0x000fe2000bf06070 */
[----:B0-----:R-:W-:Y:S01]  /*eb40*/  LOP3.LUT R3, R2, 0xf, RZ, 0xc0, !PT ;  /* 0x0000000f02037812 */ /* 0x001fe200078ec0ff */
[----:B------:R-:W-:Y:S02]  /*eb50*/  IMAD R0, R0, R2, R5 ;  /* 0x0000000200007224 */ /* 0x000fe400078e0205 */
[----:B------:R-:W-:Y:S01]  /*eb60*/  HFMA2 R5, -RZ, RZ, 0, 0 ;  /* 0x00000000ff057431 */ /* 0x000fe200000001ff */
[----:B------:R-:W-:-:S04]  /*eb70*/  ISETP.NE.AND P1, PT, R3, RZ, PT ;  /* 0x000000ff0300720c */ /* 0x000fc80003f25270 */
[----:B------:R-:W-:Y:S09]  /*eb80*/  BRA.U !UP0, `(.L_x_373) ;  /* 0x00000005085c7547 */ /* 0x000ff2000b800000 */
[----:B------:R-:W0:Y:S01]  /*eb90*/  LDCU.64 UR6, c[0x0][0x388] ;  /* 0x00007100ff0677ac */ /* 0x000e220008000a00 */
[----:B------:R-:W-:Y:S01]  /*eba0*/  LOP3.LUT R5, R2, 0x7ffffff0, RZ, 0xc0, !PT ;  /* 0x7ffffff002057812 */ /* 0x000fe200078ec0ff */
[C---:B------:R-:W-:Y:S01]  /*ebb0*/  VIADD R41, R1.reuse, 0x518 ;  /* 0x0000051801297836 */ /* 0x040fe20000000000 */
[----:B------:R-:W2:Y:S01]  /*ebc0*/  LDCU.64 UR4, c[0x0][0x390] ;  /* 0x00007200ff0477ac */ /* 0x000ea20008000a00 */
[----:B------:R-:W-:Y:S01]  /*ebd0*/  VIADD R4, R1, 0x610 ;  /* 0x0000061001047836 */ /* 0x000fe20000000000 */
[----:B------:R-:W-:Y:S01]  /*ebe0*/  IADD3 R42, PT, PT, -R5, RZ, RZ ;  /* 0x000000ff052a7210 */ /* 0x000fe20007ffe1ff */
[----:B------:R-:W-:Y:S01]  /*ebf0*/  IMAD.MOV.U32 R40, RZ, RZ, R0 ;  /* 0x000000ffff287224 */ /* 0x000fe200078e0000 */
[----:B0-----:R-:W-:Y:S02]  /*ec00*/  UIADD3 UR6, UP0, UPT, UR6, 0x40, URZ ;  /* 0x0000004006067890 */ /* 0x001fe4000ff1e0ff */
[----:B--2---:R-:W-:Y:S02]  /*ec10*/  UIADD3 UR4, UP1, UPT, UR4, 0x40, URZ ;  /* 0x0000004004047890 */ /* 0x004fe4000ff3e0ff */
[----:B------:R-:W-:-:S02]  /*ec20*/  UIADD3.X UR7, UPT, UPT, URZ, UR7, URZ, UP0, !UPT ;  /* 0x00000007ff077290 */ /* 0x000fc400087fe4ff */
[----:B------:R-:W-:-:S12]  /*ec30*/  UIADD3.X UR5, UPT, UPT, URZ, UR5, URZ, UP1, !UPT ;  /* 0x00000005ff057290 */ /* 0x000fd80008ffe4ff */
.L_x_374:
[----:B-1----:R-:W2:Y:S04]  /*ec40*/  LDL.64 R24, [R41+-0x40] ;  /* 0xffffc00029187983 */ /* 0x002ea80000100a00 */
[----:B------:R-:W3:Y:S04]  /*ec50*/  LDL.64 R26, [R4+-0x40] ;  /* 0xffffc000041a7983 */ /* 0x000ee80000100a00 */
[----:B------:R-:W4:Y:S01]  /*ec60*/  LDL.64 R30, [R41+-0x38] ;  /* 0xffffc800291e7983 */ /* 0x000f220000100a00 */
[----:B-1----:R-:W-:Y:S01]  /*ec70*/  IMAD.U32 R8, RZ, RZ, UR6 ;  /* 0x00000006ff087e24 */ /* 0x002fe2000f8e00ff */
[----:B------:R-:W-:Y:S01]  /*ec80*/  MOV R11, UR5 ;  /* 0x00000005000b7c02 */ /* 0x000fe20008000f00 */
[----:B------:R-:W-:Y:S01]  /*ec90*/  IMAD.U32 R9, RZ, RZ, UR7 ;  /* 0x00000007ff097e24 */ /* 0x000fe2000f8e00ff */
[----:B------:R-:W5:Y:S01]  /*eca0*/  LDL.64 R44, [R4+-0x38] ;  /* 0xffffc800042c7983 */ /* 0x000f620000100a00 */
[----:B------:R-:W-:-:S02]  /*ecb0*/  IMAD.U32 R10, RZ, RZ, UR4 ;  /* 0x00000004ff0a7e24 */ /* 0x000fc4000f8e00ff */
[C---:B------:R-:W-:Y:S01]  /*ecc0*/  IMAD.WIDE R8, R40.reuse, 0x8, R8 ;  /* 0x0000000828087825 */ /* 0x040fe200078e0208 */
[----:B------:R-:W5:Y:S03]  /*ecd0*/  LDL.64 R38, [R41+-0x30] ;  /* 0xffffd00029267983 */ /* 0x000f660000100a00 */
[----:B------:R-:W-:Y:S01]  /*ece0*/  IMAD.WIDE R10, R40, 0x8, R10 ;  /* 0x00000008280a7825 */ /* 0x000fe200078e020a */
        /* <DEDUP_REMOVED lines=8> */
[----:B------:R-:W5:Y:S04]  /*ed70*/  LDL.64 R32, [R41] ;  /* 0x0000000029207983 */ /* 0x000f680000100a00 */
[----:B------:R-:W5:Y:S04]  /*ed80*/  LDL.64 R36, [R4] ;  /* 0x0000000004247983 */ /* 0x000f680000100a00 */
[----:B--2---:R0:W-:Y:S04]  /*ed90*/  STG.E.64 desc[UR10][R8.64+-0x40], R24 ;  /* 0xffffc01808007986 */ /* 0x0041e8000c101b0a */
[----:B---3--:R1:W-:Y:S04]  /*eda0*/  STG.E.64 desc[UR10][R10.64+-0x40], R26 ;  /* 0xffffc01a0a007986 */ /* 0x0083e8000c101b0a */
[----:B----4-:R2:W-:Y:S04]  /*edb0*/  STG.E.64 desc[UR10][R8.64+-0x38], R30 ;  /* 0xffffc81e08007986 */ /* 0x0105e8000c101b0a */
[----:B0-----:R-:W3:Y:S04]  /*edc0*/  LDL.64 R24, [R41+-0x10] ;  /* 0xfffff00029187983 */ /* 0x001ee80000100a00 */
[----:B-1----:R-:W4:Y:S04]  /*edd0*/  LDL.64 R26, [R4+-0x10] ;  /* 0xfffff000041a7983 */ /* 0x002f280000100a00 */
[----:B--2---:R-:W2:Y:S04]  /*ede0*/  LDL.64 R30, [R4+-0x8] ;  /* 0xfffff800041e7983 */ /* 0x004ea80000100a00 */
[----:B-----5:R-:W-:Y:S04]  /*edf0*/  STG.E.64 desc[UR10][R10.64+-0x38], R44 ;  /* 0xffffc82c0a007986 */ /* 0x020fe8000c101b0a */
[----:B------:R-:W-:Y:S04]  /*ee00*/  STG.E.64 desc[UR10][R8.64+-0x30], R38 ;  /* 0xffffd02608007986 */ /* 0x000fe8000c101b0a */
[----:B------:R0:W-:Y:S04]  /*ee10*/  STG.E.64 desc[UR10][R10.64+-0x30], R12 ;  /* 0xffffd00c0a007986 */ /* 0x0001e8000c101b0a */
[----:B------:R-:W-:Y:S04]  /*ee20*/  STG.E.64 desc[UR10][R8.64+-0x28], R34 ;  /* 0xffffd82208007986 */ /* 0x000fe8000c101b0a */
[----:B------:R1:W-:Y:S04]  /*ee30*/  STG.E.64 desc[UR10][R10.64+-0x28], R14 ;  /* 0xffffd80e0a007986 */ /* 0x0003e8000c101b0a */
[----:B------:R5:W-:Y:S04]  /*ee40*/  STG.E.64 desc[UR10][R8.64+-0x20], R16 ;  /* 0xffffe01008007986 */ /* 0x000be8000c101b0a */
[----:B0-----:R-:W2:Y:S04]  /*ee50*/  LDL.64 R12, [R41+0x8] ;  /* 0x00000800290c7983 */ /* 0x001ea80000100a00 */
[----:B------:R0:W-:Y:S04]  /*ee60*/  STG.E.64 desc[UR10][R10.64+-0x20], R18 ;  /* 0xffffe0120a007986 */ /* 0x0001e8000c101b0a */
[----:B-1----:R-:W2:Y:S04]  /*ee70*/  LDL.64 R14, [R4+0x8] ;  /* 0x00000800040e7983 */ /* 0x002ea80000100a00 */
[----:B-----5:R-:W5:Y:S04]  /*ee80*/  LDL.64 R16, [R41+0x10] ;  /* 0x0000100029107983 */ /* 0x020f680000100a00 */
[----:B------:R1:W-:Y:S04]  /*ee90*/  STG.E.64 desc[UR10][R8.64+-0x18], R20 ;  /* 0xffffe81408007986 */ /* 0x0003e8000c101b0a */
[----:B0-----:R-:W5:Y:S04]  /*eea0*/  LDL.64 R18, [R4+0x10] ;  /* 0x0000100004127983 */ /* 0x001f680000100a00 */
[----:B------:R0:W-:Y:S04]  /*eeb0*/  STG.E.64 desc[UR10][R10.64+-0x18], R22 ;  /* 0xffffe8160a007986 */ /* 0x0001e8000c101b0a */
[----:B------:R-:W5:Y:S04]  /*eec0*/  LDL.64 R34, [R4+0x30] ;  /* 0x0000300004227983 */ /* 0x000f680000100a00 */
[----:B-1----:R-:W5:Y:S04]  /*eed0*/  LDL.64 R20, [R41+0x18] ;  /* 0x0000180029147983 */ /* 0x002f680000100a00 */
[----:B------:R-:W5:Y:S04]  /*eee0*/  LDL.64 R38, [R4+0x38] ;  /* 0x0000380004267983 */ /* 0x000f680000100a00 */
[----:B0-----:R-:W5:Y:S04]  /*eef0*/  LDL.64 R22, [R4+0x18] ;  /* 0x0000180004167983 */ /* 0x001f680000100a00 */
[----:B---3--:R0:W-:Y:S04]  /*ef00*/  STG.E.64 desc[UR10][R8.64+-0x10], R24 ;  /* 0xfffff01808007986 */ /* 0x0081e8000c101b0a */
[----:B----4-:R1:W-:Y:S04]  /*ef10*/  STG.E.64 desc[UR10][R10.64+-0x10], R26 ;  /* 0xfffff01a0a007986 */ /* 0x0103e8000c101b0a */
[----:B------:R3:W-:Y:S04]  /*ef20*/  STG.E.64 desc[UR10][R8.64+-0x8], R28 ;  /* 0xfffff81c08007986 */ /* 0x0007e8000c101b0a */
[----:B--2---:R2:W-:Y:S04]  /*ef30*/  STG.E.64 desc[UR10][R10.64+-0x8], R30 ;  /* 0xfffff81e0a007986 */ /* 0x0045e8000c101b0a */
[----:B0-----:R-:W4:Y:S04]  /*ef40*/  LDL.64 R24, [R41+0x20] ;  /* 0x0000200029187983 */ /* 0x001f280000100a00 */
[----:B-1----:R-:W4:Y:S04]  /*ef50*/  LDL.64 R26, [R4+0x20] ;  /* 0x00002000041a7983 */ /* 0x002f280000100a00 */
[----:B---3--:R-:W3:Y:S04]  /*ef60*/  LDL.64 R28, [R41+0x28] ;  /* 0x00002800291c7983 */ /* 0x008ee80000100a00 */
[----:B------:R0:W-:Y:S04]  /*ef70*/  STG.E.64 desc[UR10][R8.64], R32 ;  /* 0x0000002008007986 */ /* 0x0001e8000c101b0a */
[----:B--2---:R-:W2:Y:S04]  /*ef80*/  LDL.64 R30, [R4+0x28] ;  /* 0x00002800041e7983 */ /* 0x004ea80000100a00 */
[----:B------:R1:W-:Y:S04]  /*ef90*/  STG.E.64 desc[UR10][R10.64], R36 ;  /* 0x000000240a007986 */ /* 0x0003e8000c101b0a */
[----:B0-----:R-:W2:Y:S04]  /*efa0*/  LDL.64 R32, [R41+0x30] ;  /* 0x0000300029207983 */ /* 0x001ea80000100a00 */
[----:B-1----:R0:W2:Y:S04]  /*efb0*/  LDL.64 R36, [R41+0x38] ;  /* 0x0000380029247983 */ /* 0x0020a80000100a00 */
[----:B------:R1:W-:Y:S04]  /*efc0*/  STG.E.64 desc[UR10][R8.64+0x8], R12 ;  /* 0x0000080c08007986 */ /* 0x0003e8000c101b0a */
[----:B------:R1:W-:Y:S04]  /*efd0*/  STG.E.64 desc[UR10][R10.64+0x8], R14 ;  /* 0x0000080e0a007986 */ /* 0x0003e8000c101b0a */
[----:B-----5:R1:W-:Y:S04]  /*efe0*/  STG.E.64 desc[UR10][R8.64+0x10], R16 ;  /* 0x0000101008007986 */ /* 0x0203e8000c101b0a */
[----:B------:R1:W-:Y:S04]  /*eff0*/  STG.E.64 desc[UR10][R10.64+0x10], R18 ;  /* 0x000010120a007986 */ /* 0x0003e8000c101b0a */
[----:B------:R1:W-:Y:S04]  /*f000*/  STG.E.64 desc[UR10][R8.64+0x18], R20 ;  /* 0x0000181408007986 */ /* 0x0003e8000c101b0a */
[----:B------:R1:W-:Y:S01]  /*f010*/  STG.E.64 desc[UR10][R10.64+0x18], R22 ;  /* 0x000018160a007986 */ /* 0x0003e2000c101b0a */
[----:B------:R-:W-:-:S05]  /*f020*/  VIADD R42, R42, 0x10 ;  /* 0x000000102a2a7836 */ /* 0x000fca0000000000 */
[----:B------:R-:W-:Y:S01]  /*f030*/  ISETP.NE.AND P0, PT, R42, RZ, PT ;  /* 0x000000ff2a00720c */ /* 0x000fe20003f05270 */
[----:B0-----:R-:W-:Y:S01]  /*f040*/  VIADD R41, R41, 0x80 ;  /* 0x0000008029297836 */ /* 0x001fe20000000000 */
[----:B------:R-:W-:Y:S01]  /*f050*/  IADD3 R40, PT, PT, R40, 0x10, RZ ;  /* 0x0000001028287810 */ /* 0x000fe20007ffe0ff */
[----:B------:R-:W-:Y:S01]  /*f060*/  VIADD R4, R4, 0x80 ;  /* 0x0000008004047836 */ /* 0x000fe20000000000 */
[----:B----4-:R1:W-:Y:S04]  /*f070*/  STG.E.64 desc[UR10][R8.64+0x20], R24 ;  /* 0x0000201808007986 */ /* 0x0103e8000c101b0a */
[----:B------:R1:W-:Y:S04]  /*f080*/  STG.E.64 desc[UR10][R10.64+0x20], R26 ;  /* 0x0000201a0a007986 */ /* 0x0003e8000c101b0a */
[----:B---3--:R1:W-:Y:S04]  /*f090*/  STG.E.64 desc[UR10][R8.64+0x28], R28 ;  /* 0x0000281c08007986 */ /* 0x0083e8000c101b0a */
[----:B--2---:R1:W-:Y:S04]  /*f0a0*/  STG.E.64 desc[UR10][R10.64+0x28], R30 ;  /* 0x0000281e0a007986 */ /* 0x0043e8000c101b0a */
[----:B------:R1:W-:Y:S04]  /*f0b0*/  STG.E.64 desc[UR10][R8.64+0x30], R32 ;  /* 0x0000302008007986 */ /* 0x0003e8000c101b0a */
[----:B------:R1:W-:Y:S04]  /*f0c0*/  STG.E.64 desc[UR10][R10.64+0x30], R34 ;  /* 0x000030220a007986 */ /* 0x0003e8000c101b0a */
[----:B------:R1:W-:Y:S04]  /*f0d0*/  STG.E.64 desc[UR10][R8.64+0x38], R36 ;  /* 0x0000382408007986 */ /* 0x0003e8000c101b0a */
[----:B------:R1:W-:Y:S01]  /*f0e0*/  STG.E.64 desc[UR10][R10.64+0x38], R38 ;  /* 0x000038260a007986 */ /* 0x0003e2000c101b0a */
[----:B------:R-:W-:Y:S05]  /*f0f0*/  @P0 BRA `(.L_x_374) ;  /* 0xfffffff800d00947 */ /* 0x000fea000383ffff */
.L_x_373:
[----:B------:R-:W-:Y:S05]  /*f100*/  @!P1 EXIT ;  /* 0x000000000000994d */ /* 0x000fea0003800000 */
[----:B------:R-:W-:Y:S02]  /*f110*/  ISETP.GE.U32.AND P0, PT, R3, 0x8, PT ;  /* 0x000000080300780c */ /* 0x000fe40003f06070 */
[----:B------:R-:W-:-:S04]  /*f120*/  LOP3.LUT R4, R2, 0x7, RZ, 0xc0, !PT ;  /* 0x0000000702047812 */ /* 0x000fc800078ec0ff */
[----:B------:R-:W-:-:S07]  /*f130*/  ISETP.NE.AND P1, PT, R4, RZ, PT ;  /* 0x000000ff0400720c */ /* 0x000fce0003f25270 */
[----:B------:R-:W-:Y:S06]  /*f140*/  @!P0 BRA `(.L_x_375) ;  /* 0x00000000009c8947 */ /* 0x000fec0003800000 */
[----:B-1----:R-:W0:Y:S01]  /*f150*/  LDC.64 R10, c[0x0][0x388] ;  /* 0x0000e200ff0a7b82 */ /* 0x002e220000000a00 */
[----:B------:R-:W-:Y:S02]  /*f160*/  IMAD.IADD R13, R0, 0x1, R5 ;  /* 0x00000001000d7824 */ /* 0x000fe400078e0205 */
[----:B------:R-:W-:-:S05]  /*f170*/  IMAD R3, R5, 0x8, R1 ;  /* 0x0000000805037824 */ /* 0x000fca00078e0201 */
[----:B------:R-:W1:Y:S01]  /*f180*/  LDC.64 R8, c[0x0][0x390] ;  /* 0x0000e400ff087b82 */ /* 0x000e620000000a00 */
[----:B------:R-:W2:Y:S04]  /*f190*/  LDL.64 R42, [R3+0x4d8] ;  /* 0x0004d800032a7983 */ /* 0x000ea80000100a00 */
[----:B------:R-:W3:Y:S04]  /*f1a0*/  LDL.64 R14, [R3+0x4e0] ;  /* 0x0004e000030e7983 */ /* 0x000ee80000100a00 */
[----:B------:R-:W4:Y:S04]  /*f1b0*/  LDL.64 R16, [R3+0x5d8] ;  /* 0x0005d80003107983 */ /* 0x000f280000100a00 */
[----:B------:R-:W5:Y:S01]  /*f1c0*/  LDL.64 R18, [R3+0x4e8] ;  /* 0x0004e80003127983 */ /* 0x000f620000100a00 */
[----:B0-----:R-:W-:-:S03]  /*f1d0*/  IMAD.WIDE R10, R13, 0x8, R10 ;  /* 0x000000080d0a7825 */ /* 0x001fc600078e020a */
[----:B------:R-:W5:Y:S04]  /*f1e0*/  LDL.64 R20, [R3+0x5e0] ;  /* 0x0005e00003147983 */ /* 0x000f680000100a00 */
[----:B------:R-:W5:Y:S01]  /*f1f0*/  LDL.64 R22, [R3+0x4f0] ;  /* 0x0004f00003167983 */ /* 0x000f620000100a00 */
[----:B-1----:R-:W-:-:S03]  /*f200*/  IMAD.WIDE R8, R13, 0x8, R8 ;  /* 0x000000080d087825 */ /* 0x002fc600078e0208 */
[----:B------:R-:W5:Y:S04]  /*f210*/  LDL.64 R24, [R3+0x5e8] ;  /* 0x0005e80003187983 */ /* 0x000f680000100a00 */
[----:B------:R-:W3:Y:S04]  /*f220*/  LDL.64 R12, [R3+0x5d0] ;  /* 0x0005d000030c7983 */ /* 0x000ee80000100a00 */
[----:B------:R-:W5:Y:S04]  /*f230*/  LDL.64 R26, [R3+0x4f8] ;  /* 0x0004f800031a7983 */ /* 0x000f680000100a00 */
[----:B------:R-:W5:Y:S04]  /*f240*/  LDL.64 R28, [R3+0x5f0] ;  /* 0x0005f000031c7983 */ /* 0x000f680000100a00 */
[----:B------:R-:W5:Y:S04]  /*f250*/  LDL.64 R30, [R3+0x500] ;  /* 0x00050000031e7983 */ /* 0x000f680000100a00 */
[----:B------:R-:W5:Y:S04]  /*f260*/  LDL.64 R32, [R3+0x5f8] ;  /* 0x0005f80003207983 */ /* 0x000f680000100a00 */
[----:B------:R-:W5:Y:S04]  /*f270*/  LDL.64 R34, [R3+0x508] ;  /* 0x0005080003227983 */ /* 0x000f680000100a00 */
[----:B------:R-:W5:Y:S04]  /*f280*/  LDL.64 R36, [R3+0x600] ;  /* 0x0006000003247983 */ /* 0x000f680000100a00 */
[----:B------:R-:W5:Y:S04]  /*f290*/  LDL.64 R38, [R3+0x510] ;  /* 0x0005100003267983 */ /* 0x000f680000100a00 */
[----:B------:R-:W5:Y:S01]  /*f2a0*/  LDL.64 R40, [R3+0x608] ;  /* 0x0006080003287983 */ /* 0x000f620000100a00 */
[----:B------:R-:W-:-:S03]  /*f2b0*/  VIADD R5, R5, 0x8 ;  /* 0x0000000805057836 */ /* 0x000fc60000000000 */
[----:B--2---:R0:W-:Y:S04]  /*f2c0*/  STG.E.64 desc[UR10][R10.64], R42 ;  /* 0x0000002a0a007986 */ /* 0x0041e8000c101b0a */
[----:B---3--:R0:W-:Y:S04]  /*f2d0*/  STG.E.64 desc[UR10][R8.64], R12 ;  /* 0x0000000c08007986 */ /* 0x0081e8000c101b0a */
[----:B------:R0:W-:Y:S04]  /*f2e0*/  STG.E.64 desc[UR10][R10.64+0x8], R14 ;  /* 0x0000080e0a007986 */ /* 0x0001e8000c101b0a */
[----:B----4-:R0:W-:Y:S04]  /*f2f0*/  STG.E.64 desc[UR10][R8.64+0x8], R16 ;  /* 0x0000081008007986 */ /* 0x0101e8000c101b0a */
[----:B-----5:R0:W-:Y:S04]  /*f300*/  STG.E.64 desc[UR10][R10.64+0x10], R18 ;  /* 0x000010120a007986 */ /* 0x0201e8000c101b0a */
[----:B------:R0:W-:Y:S04]  /*f310*/  STG.E.64 desc[UR10][R8.64+0x10], R20 ;  /* 0x0000101408007986 */ /* 0x0001e8000c101b0a */
        /* <DEDUP_REMOVED lines=9> */
[----:B------:R0:W-:Y:S02]  /*f3b0*/  STG.E.64 desc[UR10][R8.64+0x38], R40 ;  /* 0x0000382808007986 */ /* 0x0001e4000c101b0a */
.L_x_375:
[----:B------:R-:W-:Y:S05]  /*f3c0*/  @!P1 EXIT ;  /* 0x000000000000994d */ /* 0x000fea0003800000 */
[----:B------:R-:W-:Y:S02]  /*f3d0*/  ISETP.GE.U32.AND P0, PT, R4, 0x4, PT ;  /* 0x000000040400780c */ /* 0x000fe40003f06070 */
[----:B01----:R-:W-:-:S04]  /*f3e0*/  LOP3.LUT R26, R2, 0x3, RZ, 0xc0, !PT ;  /* 0x00000003021a7812 */ /* 0x003fc800078ec0ff */
[----:B------:R-:W-:-:S07]  /*f3f0*/  ISETP.NE.AND P1, PT, R26, RZ, PT ;  /* 0x000000ff1a00720c */ /* 0x000fce0003f25270 */
[----:B------:R-:W-:Y:S06]  /*f400*/  @!P0 BRA `(.L_x_376) ;  /* 0x00000000005c8947 */ /* 0x000fec0003800000 */
[----:B------:R-:W-:Y:S01]  /*f410*/  LEA R4, R5, R1, 0x3 ;  /* 0x0000000105047211 */ /* 0x000fe200078e18ff */
[----:B------:R-:W0:Y:S04]  /*f420*/  LDC.64 R8, c[0x0][0x388] ;  /* 0x0000e200ff087b82 */ /* 0x000e280000000a00 */
        /* <DEDUP_REMOVED lines=9> */
[----:B------:R-:W-:-:S02]  /*f4c0*/  IMAD.IADD R27, R0, 0x1, R5 ;  /* 0x00000001001b7824 */ /* 0x000fc400078e0205 */
[----:B------:R-:W-:Y:S02]  /*f4d0*/  VIADD R5, R5, 0x4 ;  /* 0x0000000405057836 */ /* 0x000fe40000000000 */
[----:B0-----:R-:W-:-:S04]  /*f4e0*/  IMAD.WIDE R8, R27, 0x8, R8 ;  /* 0x000000081b087825 */ /* 0x001fc800078e0208 */
[----:B-1----:R-:W-:Y:S01]  /*f4f0*/  IMAD.WIDE R12, R27, 0x8, R12 ;  /* 0x000000081b0c7825 */ /* 0x002fe200078e020c */
        /* <DEDUP_REMOVED lines=8> */
.L_x_376:
[----:B------:R-:W-:Y:S05]  /*f580*/  @!P1 EXIT ;  /* 0x000000000000994d */ /* 0x000fea0003800000 */
[----:B0-----:R-:W0:Y:S01]  /*f590*/  LDC.64 R10, c[0x0][0x390] ;  /* 0x0000e400ff0a7b82 */ /* 0x001e220000000a00 */
[----:B------:R-:W-:Y:S01]  /*f5a0*/  IMAD.IADD R15, R0, 0x1, R5 ;  /* 0x00000001000f7824 */ /* 0x000fe200078e0205 */
[----:B------:R-:W-:Y:S01]  /*f5b0*/  IADD3 R0, PT, PT, -R26, RZ, RZ ;  /* 0x000000ff1a007210 */ /* 0x000fe20007ffe1ff */
[C---:B------:R-:W-:Y:S02]  /*f5c0*/  IMAD R16, R5.reuse, 0x8, R7 ;  /* 0x0000000805107824 */ /* 0x040fe400078e0207 */
[----:B------:R-:W-:-:S03]  /*f5d0*/  IMAD R14, R5, 0x8, R6 ;  /* 0x00000008050e7824 */ /* 0x000fc600078e0206 */
[----:B------:R-:W1:Y:S04]  /*f5e0*/  LDC.64 R12, c[0x0][0x388] ;  /* 0x0000e200ff0c7b82 */ /* 0x000e680000000a00 */
.L_x_377:
[----:B0-----:R-:W2:Y:S04]  /*f5f0*/  LDL.64 R6, [R14] ;  /* 0x000000000e067983 */ /* 0x001ea80000100a00 */
[----:B------:R-:W3:Y:S01]  /*f600*/  LDL.64 R8, [R16] ;  /* 0x0000000010087983 */ /* 0x000ee20000100a00 */
[----:B------:R-:W-:Y:S02]  /*f610*/  VIADD R0, R0, 0x1 ;  /* 0x0000000100007836 */ /* 0x000fe40000000000 */
[----:B-1----:R-:W-:-:S03]  /*f620*/  IMAD.WIDE R4, R15, 0x8, R12 ;  /* 0x000000080f047825 */ /* 0x002fc600078e020c */
[----:B------:R-:W-:Y:S01]  /*f630*/  ISETP.NE.AND P0, PT, R0, RZ, PT ;  /* 0x000000ff0000720c */ /* 0x000fe20003f05270 */
[----:B0-----:R-:W-:Y:S01]  /*f640*/  IMAD.WIDE R2, R15, 0x8, R10 ;  /* 0x000000080f027825 */ /* 0x001fe200078e020a */
[----:B--2---:R0:W-:Y:S04]  /*f650*/  STG.E.64 desc[UR10][R4.64], R6 ;  /* 0x0000000604007986 */ /* 0x0041e8000c101b0a */
[----:B---3--:R0:W-:Y:S07]  /*f660*/  STG.E.64 desc[UR10][R2.64], R8 ;  /* 0x0000000802007986 */ /* 0x0081ee000c101b0a */
[----:B------:R-:W-:Y:S05]  /*f670*/  @!P0 EXIT ;  /* 0x000000000000894d */ /* 0x000fea0003800000 */
[----:B------:R-:W-:Y:S01]  /*f680*/  VIADD R16, R16, 0x8 ;  /* 0x0000000810107836 */ /* 0x000fe20000000000 */
[----:B------:R-:W-:Y:S01]  /*f690*/  IADD3 R15, PT, PT, R15, 0x1, RZ ;  /* 0x000000010f0f7810 */ /* 0x000fe20007ffe0ff */
[----:B------:R-:W-:Y:S01]  /*f6a0*/  VIADD R14, R14, 0x8 ;  /* 0x000000080e0e7836 */ /* 0x000fe20000000000 */
[----:B------:R-:W-:Y:S06]  /*f6b0*/  BRA `(.L_x_377) ;  /* 0xfffffffc00cc7947 */ /* 0x000fec000383ffff */
        .weak           $__internal_2_$__cuda_sm20_dblrcp_rn_slowpath_v3
        .type           $__internal_2_$__cuda_sm20_dblrcp_rn_slowpath_v3,@function
        .size           $__internal_2_$__cuda_sm20_dblrcp_rn_slowpath_v3,($__internal_3_$__cuda_sm20_dsqrt_rn_f64_mediumpath_v1 - $__internal_2_$__cuda_sm20_dblrcp_rn_slowpath_v3)
$__internal_2_$__cuda_sm20_dblrcp_rn_slowpath_v3:
[----:B------:R-:W-:Y:S01]  /*f6c0*/  IMAD.MOV.U32 R16, RZ, RZ, R18 ;  /* 0x000000ffff107224 */ /* 0x000fe200078e0012 */
[----:B------:R-:W-:Y:S05]  /*f6d0*/  BSSY.RECONVERGENT B2, `(.L_x_378) ;  /* 0x0000024000027945 */ /* 0x000fea0003800200 */
[----:B------:R-:W-:-:S14]  /*f6e0*/  DSETP.GTU.AND P0, PT, |R16|, +INF , PT ;  /* 0x7ff000001000742a */ /* 0x000fdc0003f0c200 */
[----:B------:R-:W-:Y:S05]  /*f6f0*/  @P0 BRA `(.L_x_379) ;  /* 0x00000000007c0947 */ /* 0x000fea0003800000 */
[----:B------:R-:W-:-:S05]  /*f700*/  LOP3.LUT R21, R17, 0x7fffffff, RZ, 0xc0, !PT ;  /* 0x7fffffff11157812 */ /* 0x000fca00078ec0ff */
[----:B------:R-:W-:-:S05]  /*f710*/  VIADD R13, R21, 0xffffffff ;  /* 0xffffffff150d7836 */ /* 0x000fca0000000000 */
[----:B------:R-:W-:-:S13]  /*f720*/  ISETP.GE.U32.AND P0, PT, R13, 0x7fefffff, PT ;  /* 0x7fefffff0d00780c */ /* 0x000fda0003f06070 */
[----:B------:R-:W-:Y:S01]  /*f730*/  @P0 LOP3.LUT R19, R17, 0x7ff00000, RZ, 0x3c, !PT ;  /* 0x7ff0000011130812 */ /* 0x000fe200078e3cff */
[----:B------:R-:W-:Y:S01]  /*f740*/  @P0 IMAD.MOV.U32 R18, RZ, RZ, RZ ;  /* 0x000000ffff120224 */ /* 0x000fe200078e00ff */
[----:B------:R-:W-:Y:S06]  /*f750*/  @P0 BRA `(.L_x_380) ;  /* 0x00000000006c0947 */ /* 0x000fec0003800000 */
[----:B------:R-:W-:-:S13]  /*f760*/  ISETP.GE.U32.AND P0, PT, R21, 0x1000001, PT ;  /* 0x010000011500780c */ /* 0x000fda0003f06070 */
[----:B------:R-:W-:Y:S05]  /*f770*/  @!P0 BRA `(.L_x_381) ;  /* 0x0000000000348947 */ /* 0x000fea0003800000 */
[----:B------:R-:W-:Y:S01]  /*f780*/  IADD3 R19, PT, PT, R17, -0x3fe00000, RZ ;  /* 0xc020000011137810 */ /* 0x000fe20007ffe0ff */
[----:B------:R-:W-:-:S03]  /*f790*/  IMAD.MOV.U32 R18, RZ, RZ, R16 ;  /* 0x000000ffff127224 */ /* 0x000fc600078e0010 */
        /* <DEDUP_REMOVED lines=11> */
.L_x_381:
        /* <DEDUP_REMOVED lines=10> */
.L_x_379:
[----:B------:R-:W-:Y:S01]  /*f8f0*/  LOP3.LUT R19, R17, 0x80000, RZ, 0xfc, !PT ;  /* 0x0008000011137812 */ /* 0x000fe200078efcff */
[----:B------:R-:W-:-:S07]  /*f900*/  IMAD.MOV.U32 R18, RZ, RZ, R16 ;  /* 0x000000ffff127224 */ /* 0x000fce00078e0010 */
.L_x_380:
[----:B------:R-:W-:Y:S05]  /*f910*/  BSYNC.RECONVERGENT B2 ;  /* 0x0000000000027941 */ /* 0x000fea0003800200 */
.L_x_378:
[----:B------:R-:W-:-:S04]  /*f920*/  MOV R23, 0x0 ;  /* 0x0000000000177802 */ /* 0x000fc80000000f00 */
[----:B------:R-:W-:Y:S05]  /*f930*/  RET.REL.NODEC R22 `(_Z24decode_rows_kernel_fixedPdS_S_diii) ;  /* 0xffffff0416b07950 */ /* 0x000fea0003c3ffff */
        .weak           $__internal_3_$__cuda_sm20_dsqrt_rn_f64_mediumpath_v1
        .type           $__internal_3_$__cuda_sm20_dsqrt_rn_f64_mediumpath_v1,@function
        .size           $__internal_3_$__cuda_sm20_dsqrt_rn_f64_mediumpath_v1,($_Z24decode_rows_kernel_fixedPdS_S_diii$__internal_accurate_pow - $__internal_3_$__cuda_sm20_dsqrt_rn_f64_mediumpath_v1)
$__internal_3_$__cuda_sm20_dsqrt_rn_f64_mediumpath_v1:
        /* <DEDUP_REMOVED lines=12> */
.L_x_383:
[----:B------:R-:W-:-:S14]  /*fa00*/  DSETP.NE.AND P1, PT, R32, RZ, PT ;  /* 0x000000ff2000722a */ /* 0x000fdc0003f25000 */
[----:B------:R-:W-:Y:S05]  /*fa10*/  @!P1 BRA `(.L_x_385) ;  /* 0x0000000000589947 */ /* 0x000fea0003800000 */
[----:B------:R-:W-:-:S13]  /*fa20*/  ISETP.GE.AND P1, PT, R33, RZ, PT ;  /* 0x000000ff2100720c */ /* 0x000fda0003f26270 */
[----:B------:R-:W-:Y:S01]  /*fa30*/  @!P1 IMAD.MOV.U32 R24, RZ, RZ, 0x0 ;  /* 0x00000000ff189424 */ /* 0x000fe200078e00ff */
[----:B------:R-:W-:Y:S01]  /*fa40*/  @!P1 MOV R25, 0xfff80000 ;  /* 0xfff8000000199802 */ /* 0x000fe20000000f00 */
[----:B------:R-:W-:Y:S06]  /*fa50*/  @!P1 BRA `(.L_x_384) ;  /* 0x00000000004c9947 */ /* 0x000fec0003800000 */
[----:B------:R-:W-:-:S13]  /*fa60*/  ISETP.GT.AND P1, PT, R33, 0x7fefffff, PT ;  /* 0x7fefffff2100780c */ /* 0x000fda0003f24270 */
[----:B------:R-:W-:Y:S05]  /*fa70*/  @P1 BRA `(.L_x_385) ;  /* 0x0000000000401947 */ /* 0x000fea0003800000 */
[----:B------:R-:W-:Y:S01]  /*fa80*/  DMUL R32, R32, 8.11296384146066816958e+31 ;  /* 0x4690000020207828 */ /* 0x000fe20000000000 */
[----:B------:R-:W-:Y:S02]  /*fa90*/  IMAD.MOV.U32 R28, RZ, RZ, RZ ;  /* 0x000000ffff1c7224 */ /* 0x000fe400078e00ff */
[----:B------:R-:W-:Y:S02]  /*faa0*/  IMAD.MOV.U32 R26, RZ, RZ, 0x0 ;  /* 0x00000000ff1a7424 */ /* 0x000fe400078e00ff */
[----:B------:R-:W-:Y:S01]  /*fab0*/  IMAD.MOV.U32 R27, RZ, RZ, 0x3fd80000 ;  /* 0x3fd80000ff1b7424 */ /* 0x000fe200078e00ff */
[----:B------:R-:W0:Y:S02]  /*fac0*/  MUFU.RSQ64H R29, R33 ;  /* 0x00000021001d7308 */ /* 0x000e240000001c00 */
[----:B0-----:R-:W-:-:S08]  /*fad0*/  DMUL R24, R28, R28 ;  /* 0x0000001c1c187228 */ /* 0x001fd00000000000 */
[----:B------:R-:W-:-:S08]  /*fae0*/  DFMA R24, R32, -R24, 1 ;  /* 0x3ff000002018742b */ /* 0x000fd00000000818 */
[----:B------:R-:W-:Y:S02]  /*faf0*/  DFMA R26, R24, R26, 0.5 ;  /* 0x3fe00000181a742b */ /* 0x000fe4000000001a */
[----:B------:R-:W-:-:S08]  /*fb00*/  DMUL R24, R28, R24 ;  /* 0x000000181c187228 */ /* 0x000fd00000000000 */
[----:B------:R-:W-:-:S08]  /*fb10*/  DFMA R26, R26, R24, R28 ;  /* 0x000000181a1a722b */ /* 0x000fd0000000001c */
[----:B------:R-:W-:Y:S02]  /*fb20*/  DMUL R24, R32, R26 ;  /* 0x0000001a20187228 */ /* 0x000fe40000000000 */
[----:B------:R-:W-:-:S06]  /*fb30*/  IADD3 R27, PT, PT, R27, -0x100000, RZ ;  /* 0xfff000001b1b7810 */ /* 0x000fcc0007ffe0ff */
[----:B------:R-:W-:-:S08]  /*fb40*/  DFMA R28, R24, -R24, R32 ;  /* 0x80000018181c722b */ /* 0x000fd00000000020 */
[----:B------:R-:W-:-:S10]  /*fb50*/  DFMA R24, R26, R28, R24 ;  /* 0x0000001c1a18722b */ /* 0x000fd40000000018 */
[----:B------:R-:W-:Y:S01]  /*fb60*/  VIADD R25, R25, 0xfcb00000 ;  /* 0xfcb0000019197836 */ /* 0x000fe20000000000 */
[----:B------:R-:W-:Y:S06]  /*fb70*/  BRA `(.L_x_384) ;  /* 0x0000000000047947 */ /* 0x000fec0003800000 */
.L_x_385:
[----:B------:R-:W-:-:S11]  /*fb80*/  DADD R24, R32, R32 ;  /* 0x0000000020187229 */ /* 0x000fd60000000020 */
.L_x_384:
[----:B------:R-:W-:Y:S05]  /*fb90*/  BSYNC.RECONVERGENT B3 ;  /* 0x0000000000037941 */ /* 0x000fea0003800200 */
.L_x_382:
[----:B------:R-:W-:-:S04]  /*fba0*/  IMAD.MOV.U32 R37, RZ, RZ, 0x0 ;  /* 0x00000000ff257424 */ /* 0x000fc800078e00ff */
[----:B------:R-:W-:Y:S05]  /*fbb0*/  RET.REL.NODEC R36 `(_Z24decode_rows_kernel_fixedPdS_S_diii) ;  /* 0xffffff0424107950 */ /* 0x000fea0003c3ffff */
        .type           $_Z24decode_rows_kernel_fixedPdS_S_diii$__internal_accurate_pow,@function
        .size           $_Z24decode_rows_kernel_fixedPdS_S_diii$__internal_accurate_pow,(.L_x_393 - $_Z24decode_rows_kernel_fixedPdS_S_diii$__internal_accurate_pow)
$_Z24decode_rows_kernel_fixedPdS_S_diii$__internal_accurate_pow:
[----:B------:R-:W-:Y:S01]  /*fbc0*/  ISETP.GT.U32.AND P2, PT, R25, 0xfffff, PT ;  /* 0x000fffff1900780c */ /* 0x000fe20003f44070 */
[--C-:B------:R-:W-:Y:S01]  /*fbd0*/  IMAD.MOV.U32 R28, RZ, RZ, R25.reuse ;  /* 0x000000ffff1c7224 */ /* 0x100fe200078e0019 */
[----:B------:R-:W-:Y:S01]  /*fbe0*/  UMOV UR4, 0x7d2cafe2 ;  /* 0x7d2cafe200047882 */ /* 0x000fe20000000000 */
[----:B------:R-:W-:Y:S01]  /*fbf0*/  IMAD.MOV.U32 R30, RZ, RZ, RZ ;  /* 0x000000ffff1e7224 */ /* 0x000fe200078e00ff */
[----:B------:R-:W-:Y:S01]  /*fc00*/  UMOV UR5, 0x3eb0f5ff ;  /* 0x3eb0f5ff00057882 */ /* 0x000fe20000000000 */
[----:B------:R-:W-:Y:S01]  /*fc10*/  SHF.R.U32.HI R35, RZ, 0x14, R25 ;  /* 0x00000014ff237819 */ /* 0x000fe20000011619 */
[----:B------:R-:W-:Y:S01]  /*fc20*/  UMOV UR6, 0x3b39803f ;  /* 0x3b39803f00067882 */ /* 0x000fe20000000000 */
[----:B------:R-:W-:-:S06]  /*fc30*/  UMOV UR7, 0x3c7abc9e ;  /* 0x3c7abc9e00077882 */ /* 0x000fcc0000000000 */
[----:B------:R-:W-:-:S10]  /*fc40*/  @!P2 DMUL R26, R24, 1.80143985094819840000e+16 ;  /* 0x43500000181aa828 */ /* 0x000fd40000000000 */
[----:B------:R-:W-:Y:S01]  /*fc50*/  @!P2 MOV R28, R27 ;  /* 0x0000001b001ca202 */ /* 0x000fe20000000f00 */
[----:B------:R-:W-:Y:S01]  /*fc60*/  @!P2 IMAD.MOV.U32 R24, RZ, RZ, R26 ;  /* 0x000000ffff18a224 */ /* 0x000fe200078e001a */
[----:B------:R-:W-:Y:S02]  /*fc70*/  @!P2 LEA.HI R35, R27, 0xffffffca, RZ, 0xc ;  /* 0xffffffca1b23a811 */ /* 0x000fe400078f60ff */
[----:B------:R-:W-:Y:S01]  /*fc80*/  LOP3.LUT R28, R28, 0x800fffff, RZ, 0xc0, !PT ;  /* 0x800fffff1c1c7812 */ /* 0x000fe200078ec0ff */
[----:B------:R-:W-:-:S03]  /*fc90*/  IMAD.MOV.U32 R32, RZ, RZ, R24 ;  /* 0x000000ffff207224 */ /* 0x000fc600078e0018 */
[----:B------:R-:W-:-:S04]  /*fca0*/  LOP3.LUT R33, R28, 0x3ff00000, RZ, 0xfc, !PT ;  /* 0x3ff000001c217812 */ /* 0x000fc800078efcff */
[----:B------:R-:W-:-:S13]  /*fcb0*/  ISETP.GE.U32.AND P3, PT, R33, 0x3ff6a09f, PT ;  /* 0x3ff6a09f2100780c */ /* 0x000fda0003f66070 */
[----:B------:R-:W-:-:S05]  /*fcc0*/  @P3 VIADD R29, R33, 0xfff00000 ;  /* 0xfff00000211d3836 */ /* 0x000fca0000000000 */
[----:B------:R-:W-:-:S06]  /*fcd0*/  @P3 MOV R33, R29 ;  /* 0x0000001d00213202 */ /* 0x000fcc0000000f00 */
[C---:B------:R-:W-:Y:S02]  /*fce0*/  DADD R36, R32.reuse, 1 ;  /* 0x3ff0000020247429 */ /* 0x040fe40000000000 */
[----:B------:R-:W-:-:S04]  /*fcf0*/  DADD R32, R32, -1 ;  /* 0xbff0000020207429 */ /* 0x000fc80000000000 */
[----:B------:R-:W0:Y:S02]  /*fd00*/  MUFU.RCP64H R31, R37 ;  /* 0x00000025001f7308 */ /* 0x000e240000001800 */
[----:B0-----:R-:W-:-:S08]  /*fd10*/  DFMA R28, -R36, R30, 1 ;  /* 0x3ff00000241c742b */ /* 0x001fd0000000011e */
[----:B------:R-:W-:-:S08]  /*fd20*/  DFMA R28, R28, R28, R28 ;  /* 0x0000001c1c1c722b */ /* 0x000fd0000000001c */
[----:B------:R-:W-:Y:S01]  /*fd30*/  DFMA R28, R30, R28, R30 ;  /* 0x0000001c1e1c722b */ /* 0x000fe2000000001e */
[----:B------:R-:W-:Y:S02]  /*fd40*/  IMAD.MOV.U32 R30, RZ, RZ, 0x41ad3b5a ;  /* 0x41ad3b5aff1e7424 */ /* 0x000fe400078e00ff */
[----:B------:R-:W-:-:S05]  /*fd50*/  IMAD.MOV.U32 R31, RZ, RZ, 0x3ed0f5d2 ;  /* 0x3ed0f5d2ff1f7424 */ /* 0x000fca00078e00ff */
        /* <DEDUP_REMOVED lines=18> */
[----:B------:R-:W-:-:S03]  /*fe80*/  UMOV UR5, 0x3f624924 ;  /* 0x3f62492400057882 */ /* 0x000fc60000000000 */
[----:B------:R-:W-:Y:S01]  /*fe90*/  IADD3 R27, PT, PT, R39, 0x100000, RZ ;  /* 0x00100000271b7810 */ /* 0x000fe20007ffe0ff */
[----:B------:R-:W-:Y:S02]  /*fea0*/  IMAD.MOV.U32 R26, RZ, RZ, R38 ;  /* 0x000000ffff1a7224 */ /* 0x000fe400078e0026 */
        /* <DEDUP_REMOVED lines=11> */
[----:B------:R-:W-:-:S06]  /*ff60*/  DMUL R30, R40, R40 ;  /* 0x00000028281e7228 */ /* 0x000fcc0000000000 */
[----:B------:R-:W-:Y:S01]  /*ff70*/  DADD R32, R32, -UR4 ;  /* 0x8000000420207e29 */ /* 0x000fe20008000000 */
[----:B------:R-:W-:Y:S01]  /*ff80*/  UMOV UR4, 0x80000000 ;  /* 0x8000000000047882 */ /* 0x000fe20000000000 */
[C---:B------:R-:W-:Y:S01]  /*ff90*/  DFMA R24, R40.reuse, R40, -R30 ;  /* 0x000000282818722b */ /* 0x040fe2000000081e */
[----:B------:R-:W-:Y:S01]  /*ffa0*/  UMOV UR5, 0x43300000 ;  /* 0x4330000000057882 */ /* 0x000fe20000000000 */
[----:B------:R-:W-:-:S06]  /*ffb0*/  DMUL R28, R40, R30 ;  /* 0x0000001e281c7228 */ /* 0x000fcc0000000000 */
[C---:B------:R-:W-:Y:S02]  /*ffc0*/  DFMA R24, R40.reuse, R26, R24 ;  /* 0x0000001a2818722b */ /* 0x040fe40000000018 */
        /* <DEDUP_REMOVED lines=37> */
[----:B------:R-:W-:-:S08]  /*10220*/  DFMA R32, R24, 2, -R36 ;  /* 0x400000001820782b */ /* 0x000fd00000000824 */
[----:B------:R-:W-:Y:S01]  /*10230*/  DFMA R32, R26, 2, R32 ;  /* 0x400000001a20782b */ /* 0x000fe20000000020 */
[----:B------:R-:W-:Y:S02]  /*10240*/  IMAD.MOV.U32 R26, RZ, RZ, 0x652b82fe ;  /* 0x652b82feff1a7424 */ /* 0x000fe400078e00ff */
[----:B------:R-:W-:-:S05]  /*10250*/  IMAD.MOV.U32 R27, RZ, RZ, 0x3ff71547 ;  /* 0x3ff71547ff1b7424 */ /* 0x000fca00078e00ff */
        /* <DEDUP_REMOVED lines=54> */
[----:B------:R-:W-:-:S06]  /*105c0*/  @!P3 IMAD.MOV.U32 R24, RZ, RZ, RZ ;  /* 0x000000ffff18b224 */ /* 0x000fcc00078e00ff */
[----:B------:R-:W-:-:S11]  /*105d0*/  @!P3 DMUL R30, R28, R24 ;  /* 0x000000181c1eb228 */ /* 0x000fd60000000000 */
.L_x_386:
[----:B------:R-:W-:Y:S01]  /*105e0*/  DFMA R32, R32, R30, R30 ;  /* 0x0000001e2020722b */ /* 0x000fe2000000001e */
[----:B------:R-:W-:Y:S01]  /*105f0*/  IMAD.MOV.U32 R43, RZ, RZ, 0x0 ;  /* 0x00000000ff2b7424 */ /* 0x000fe200078e00ff */
[----:B------:R-:W-:-:S08]  /*10600*/  DSETP.NEU.AND P2, PT, |R30|, +INF , PT ;  /* 0x7ff000001e00742a */ /* 0x000fd00003f4d200 */
[----:B------:R-:W-:Y:S02]  /*10610*/  FSEL R26, R30, R32, !P2 ;  /* 0x000000201e1a7208 */ /* 0x000fe40005000000 */
[----:B------:R-:W-:Y:S01]  /*10620*/  FSEL R30, R31, R33, !P2 ;  /* 0x000000211f1e7208 */ /* 0x000fe20005000000 */
[----:B------:R-:W-:Y:S06]  /*10630*/  RET.REL.NODEC R42 `(_Z24decode_rows_kernel_fixedPdS_S_diii) ;  /* 0xfffffef82a707950 */ /* 0x000fec0003c3ffff */
.L_x_387:
        /* <DEDUP_REMOVED lines=12> */
.L_x_393:


//--------------------- .nv.shared._Z27decode_columns_kernel_fixedPdS_S_diii --------------------------
	.section	.nv.shared._Z27decode_columns_kernel_fixedPdS_S_diii,"aw",@nobits
	.sectionflags	@""
	.align	8
.nv.shared._Z27decode_columns_kernel_fixedPdS_S_diii:
	.zero		15104


//--------------------- .nv.shared.reserved.0     --------------------------
	.section	.nv.shared.reserved.0,"aw",@nobits
	.weak		__nv_reservedSMEM_offset_0_alias
	.size		__nv_reservedSMEM_offset_0_alias, 0, 64
	.other		__nv_reservedSMEM_offset_0_alias,@"STO_CUDA_RESERVED_SHARED STV_DEFAULT"
__nv_reservedSMEM_offset_0_alias:
	.zero		0
	.zero		64


//--------------------- .nv.shared._Z24decode_rows_kernel_fixedPdS_S_diii --------------------------
	.section	.nv.shared._Z24decode_rows_kernel_fixedPdS_S_diii,"aw",@nobits
	.sectionflags	@""
	.align	8
.nv.shared._Z24decode_rows_kernel_fixedPdS_S_diii:
	.zero		15104


//--------------------- .nv.constant0._Z27decode_columns_kernel_fixedPdS_S_diii --------------------------
	.section	.nv.constant0._Z27decode_columns_kernel_fixedPdS_S_diii,"a",@progbits
	.sectionflags	@""
	.align	4
.nv.constant0._Z27decode_columns_kernel_fixedPdS_S_diii:
	.zero		940


//--------------------- .nv.constant0._Z24decode_rows_kernel_fixedPdS_S_diii --------------------------
	.section	.nv.constant0._Z24decode_rows_kernel_fixedPdS_S_diii,"a",@progbits
	.sectionflags	@""
	.align	4
.nv.constant0._Z24decode_rows_kernel_fixedPdS_S_diii:
	.zero		940


//--------------------- SYMBOLS --------------------------

	.type		.nv.reservedSmem.offset0,@object
	.size		.nv.reservedSmem.offset0,0x4
	.type		.nv.reservedSmem.cap,@object
	.size		.nv.reservedSmem.cap,0x4
